def matmul_kernel(
    a_ptr,
    b_ptr,
    c_ptr,
    M,
    N,
    K,
    stride_am,
    stride_ak,
    stride_bk,
    stride_bn,
    stride_cm,
    stride_cn,
    BLOCK_M: tl.constexpr,
    BLOCK_N: tl.constexpr,
    BLOCK_K: tl.constexpr,
    GROUP_M: tl.constexpr,
):
    pid = tl.program_id(axis=0)
    num_pid_m = tl.cdiv(M, BLOCK_M)
    num_pid_n = tl.cdiv(N, BLOCK_N)
    num_pid_in_group = GROUP_M * num_pid_n
    group_id = pid // num_pid_in_group
    first_pid_m = group_id * GROUP_M
    group_size_m = min(num_pid_m - first_pid_m, GROUP_M)
    pid_m = first_pid_m + ((pid % num_pid_in_group) % group_size_m)
    pid_n = (pid % num_pid_in_group) // group_size_m

    offs_am = (pid_m * BLOCK_M + tl.arange(0, BLOCK_M)) % M
    offs_bn = (pid_n * BLOCK_N + tl.arange(0, BLOCK_N)) % N
    offs_k = tl.arange(0, BLOCK_K)
    a_ptrs = a_ptr + offs_am[:, None] * stride_am + offs_k[None, :] * stride_ak
    b_ptrs = b_ptr + offs_k[:, None] * stride_bk + offs_bn[None, :] * stride_bn

    acc = tl.zeros((BLOCK_M, BLOCK_N), dtype=tl.float32)
    for kk in range(0, tl.cdiv(K, BLOCK_K)):
        a = tl.load(a_ptrs, mask=offs_k[None, :] < K - kk * BLOCK_K, other=0.0)
        b = tl.load(b_ptrs, mask=offs_k[:, None] < K - kk * BLOCK_K, other=0.0)
        acc = tl.dot(a, b, acc)
        a_ptrs += BLOCK_K * stride_ak
        b_ptrs += BLOCK_K * stride_bk

    c = acc.to(c_ptr.dtype.element_ty)
    offs_cm = pid_m * BLOCK_M + tl.arange(0, BLOCK_M)
    offs_cn = pid_n * BLOCK_N + tl.arange(0, BLOCK_N)
    c_ptrs = c_ptr + offs_cm[:, None] * stride_cm + offs_cn[None, :] * stride_cn
    mask = (offs_cm[:, None] < M) & (offs_cn[None, :] < N)
    tl.store(c_ptrs, c, mask=mask)

# config = {"BLOCK_K": 32, "BLOCK_M": 128, "BLOCK_N": 512, "GROUP_M": 8, "arch": "sm_90", "dtype": "fp8e5m2", "num_ctas": 1, "num_stages": 7, "num_warps": 4}
# arch = sm_90


// ===== COMPILED SASS (sm_90a) =====

	.target	sm_90a

	.elftype	@"ET_EXEC"


//--------------------- .note.nv.tkinfo           --------------------------
	.section	.note.nv.tkinfo,"",@"SHT_NOTE"
	.sectionflags	@"SHF_NOTE_NV_TKINFO"
	.tkinfo
        /*0018*/ 	.word	0x00000002
        /*0030*/ 	.string	""
        /*0030*/ 	.string	"ptxas"
        /*0030*/ 	.string	"Cuda compilation tools, release 13.0, V13.0.88"
        /*0030*/ 	.string	"Build cuda_13.0.r13.0/compiler.36424714_0"
        /*0030*/ 	.string	"-v  -suppress-debug-info  -lineinfo  -arch sm_90a "



//--------------------- .note.nv.cuinfo           --------------------------
	.section	.note.nv.cuinfo,"",@"SHT_NOTE"
	.sectionflags	@"SHF_NOTE_NV_CUINFO"
        /*0018*/ 	.short	0x0002
        /*001a*/ 	.short	0x005a
        /*001c*/ 	.short	0x0082
	.zero		2


//--------------------- .nv.info                  --------------------------
	.section	.nv.info,"",@"SHT_CUDA_INFO"
	.align	4


	//----- nvinfo : EIATTR_REGCOUNT
	.align		4
        /*0000*/ 	.byte	0x04, 0x2f
        /*0002*/ 	.short	(.L_1 - .L_0)
	.align		4
.L_0:
        /*0004*/ 	.word	index@(matmul_kernel)
        /*0008*/ 	.word	0x000000ff


	//----- nvinfo : EIATTR_FRAME_SIZE
	.align		4
.L_1:
        /*000c*/ 	.byte	0x04, 0x11
        /*000e*/ 	.short	(.L_3 - .L_2)
	.align		4
.L_2:
        /*0010*/ 	.word	index@(matmul_kernel)
        /*0014*/ 	.word	0x000012d8


	//----- nvinfo : EIATTR_MIN_STACK_SIZE
	.align		4
.L_3:
        /*0018*/ 	.byte	0x04, 0x12
        /*001a*/ 	.short	(.L_5 - .L_4)
	.align		4
.L_4:
        /*001c*/ 	.word	index@(matmul_kernel)
        /*0020*/ 	.word	0x000012d8
.L_5:


//--------------------- .nv.compat                --------------------------
	.section	.nv.compat,"",@"SHT_CUDA_COMPAT_INFO"
	.align	4
        /*0000*/ 	.byte	0x02, 0x09, 0x01, 0x00, 0x02, 0x02, 0x04, 0x00, 0x02, 0x05, 0x05, 0x00, 0x03, 0x07, 0x01, 0x01
        /*0010*/ 	.byte	0x02, 0x03, 0x00, 0x00, 0x02, 0x06, 0x01, 0x00, 0x04, 0x0b, 0x08, 0x00, 0x00, 0x00, 0x00, 0x00
        /*0020*/ 	.byte	0x00, 0x00, 0x00, 0x00


//--------------------- .nv.info.matmul_kernel    --------------------------
	.section	.nv.info.matmul_kernel,"",@"SHT_CUDA_INFO"
	.sectionflags	@""
	.align	4


	//----- nvinfo : EIATTR_CUDA_API_VERSION
	.align		4
        /*0000*/ 	.byte	0x04, 0x37
        /*0002*/ 	.short	(.L_7 - .L_6)
.L_6:
        /*0004*/ 	.word	0x00000082


	//----- nvinfo : EIATTR_KPARAM_INFO
	.align		4
.L_7:
        /*0008*/ 	.byte	0x04, 0x17
        /*000a*/ 	.short	(.L_9 - .L_8)
.L_8:
        /*000c*/ 	.word	0x00000000
        /*0010*/ 	.short	0x000d
        /*0012*/ 	.short	0x0048
        /*0014*/ 	.byte	0x00, 0xf4, 0x21, 0x00


	//----- nvinfo : EIATTR_KPARAM_INFO
	.align		4
.L_9:
        /*0018*/ 	.byte	0x04, 0x17
        /*001a*/ 	.short	(.L_11 - .L_10)
.L_10:
        /*001c*/ 	.word	0x00000000
        /*0020*/ 	.short	0x000c
        /*0022*/ 	.short	0x0040
        /*0024*/ 	.byte	0x00, 0xf4, 0x21, 0x00


	//----- nvinfo : EIATTR_KPARAM_INFO
	.align		4
.L_11:
        /*0028*/ 	.byte	0x04, 0x17
        /*002a*/ 	.short	(.L_13 - .L_12)
.L_12:
        /*002c*/ 	.word	0x00000000
        /*0030*/ 	.short	0x000b
        /*0032*/ 	.short	0x0038
        /*0034*/ 	.byte	0x00, 0xf0, 0x11, 0x00


	//----- nvinfo : EIATTR_KPARAM_INFO
	.align		4
.L_13:
        /*0038*/ 	.byte	0x04, 0x17
        /*003a*/ 	.short	(.L_15 - .L_14)
.L_14:
        /*003c*/ 	.word	0x00000000
        /*0040*/ 	.short	0x000a
        /*0042*/ 	.short	0x0034
        /*0044*/ 	.byte	0x00, 0xf0, 0x11, 0x00


	//----- nvinfo : EIATTR_KPARAM_INFO
	.align		4
.L_15:
        /*0048*/ 	.byte	0x04, 0x17
        /*004a*/ 	.short	(.L_17 - .L_16)
.L_16:
        /*004c*/ 	.word	0x00000000
        /*0050*/ 	.short	0x0009
        /*0052*/ 	.short	0x0030
        /*0054*/ 	.byte	0x00, 0xf0, 0x11, 0x00


	//----- nvinfo : EIATTR_KPARAM_INFO
	.align		4
.L_17:
        /*0058*/ 	.byte	0x04, 0x17
        /*005a*/ 	.short	(.L_19 - .L_18)
.L_18:
        /*005c*/ 	.word	0x00000000
        /*0060*/ 	.short	0x0008
        /*0062*/ 	.short	0x002c
        /*0064*/ 	.byte	0x00, 0xf0, 0x11, 0x00


	//----- nvinfo : EIATTR_KPARAM_INFO
	.align		4
.L_19:
        /*0068*/ 	.byte	0x04, 0x17
        /*006a*/ 	.short	(.L_21 - .L_20)
.L_20:
        /*006c*/ 	.word	0x00000000
        /*0070*/ 	.short	0x0007
        /*0072*/ 	.short	0x0028
        /*0074*/ 	.byte	0x00, 0xf0, 0x11, 0x00


	//----- nvinfo : EIATTR_KPARAM_INFO
	.align		4
.L_21:
        /*0078*/ 	.byte	0x04, 0x17
        /*007a*/ 	.short	(.L_23 - .L_22)
.L_22:
        /*007c*/ 	.word	0x00000000
        /*0080*/ 	.short	0x0006
        /*0082*/ 	.short	0x0024
        /*0084*/ 	.byte	0x00, 0xf0, 0x11, 0x00


	//----- nvinfo : EIATTR_KPARAM_INFO
	.align		4
.L_23:
        /*0088*/ 	.byte	0x04, 0x17
        /*008a*/ 	.short	(.L_25 - .L_24)
.L_24:
        /*008c*/ 	.word	0x00000000
        /*0090*/ 	.short	0x0005
        /*0092*/ 	.short	0x0020
        /*0094*/ 	.byte	0x00, 0xf0, 0x11, 0x00


	//----- nvinfo : EIATTR_KPARAM_INFO
	.align		4
.L_25:
        /*0098*/ 	.byte	0x04, 0x17
        /*009a*/ 	.short	(.L_27 - .L_26)
.L_26:
        /*009c*/ 	.word	0x00000000
        /*00a0*/ 	.short	0x0004
        /*00a2*/ 	.short	0x001c
        /*00a4*/ 	.byte	0x00, 0xf0, 0x11, 0x00


	//----- nvinfo : EIATTR_KPARAM_INFO
	.align		4
.L_27:
        /*00a8*/ 	.byte	0x04, 0x17
        /*00aa*/ 	.short	(.L_29 - .L_28)
.L_28:
        /*00ac*/ 	.word	0x00000000
        /*00b0*/ 	.short	0x0003
        /*00b2*/ 	.short	0x0018
        /*00b4*/ 	.byte	0x00, 0xf0, 0x11, 0x00


	//----- nvinfo : EIATTR_KPARAM_INFO
	.align		4
.L_29:
        /*00b8*/ 	.byte	0x04, 0x17
        /*00ba*/ 	.short	(.L_31 - .L_30)
.L_30:
        /*00bc*/ 	.word	0x00000000
        /*00c0*/ 	.short	0x0002
        /*00c2*/ 	.short	0x0010
        /*00c4*/ 	.byte	0x00, 0xf4, 0x21, 0x00


	//----- nvinfo : EIATTR_KPARAM_INFO
	.align		4
.L_31:
        /*00c8*/ 	.byte	0x04, 0x17
        /*00ca*/ 	.short	(.L_33 - .L_32)
.L_32:
        /*00cc*/ 	.word	0x00000000
        /*00d0*/ 	.short	0x0001
        /*00d2*/ 	.short	0x0008
        /*00d4*/ 	.byte	0x00, 0xf4, 0x21, 0x00


	//----- nvinfo : EIATTR_KPARAM_INFO
	.align		4
.L_33:
        /*00d8*/ 	.byte	0x04, 0x17
        /*00da*/ 	.short	(.L_35 - .L_34)
.L_34:
        /*00dc*/ 	.word	0x00000000
        /*00e0*/ 	.short	0x0000
        /*00e2*/ 	.short	0x0000
        /*00e4*/ 	.byte	0x00, 0xf4, 0x21, 0x00


	//----- nvinfo : EIATTR_SPARSE_MMA_MASK
	.align		4
.L_35:
        /*00e8*/ 	.byte	0x03, 0x50
        /*00ea*/ 	.short	0x0000


	//----- nvinfo : EIATTR_MAXREG_COUNT
	.align		4
        /*00ec*/ 	.byte	0x03, 0x1b
        /*00ee*/ 	.short	0x00ff


	//----- nvinfo : EIATTR_NUM_BARRIERS
	.align		4
        /*00f0*/ 	.byte	0x02, 0x4c
        /*00f2*/ 	.byte	0x01
	.zero		1


	//----- nvinfo : EIATTR_ANNOTATIONS
	.align		4
        /*00f4*/ 	.byte	0x04, 0x55
        /*00f6*/ 	.short	(.L_37 - .L_36)


	//   ....[0]....
.L_36:
        /*00f8*/ 	.word	0x00000001
        /*00fc*/ 	.byte	0x70, 0x00, 0x00, 0x00, 0x01, 0x00, 0x00, 0x00, 0xb0, 0x00, 0x00, 0x00, 0x01, 0x00, 0x00, 0x00
        /* <DEDUP_REMOVED lines=2552> */
        /*a08c*/ 	.byte	0x70, 0xf5, 0x03, 0x00


	//----- nvinfo : EIATTR_MERCURY_ISA_VERSION
	.align		4
.L_37:
        /*a090*/ 	.byte	0x03, 0x5f
        /*a092*/ 	.short	0x0101


	//----- nvinfo : EIATTR_EXIT_INSTR_OFFSETS
	.align		4
        /*a094*/ 	.byte	0x04, 0x1c
        /*a096*/ 	.short	(.L_39 - .L_38)


	//   ....[0]....
.L_38:
        /*a098*/ 	.word	0x000401e0


	//   ....[1]....
        /*a09c*/ 	.word	0x00040200


	//----- nvinfo : EIATTR_REQNTID
	.align		4
.L_39:
        /*a0a0*/ 	.byte	0x04, 0x10
        /*a0a2*/ 	.short	(.L_41 - .L_40)
.L_40:
        /*a0a4*/ 	.word	0x00000080
        /*a0a8*/ 	.word	0x00000001
        /*a0ac*/ 	.word	0x00000001


	//----- nvinfo : EIATTR_CBANK_PARAM_SIZE
	.align		4
.L_41:
        /*a0b0*/ 	.byte	0x03, 0x19
        /*a0b2*/ 	.short	0x0050


	//----- nvinfo : EIATTR_PARAM_CBANK
	.align		4
        /*a0b4*/ 	.byte	0x04, 0x0a
        /*a0b6*/ 	.short	(.L_43 - .L_42)
	.align		4
.L_42:
        /*a0b8*/ 	.word	index@(.nv.constant0.matmul_kernel)
        /*a0bc*/ 	.short	0x0210
        /*a0be*/ 	.short	0x0050


	//----- nvinfo : EIATTR_SW_WAR
	.align		4
.L_43:
        /*a0c0*/ 	.byte	0x04, 0x36
        /*a0c2*/ 	.short	(.L_45 - .L_44)
.L_44:
        /*a0c4*/ 	.word	0x00000008
.L_45:


//--------------------- .nv.callgraph             --------------------------
	.section	.nv.callgraph,"",@"SHT_CUDA_CALLGRAPH"
	.align	4
	.sectionentsize	8
	.align		4
        /*0000*/ 	.word	0x00000000
	.align		4
        /*0004*/ 	.word	0xffffffff
	.align		4
        /*0008*/ 	.word	0x00000000
	.align		4
        /*000c*/ 	.word	0xfffffffe
	.align		4
        /*0010*/ 	.word	0x00000000
	.align		4
        /*0014*/ 	.word	0xfffffffd
	.align		4
        /*0018*/ 	.word	0x00000000
	.align		4
        /*001c*/ 	.word	0xfffffffc


//--------------------- .text.matmul_kernel       --------------------------
	.section	.text.matmul_kernel,"ax",@progbits
	.align	128
        .global         matmul_kernel
        .type           matmul_kernel,@function
        .size           matmul_kernel,(.L_x_3 - matmul_kernel)
        .other          matmul_kernel,@"STO_CUDA_ENTRY STV_DEFAULT"
matmul_kernel:
.text.matmul_kernel:
[----:B------:R-:W0:Y:S02]  /*0000*/  LDC R1, c[0x0][0x28] ;  /* 0x00000a00ff017b82 */ /* 0x000e240000000800 */
[----:B0-----:R-:W-:-:S06]  /*0010*/  VIADD R1, R1, 0xffffed28 ;  /* 0xffffed2801017836 */ /* 0x001fcc0000000000 */
[----:B------:R-:W0:Y:S01]  /*0020*/  LDC.64 R2, c[0x0][0x228] ;  /* 0x00008a00ff027b82 */ /* 0x000e220000000a00 */
[----:B------:R-:W1:Y:S01]  /*0030*/  S2R R7, SR_CTAID.X ;  /* 0x0000000000077919 */ /* 0x000e620000002500 */
[----:B------:R-:W-:Y:S01]  /*0040*/  UMOV UR5, 0x400 ;  /* 0x0000040000057882 */ /* 0x000fe20000000000 */
[----:B------:R-:W-:Y:S01]  /*0050*/  ULDC.64 UR32, c[0x0][0x208] ;  /* 0x0000820000207ab9 */ /* 0x000fe20000000a00 */
[----:B------:R-:W-:Y:S01]  /*0060*/  CS2R R24, SRZ ;  /* 0x0000000000187805 */ /* 0x000fe2000001ff00 */
[----:B------:R2:W-:Y:S01]  /*0070*/  STL [R1+0x400], RZ ;  /* 0x000400ff01007387 */ /* 0x0005e20000100800 */
[----:B------:R-:W-:Y:S02]  /*0080*/  CS2R R26, SRZ ;  /* 0x00000000001a7805 */ /* 0x000fe4000001ff00 */
[----:B------:R-:W-:Y:S01]  /*0090*/  CS2R R28, SRZ ;  /* 0x00000000001c7805 */ /* 0x000fe2000001ff00 */
[----:B------:R-:W3:Y:S01]  /*00a0*/  LDC R199, c[0x0][0x230] ;  /* 0x00008c00ffc77b82 */ /* 0x000ee20000000800 */
[----:B------:R2:W-:Y:S01]  /*00b0*/  STL [R1+0x404], RZ ;  /* 0x000404ff01007387 */ /* 0x0005e20000100800 */
[----:B------:R-:W-:-:S02]  /*00c0*/  CS2R R30, SRZ ;  /* 0x00000000001e7805 */ /* 0x000fc4000001ff00 */
[----:B------:R-:W-:Y:S02]  /*00d0*/  CS2R R32, SRZ ;  /* 0x0000000000207805 */ /* 0x000fe4000001ff00 */
[----:B------:R-:W-:Y:S01]  /*00e0*/  CS2R R34, SRZ ;  /* 0x0000000000227805 */ /* 0x000fe2000001ff00 */
[----:B------:R2:W-:Y:S01]  /*00f0*/  STL [R1+0x408], RZ ;  /* 0x000408ff01007387 */ /* 0x0005e20000100800 */
[----:B------:R-:W-:Y:S02]  /*0100*/  CS2R R36, SRZ ;  /* 0x0000000000247805 */ /* 0x000fe4000001ff00 */
[----:B------:R-:W-:Y:S01]  /*0110*/  CS2R R38, SRZ ;  /* 0x0000000000267805 */ /* 0x000fe2000001ff00 */
[----:B------:R-:W4:Y:S01]  /*0120*/  S2UR UR4, SR_CgaCtaId ;  /* 0x00000000000479c3 */ /* 0x000f220000008800 */
[----:B------:R2:W-:Y:S01]  /*0130*/  STL [R1+0x40c], RZ ;  /* 0x00040cff01007387 */ /* 0x0005e20000100800 */
[----:B------:R-:W-:Y:S02]  /*0140*/  CS2R R40, SRZ ;  /* 0x0000000000287805 */ /* 0x000fe4000001ff00 */
[----:B------:R-:W-:-:S02]  /*0150*/  CS2R R42, SRZ ;  /* 0x00000000002a7805 */ /* 0x000fc4000001ff00 */
[----:B------:R-:W-:Y:S01]  /*0160*/  CS2R R44, SRZ ;  /* 0x00000000002c7805 */ /* 0x000fe2000001ff00 */
[----:B------:R2:W-:Y:S01]  /*0170*/  STL [R1+0x410], RZ ;  /* 0x000410ff01007387 */ /* 0x0005e20000100800 */
[----:B------:R-:W-:Y:S02]  /*0180*/  CS2R R46, SRZ ;  /* 0x00000000002e7805 */ /* 0x000fe4000001ff00 */
[----:B------:R-:W-:Y:S01]  /*0190*/  CS2R R48, SRZ ;  /* 0x0000000000307805 */ /* 0x000fe2000001ff00 */
[----:B0-----:R-:W-:Y:S01]  /*01a0*/  VIADD R0, R3, 0x1ff ;  /* 0x000001ff03007836 */ /* 0x001fe20000000000 */
[----:B------:R2:W-:Y:S01]  /*01b0*/  STL [R1+0x414], RZ ;  /* 0x000414ff01007387 */ /* 0x0005e20000100800 */
[----:B------:R-:W-:Y:S02]  /*01c0*/  CS2R R50, SRZ ;  /* 0x0000000000327805 */ /* 0x000fe4000001ff00 */
[----:B------:R-:W-:Y:S02]  /*01d0*/  CS2R R52, SRZ ;  /* 0x0000000000347805 */ /* 0x000fe4000001ff00 */
[----:B------:R-:W-:Y:S01]  /*01e0*/  CS2R R54, SRZ ;  /* 0x0000000000367805 */ /* 0x000fe2000001ff00 */
[----:B------:R2:W-:Y:S01]  /*01f0*/  STL [R1+0x418], RZ ;  /* 0x000418ff01007387 */ /* 0x0005e20000100800 */
[----:B------:R-:W-:-:S02]  /*0200*/  SHF.R.S32.HI R5, RZ, 0x1f, R0 ;  /* 0x0000001fff057819 */ /* 0x000fc40000011400 */
[----:B------:R-:W-:Y:S01]  /*0210*/  CS2R R56, SRZ ;  /* 0x0000000000387805 */ /* 0x000fe2000001ff00 */
[----:B---3--:R-:W-:Y:S01]  /*0220*/  VIADD R199, R199, 0x1f ;  /* 0x0000001fc7c77836 */ /* 0x008fe20000000000 */
[----:B------:R2:W-:Y:S01]  /*0230*/  STL [R1+0x41c], RZ ;  /* 0x00041cff01007387 */ /* 0x0005e20000100800 */
[----:B------:R-:W-:Y:S02]  /*0240*/  LEA.HI R5, R5, R0, RZ, 0x9 ;  /* 0x0000000005057211 */ /* 0x000fe400078f48ff */
[----:B------:R-:W-:Y:S02]  /*0250*/  CS2R R58, SRZ ;  /* 0x00000000003a7805 */ /* 0x000fe4000001ff00 */
[----:B-1----:R-:W-:Y:S01]  /*0260*/  IABS R10, R7 ;  /* 0x00000007000a7213 */ /* 0x002fe20000000000 */
[----:B------:R2:W-:Y:S01]  /*0270*/  STL [R1+0x420], RZ ;  /* 0x000420ff01007387 */ /* 0x0005e20000100800 */
[----:B------:R-:W-:Y:S02]  /*0280*/  SHF.R.S32.HI R5, RZ, 0x9, R5 ;  /* 0x00000009ff057819 */ /* 0x000fe40000011405 */
[----:B------:R-:W-:Y:S01]  /*0290*/  CS2R R60, SRZ ;  /* 0x00000000003c7805 */ /* 0x000fe2000001ff00 */
[----:B----4-:R-:W-:Y:S01]  /*02a0*/  ULEA UR5, UR4, UR5, 0x18 ;  /* 0x0000000504057291 */ /* 0x010fe2000f8ec03f */
[----:B------:R2:W-:Y:S01]  /*02b0*/  STL [R1+0x424], RZ ;  /* 0x000424ff01007387 */ /* 0x0005e20000100800 */
[----:B------:R-:W-:Y:S01]  /*02c0*/  CS2R R62, SRZ ;  /* 0x00000000003e7805 */ /* 0x000fe2000001ff00 */
[----:B------:R-:W-:Y:S01]  /*02d0*/  IMAD.SHL.U32 R6, R5, 0x8, RZ ;  /* 0x0000000805067824 */ /* 0x000fe200078e00ff */
[----:B------:R-:W-:Y:S01]  /*02e0*/  CS2R R64, SRZ ;  /* 0x0000000000407805 */ /* 0x000fe2000001ff00 */
[----:B------:R2:W-:Y:S01]  /*02f0*/  STL [R1+0x428], RZ ;  /* 0x000428ff01007387 */ /* 0x0005e20000100800 */
[----:B------:R-:W-:-:S02]  /*0300*/  CS2R R66, SRZ ;  /* 0x0000000000427805 */ /* 0x000fc4000001ff00 */
[----:B------:R-:W-:Y:S02]  /*0310*/  CS2R R68, SRZ ;  /* 0x0000000000447805 */ /* 0x000fe4000001ff00 */
[-C--:B------:R-:W-:Y:S01]  /*0320*/  IABS R9, R6.reuse ;  /* 0x0000000600097213 */ /* 0x080fe20000000000 */
[----:B------:R2:W-:Y:S01]  /*0330*/  STL [R1+0x42c], RZ ;  /* 0x00042cff01007387 */ /* 0x0005e20000100800 */
[----:B------:R-:W-:Y:S02]  /*0340*/  IABS R12, R6 ;  /* 0x00000006000c7213 */ /* 0x000fe40000000000 */
[----:B------:R-:W-:Y:S01]  /*0350*/  CS2R R70, SRZ ;  /* 0x0000000000467805 */ /* 0x000fe2000001ff00 */
[----:B------:R-:W0:Y:S01]  /*0360*/  I2F.RP R0, R9 ;  /* 0x0000000900007306 */ /* 0x000e220000209400 */
[----:B------:R2:W-:Y:S01]  /*0370*/  STL [R1+0x430], RZ ;  /* 0x000430ff01007387 */ /* 0x0005e20000100800 */
[----:B------:R-:W-:Y:S02]  /*0380*/  CS2R R72, SRZ ;  /* 0x0000000000487805 */ /* 0x000fe4000001ff00 */
[----:B------:R-:W-:-:S02]  /*0390*/  CS2R R74, SRZ ;  /* 0x00000000004a7805 */ /* 0x000fc4000001ff00 */
[----:B------:R-:W-:Y:S01]  /*03a0*/  CS2R R76, SRZ ;  /* 0x00000000004c7805 */ /* 0x000fe2000001ff00 */
[----:B------:R2:W-:Y:S01]  /*03b0*/  STL [R1+0x434], RZ ;  /* 0x000434ff01007387 */ /* 0x0005e20000100800 */
[----:B------:R-:W-:Y:S02]  /*03c0*/  CS2R R78, SRZ ;  /* 0x00000000004e7805 */ /* 0x000fe4000001ff00 */
[----:B------:R-:W-:Y:S02]  /*03d0*/  CS2R R80, SRZ ;  /* 0x0000000000507805 */ /* 0x000fe4000001ff00 */
[----:B------:R-:W-:Y:S01]  /*03e0*/  CS2R R82, SRZ ;  /* 0x0000000000527805 */ /* 0x000fe2000001ff00 */
[----:B------:R2:W-:Y:S01]  /*03f0*/  STL [R1+0x438], RZ ;  /* 0x000438ff01007387 */ /* 0x0005e20000100800 */
[----:B------:R-:W-:Y:S02]  /*0400*/  CS2R R84, SRZ ;  /* 0x0000000000547805 */ /* 0x000fe4000001ff00 */
[----:B------:R-:W-:-:S02]  /*0410*/  CS2R R86, SRZ ;  /* 0x0000000000567805 */ /* 0x000fc4000001ff00 */
[----:B------:R-:W-:Y:S01]  /*0420*/  CS2R R88, SRZ ;  /* 0x0000000000587805 */ /* 0x000fe2000001ff00 */
[----:B------:R2:W-:Y:S01]  /*0430*/  STL [R1+0x43c], RZ ;  /* 0x00043cff01007387 */ /* 0x0005e20000100800 */
[----:B------:R-:W-:Y:S01]  /*0440*/  CS2R R90, SRZ ;  /* 0x00000000005a7805 */ /* 0x000fe2000001ff00 */
[----:B0-----:R-:W0:Y:S01]  /*0450*/  MUFU.RCP R0, R0 ;  /* 0x0000000000007308 */ /* 0x001e220000001000 */
[----:B------:R-:W-:Y:S01]  /*0460*/  CS2R R92, SRZ ;  /* 0x00000000005c7805 */ /* 0x000fe2000001ff00 */
[----:B------:R2:W-:Y:S01]  /*0470*/  STL [R1+0x440], RZ ;  /* 0x000440ff01007387 */ /* 0x0005e20000100800 */
[----:B------:R-:W-:Y:S02]  /*0480*/  CS2R R94, SRZ ;  /* 0x00000000005e7805 */ /* 0x000fe4000001ff00 */
[----:B------:R-:W-:Y:S02]  /*0490*/  CS2R R96, SRZ ;  /* 0x0000000000607805 */ /* 0x000fe4000001ff00 */
[----:B------:R-:W-:Y:S01]  /*04a0*/  CS2R R98, SRZ ;  /* 0x0000000000627805 */ /* 0x000fe2000001ff00 */
[----:B------:R2:W-:Y:S01]  /*04b0*/  STL [R1+0x444], RZ ;  /* 0x000444ff01007387 */ /* 0x0005e20000100800 */
[----:B------:R-:W-:-:S02]  /*04c0*/  CS2R R100, SRZ ;  /* 0x0000000000647805 */ /* 0x000fc4000001ff00 */
[----:B------:R-:W-:Y:S02]  /*04d0*/  CS2R R102, SRZ ;  /* 0x0000000000667805 */ /* 0x000fe4000001ff00 */
[----:B------:R-:W-:Y:S01]  /*04e0*/  CS2R R104, SRZ ;  /* 0x0000000000687805 */ /* 0x000fe2000001ff00 */
[----:B------:R2:W-:Y:S01]  /*04f0*/  STL [R1+0x448], RZ ;  /* 0x000448ff01007387 */ /* 0x0005e20000100800 */
[----:B------:R-:W-:Y:S02]  /*0500*/  CS2R R106, SRZ ;  /* 0x00000000006a7805 */ /* 0x000fe4000001ff00 */
[----:B------:R-:W-:Y:S02]  /*0510*/  CS2R R108, SRZ ;  /* 0x00000000006c7805 */ /* 0x000fe4000001ff00 */
[----:B------:R-:W-:Y:S01]  /*0520*/  CS2R R110, SRZ ;  /* 0x00000000006e7805 */ /* 0x000fe2000001ff00 */
[----:B------:R2:W-:Y:S01]  /*0530*/  STL [R1+0x44c], RZ ;  /* 0x00044cff01007387 */ /* 0x0005e20000100800 */
[----:B------:R-:W-:-:S02]  /*0540*/  CS2R R112, SRZ ;  /* 0x0000000000707805 */ /* 0x000fc4000001ff00 */
[----:B------:R-:W-:Y:S01]  /*0550*/  CS2R R114, SRZ ;  /* 0x0000000000727805 */ /* 0x000fe2000001ff00 */
[----:B0-----:R-:W-:Y:S01]  /*0560*/  VIADD R4, R0, 0xffffffe ;  /* 0x0ffffffe00047836 */ /* 0x001fe20000000000 */
[----:B------:R2:W-:Y:S01]  /*0570*/  STL [R1+0x450], RZ ;  /* 0x000450ff01007387 */ /* 0x0005e20000100800 */
[----:B------:R-:W-:Y:S01]  /*0580*/  IMAD.MOV R0, RZ, RZ, -R12 ;  /* 0x000000ffff007224 */ /* 0x000fe200078e0a0c */
[----:B------:R-:W-:Y:S01]  /*0590*/  CS2R R116, SRZ ;  /* 0x0000000000747805 */ /* 0x000fe2000001ff00 */
[----:B------:R0:W1:Y:S01]  /*05a0*/  F2I.FTZ.U32.TRUNC.NTZ R5, R4 ;  /* 0x0000000400057305 */ /* 0x000062000021f000 */
        /* <DEDUP_REMOVED lines=9> */
[----:B0-----:R-:W-:Y:S01]  /*0640*/  IMAD.MOV.U32 R4, RZ, RZ, RZ ;  /* 0x000000ffff047224 */ /* 0x001fe200078e00ff */
[----:B------:R-:W-:Y:S02]  /*0650*/  CS2R R130, SRZ ;  /* 0x0000000000827805 */ /* 0x000fe4000001ff00 */
[----:B------:R-:W-:Y:S01]  /*0660*/  CS2R R132, SRZ ;  /* 0x0000000000847805 */ /* 0x000fe2000001ff00 */
[----:B------:R2:W-:Y:S01]  /*0670*/  STL [R1+0x460], RZ ;  /* 0x000460ff01007387 */ /* 0x0005e20000100800 */
[----:B------:R-:W-:Y:S01]  /*0680*/  CS2R R134, SRZ ;  /* 0x0000000000867805 */ /* 0x000fe2000001ff00 */
[--C-:B-1----:R-:W-:Y:S01]  /*0690*/  IMAD.MOV R8, RZ, RZ, -R5.reuse ;  /* 0x000000ffff087224 */ /* 0x102fe200078e0a05 */
[----:B------:R-:W-:Y:S01]  /*06a0*/  CS2R R136, SRZ ;  /* 0x0000000000887805 */ /* 0x000fe2000001ff00 */
[----:B------:R2:W-:Y:S01]  /*06b0*/  STL [R1+0x464], RZ ;  /* 0x000464ff01007387 */ /* 0x0005e20000100800 */
[----:B------:R-:W-:Y:S01]  /*06c0*/  CS2R R138, SRZ ;  /* 0x00000000008a7805 */ /* 0x000fe2000001ff00 */
[----:B------:R-:W-:Y:S01]  /*06d0*/  IMAD R11, R8, R9, RZ ;  /* 0x00000009080b7224 */ /* 0x000fe200078e02ff */
[----:B------:R-:W-:Y:S01]  /*06e0*/  CS2R R140, SRZ ;  /* 0x00000000008c7805 */ /* 0x000fe2000001ff00 */
[----:B------:R2:W-:Y:S01]  /*06f0*/  STL [R1+0x468], RZ ;  /* 0x000468ff01007387 */ /* 0x0005e20000100800 */
[----:B------:R-:W-:Y:S01]  /*0700*/  IMAD.MOV.U32 R8, RZ, RZ, R10 ;  /* 0x000000ffff087224 */ /* 0x000fe200078e000a */
[----:B------:R-:W-:Y:S01]  /*0710*/  CS2R R142, SRZ ;  /* 0x00000000008e7805 */ /* 0x000fe2000001ff00 */
[----:B------:R-:W-:Y:S01]  /*0720*/  IMAD.HI.U32 R5, R5, R11, R4 ;  /* 0x0000000b05057227 */ /* 0x000fe200078e0004 */
[----:B------:R2:W-:Y:S01]  /*0730*/  STL [R1+0x46c], RZ ;  /* 0x00046cff01007387 */ /* 0x0005e20000100800 */
[----:B------:R-:W-:-:S02]  /*0740*/  CS2R R144, SRZ ;  /* 0x0000000000907805 */ /* 0x000fc4000001ff00 */
[----:B------:R-:W-:Y:S02]  /*0750*/  CS2R R146, SRZ ;  /* 0x0000000000927805 */ /* 0x000fe4000001ff00 */
[----:B------:R-:W-:Y:S01]  /*0760*/  CS2R R148, SRZ ;  /* 0x0000000000947805 */ /* 0x000fe2000001ff00 */
[----:B------:R2:W-:Y:S01]  /*0770*/  STL [R1+0x470], RZ ;  /* 0x000470ff01007387 */ /* 0x0005e20000100800 */
[----:B------:R-:W-:Y:S01]  /*0780*/  IMAD.HI.U32 R5, R5, R8, RZ ;  /* 0x0000000805057227 */ /* 0x000fe200078e00ff */
[----:B------:R-:W-:Y:S02]  /*0790*/  CS2R R150, SRZ ;  /* 0x0000000000967805 */ /* 0x000fe4000001ff00 */
[----:B------:R2:W-:Y:S01]  /*07a0*/  STL [R1+0x474], RZ ;  /* 0x000474ff01007387 */ /* 0x0005e20000100800 */
[----:B------:R-:W-:-:S03]  /*07b0*/  IMAD R0, R5, R0, R8 ;  /* 0x0000000005007224 */ /* 0x000fc600078e0208 */
[----:B------:R2:W-:Y:S02]  /*07c0*/  STL [R1+0x478], RZ ;  /* 0x000478ff01007387 */ /* 0x0005e40000100800 */
[----:B------:R-:W-:Y:S02]  /*07d0*/  ISETP.GT.U32.AND P1, PT, R9, R0, PT ;  /* 0x000000000900720c */ /* 0x000fe40003f24070 */
[----:B------:R2:W-:Y:S04]  /*07e0*/  STL [R1+0x47c], RZ ;  /* 0x00047cff01007387 */ /* 0x0005e80000100800 */
[----:B------:R2:W-:Y:S04]  /*07f0*/  STL [R1+0x480], RZ ;  /* 0x000480ff01007387 */ /* 0x0005e80000100800 */
[----:B------:R2:W-:Y:S03]  /*0800*/  STL [R1+0x484], RZ ;  /* 0x000484ff01007387 */ /* 0x0005e60000100800 */
[----:B------:R-:W-:Y:S01]  /*0810*/  @!P1 IMAD.IADD R0, R0, 0x1, -R9 ;  /* 0x0000000100009824 */ /* 0x000fe200078e0a09 */
[----:B------:R2:W-:Y:S01]  /*0820*/  STL [R1+0x488], RZ ;  /* 0x000488ff01007387 */ /* 0x0005e20000100800 */
[----:B------:R-:W-:Y:S01]  /*0830*/  @!P1 VIADD R5, R5, 0x1 ;  /* 0x0000000105059836 */ /* 0x000fe20000000000 */
[----:B------:R-:W-:-:S02]  /*0840*/  ISETP.NE.AND P1, PT, R6, RZ, PT ;  /* 0x000000ff0600720c */ /* 0x000fc40003f25270 */
[----:B------:R2:W-:Y:S01]  /*0850*/  STL [R1+0x48c], RZ ;  /* 0x00048cff01007387 */ /* 0x0005e20000100800 */
[----:B------:R-:W-:Y:S02]  /*0860*/  ISETP.GE.U32.AND P0, PT, R0, R9, PT ;  /* 0x000000090000720c */ /* 0x000fe40003f06070 */
[----:B------:R-:W-:Y:S01]  /*0870*/  LOP3.LUT R0, R7, R6, RZ, 0x3c, !PT ;  /* 0x0000000607007212 */ /* 0x000fe200078e3cff */
[----:B------:R2:W-:Y:S03]  /*0880*/  STL [R1+0x490], RZ ;  /* 0x000490ff01007387 */ /* 0x0005e60000100800 */
[----:B------:R-:W-:Y:S01]  /*0890*/  ISETP.GE.AND P2, PT, R0, RZ, PT ;  /* 0x000000ff0000720c */ /* 0x000fe20003f46270 */
[----:B------:R2:W-:Y:S01]  /*08a0*/  STL [R1+0x494], RZ ;  /* 0x000494ff01007387 */ /* 0x0005e20000100800 */
[----:B------:R-:W-:-:S03]  /*08b0*/  VIADD R0, R2, 0x7f ;  /* 0x0000007f02007836 */ /* 0x000fc60000000000 */
[----:B------:R2:W-:Y:S02]  /*08c0*/  STL [R1+0x498], RZ ;  /* 0x000498ff01007387 */ /* 0x0005e40000100800 */
[----:B------:R-:W-:Y:S02]  /*08d0*/  @P0 VIADD R5, R5, 0x1 ;  /* 0x0000000105050836 */ /* 0x000fe40000000000 */
[----:B------:R2:W-:Y:S02]  /*08e0*/  STL [R1+0x49c], RZ ;  /* 0x00049cff01007387 */ /* 0x0005e40000100800 */
[----:B------:R-:W-:Y:S01]  /*08f0*/  IMAD.MOV.U32 R4, RZ, RZ, R5 ;  /* 0x000000ffff047224 */ /* 0x000fe200078e0005 */
[----:B------:R-:W-:Y:S01]  /*0900*/  SHF.R.S32.HI R5, RZ, 0x1f, R0 ;  /* 0x0000001fff057819 */ /* 0x000fe20000011400 */
[----:B------:R2:W-:Y:S02]  /*0910*/  STL [R1+0x4a0], RZ ;  /* 0x0004a0ff01007387 */ /* 0x0005e40000100800 */
[----:B------:R-:W-:Y:S01]  /*0920*/  @!P2 IMAD.MOV R4, RZ, RZ, -R4 ;  /* 0x000000ffff04a224 */ /* 0x000fe200078e0a04 */
[----:B------:R-:W-:Y:S01]  /*0930*/  @!P1 LOP3.LUT R4, RZ, R6, RZ, 0x33, !PT ;  /* 0x00000006ff049212 */ /* 0x000fe200078e33ff */
[----:B------:R2:W-:Y:S01]  /*0940*/  STL [R1+0x4a4], RZ ;  /* 0x0004a4ff01007387 */ /* 0x0005e20000100800 */
[----:B------:R-:W-:-:S03]  /*0950*/  LEA.HI R5, R5, R0, RZ, 0x7 ;  /* 0x0000000005057211 */ /* 0x000fc600078f38ff */
[----:B------:R2:W-:Y:S01]  /*0960*/  STL [R1+0x4a8], RZ ;  /* 0x0004a8ff01007387 */ /* 0x0005e20000100800 */
[----:B------:R-:W-:Y:S02]  /*0970*/  IMAD.SHL.U32 R8, R4, 0x8, RZ ;  /* 0x0000000804087824 */ /* 0x000fe400078e00ff */
[----:B------:R-:W-:Y:S01]  /*0980*/  IMAD.MOV R4, RZ, RZ, -R4 ;  /* 0x000000ffff047224 */ /* 0x000fe200078e0a04 */
[----:B------:R2:W-:Y:S02]  /*0990*/  STL [R1+0x4ac], RZ ;  /* 0x0004acff01007387 */ /* 0x0005e40000100800 */
[----:B------:R-:W-:Y:S01]  /*09a0*/  LEA.HI.SX32 R5, R5, -R8, 0x19 ;  /* 0x8000000805057211 */ /* 0x000fe200078fcaff */
[----:B------:R-:W-:Y:S01]  /*09b0*/  IMAD R6, R6, R4, R7 ;  /* 0x0000000406067224 */ /* 0x000fe200078e0207 */
[----:B------:R2:W-:Y:S02]  /*09c0*/  STL [R1+0x4b0], RZ ;  /* 0x0004b0ff01007387 */ /* 0x0005e40000100800 */
[----:B------:R-:W-:-:S02]  /*09d0*/  VIMNMX R13, R5, 0x8, PT ;  /* 0x00000008050d7848 */ /* 0x000fc40003fe0100 */
[----:B------:R2:W-:Y:S01]  /*09e0*/  STL [R1+0x4b4], RZ ;  /* 0x0004b4ff01007387 */ /* 0x0005e20000100800 */
[----:B------:R-:W-:Y:S02]  /*09f0*/  IABS R11, R6 ;  /* 0x00000006000b7213 */ /* 0x000fe40000000000 */
[----:B------:R-:W-:Y:S01]  /*0a00*/  IABS R9, R13 ;  /* 0x0000000d00097213 */ /* 0x000fe20000000000 */
[----:B------:R2:W-:Y:S03]  /*0a10*/  STL [R1+0x4b8], RZ ;  /* 0x0004b8ff01007387 */ /* 0x0005e60000100800 */
[----:B------:R-:W0:Y:S01]  /*0a20*/  I2F.RP R0, R9 ;  /* 0x0000000900007306 */ /* 0x000e220000209400 */
[----:B------:R2:W-:Y:S04]  /*0a30*/  STL [R1+0x4bc], RZ ;  /* 0x0004bcff01007387 */ /* 0x0005e80000100800 */
[----:B------:R2:W-:Y:S04]  /*0a40*/  STL [R1+0x4c0], RZ ;  /* 0x0004c0ff01007387 */ /* 0x0005e80000100800 */
[----:B------:R2:W-:Y:S04]  /*0a50*/  STL [R1+0x4c4], RZ ;  /* 0x0004c4ff01007387 */ /* 0x0005e80000100800 */
[----:B------:R2:W-:Y:S01]  /*0a60*/  STL [R1+0x4c8], RZ ;  /* 0x0004c8ff01007387 */ /* 0x0005e20000100800 */
[----:B0-----:R-:W0:Y:S03]  /*0a70*/  MUFU.RCP R0, R0 ;  /* 0x0000000000007308 */ /* 0x001e260000001000 */
[----:B------:R2:W-:Y:S04]  /*0a80*/  STL [R1+0x4cc], RZ ;  /* 0x0004ccff01007387 */ /* 0x0005e80000100800 */
[----:B------:R2:W-:Y:S04]  /*0a90*/  STL [R1+0x4d0], RZ ;  /* 0x0004d0ff01007387 */ /* 0x0005e80000100800 */
[----:B------:R2:W-:Y:S04]  /*0aa0*/  STL [R1+0x4d4], RZ ;  /* 0x0004d4ff01007387 */ /* 0x0005e80000100800 */
[----:B------:R2:W-:Y:S01]  /*0ab0*/  STL [R1+0x4d8], RZ ;  /* 0x0004d8ff01007387 */ /* 0x0005e20000100800 */
[----:B0-----:R-:W-:-:S03]  /*0ac0*/  VIADD R5, R0, 0xffffffe ;  /* 0x0ffffffe00057836 */ /* 0x001fc60000000000 */
[----:B------:R2:W-:Y:S04]  /*0ad0*/  STL [R1+0x4dc], RZ ;  /* 0x0004dcff01007387 */ /* 0x0005e80000100800 */
[----:B------:R2:W-:Y:S01]  /*0ae0*/  STL [R1+0x4e0], RZ ;  /* 0x0004e0ff01007387 */ /* 0x0005e20000100800 */
[----:B------:R-:W0:Y:S03]  /*0af0*/  F2I.FTZ.U32.TRUNC.NTZ R5, R5 ;  /* 0x0000000500057305 */ /* 0x000e26000021f000 */
[----:B------:R2:W-:Y:S04]  /*0b00*/  STL [R1+0x4e4], RZ ;  /* 0x0004e4ff01007387 */ /* 0x0005e80000100800 */
[----:B------:R2:W-:Y:S04]  /*0b10*/  STL [R1+0x4e8], RZ ;  /* 0x0004e8ff01007387 */ /* 0x0005e80000100800 */
[----:B------:R2:W-:Y:S04]  /*0b20*/  STL [R1+0x4ec], RZ ;  /* 0x0004ecff01007387 */ /* 0x0005e80000100800 */
[----:B------:R2:W-:Y:S01]  /*0b30*/  STL [R1+0x4f0], RZ ;  /* 0x0004f0ff01007387 */ /* 0x0005e20000100800 */
[----:B0-----:R-:W-:-:S03]  /*0b40*/  IMAD.MOV R10, RZ, RZ, -R5 ;  /* 0x000000ffff0a7224 */ /* 0x001fc600078e0a05 */
[----:B------:R2:W-:Y:S01]  /*0b50*/  STL [R1+0x4f4], RZ ;  /* 0x0004f4ff01007387 */ /* 0x0005e20000100800 */
[----:B------:R-:W-:Y:S01]  /*0b60*/  IMAD.MOV.U32 R4, RZ, RZ, R10 ;  /* 0x000000ffff047224 */ /* 0x000fe200078e000a */
[----:B------:R-:W-:Y:S02]  /*0b70*/  IABS R10, R13 ;  /* 0x0000000d000a7213 */ /* 0x000fe40000000000 */
[----:B------:R2:W-:Y:S01]  /*0b80*/  STL [R1+0x4f8], RZ ;  /* 0x0004f8ff01007387 */ /* 0x0005e20000100800 */
[----:B------:R-:W-:Y:S02]  /*0b90*/  IMAD R7, R4, R9, RZ ;  /* 0x0000000904077224 */ /* 0x000fe400078e02ff */
[----:B------:R-:W-:Y:S01]  /*0ba0*/  IMAD.MOV.U32 R4, RZ, RZ, RZ ;  /* 0x000000ffff047224 */ /* 0x000fe200078e00ff */
[----:B------:R2:W-:Y:S01]  /*0bb0*/  STL [R1+0x4fc], RZ ;  /* 0x0004fcff01007387 */ /* 0x0005e20000100800 */
[----:B------:R-:W-:Y:S02]  /*0bc0*/  IMAD.MOV R0, RZ, RZ, -R10 ;  /* 0x000000ffff007224 */ /* 0x000fe400078e0a0a */
[----:B------:R-:W-:Y:S01]  /*0bd0*/  IMAD.HI.U32 R4, R5, R7, R4 ;  /* 0x0000000705047227 */ /* 0x000fe200078e0004 */
[----:B------:R2:W-:Y:S04]  /*0be0*/  STL [R1+0x500], RZ ;  /* 0x000500ff01007387 */ /* 0x0005e80000100800 */
[----:B------:R2:W-:Y:S01]  /*0bf0*/  STL [R1+0x504], RZ ;  /* 0x000504ff01007387 */ /* 0x0005e20000100800 */
[----:B------:R-:W-:-:S03]  /*0c00*/  IMAD.HI.U32 R4, R4, R11, RZ ;  /* 0x0000000b04047227 */ /* 0x000fc600078e00ff */
        /* <DEDUP_REMOVED lines=13> */
[-C--:B------:R-:W-:Y:S01]  /*0ce0*/  LOP3.LUT R0, R6, R13.reuse, RZ, 0x3c, !PT ;  /* 0x0000000d06007212 */ /* 0x080fe200078e3cff */
[----:B------:R2:W-:Y:S03]  /*0cf0*/  STL [R1+0x524], RZ ;  /* 0x000524ff01007387 */ /* 0x0005e60000100800 */
[----:B------:R-:W-:Y:S01]  /*0d00*/  ISETP.GE.AND P2, PT, R0, RZ, PT ;  /* 0x000000ff0000720c */ /* 0x000fe20003f46270 */
[----:B------:R2:W-:Y:S04]  /*0d10*/  STL [R1+0x528], RZ ;  /* 0x000528ff01007387 */ /* 0x0005e80000100800 */
[----:B------:R2:W-:Y:S02]  /*0d20*/  STL [R1+0x52c], RZ ;  /* 0x00052cff01007387 */ /* 0x0005e40000100800 */
[----:B------:R-:W-:Y:S01]  /*0d30*/  @P0 VIADD R4, R4, 0x1 ;  /* 0x0000000104040836 */ /* 0x000fe20000000000 */
[----:B------:R-:W-:Y:S01]  /*0d40*/  ISETP.GE.AND P0, PT, R199, 0x20, PT ;  /* 0x00000020c700780c */ /* 0x000fe20003f06270 */
[----:B------:R2:W-:Y:S04]  /*0d50*/  STL [R1+0x530], RZ ;  /* 0x000530ff01007387 */ /* 0x0005e80000100800 */
[----:B------:R2:W-:Y:S01]  /*0d60*/  STL [R1+0x534], RZ ;  /* 0x000534ff01007387 */ /* 0x0005e20000100800 */
[----:B------:R-:W-:Y:S01]  /*0d70*/  @!P2 IMAD.MOV R4, RZ, RZ, -R4 ;  /* 0x000000ffff04a224 */ /* 0x000fe200078e0a04 */
[----:B------:R-:W-:-:S02]  /*0d80*/  @!P1 LOP3.LUT R4, RZ, R13, RZ, 0x33, !PT ;  /* 0x0000000dff049212 */ /* 0x000fc400078e33ff */
[----:B------:R2:W-:Y:S03]  /*0d90*/  STL [R1+0x538], RZ ;  /* 0x000538ff01007387 */ /* 0x0005e60000100800 */
[----:B------:R-:W-:Y:S01]  /*0da0*/  IMAD.MOV R0, RZ, RZ, -R4 ;  /* 0x000000ffff007224 */ /* 0x000fe200078e0a04 */
[----:B------:R2:W-:Y:S01]  /*0db0*/  STL [R1+0x53c], RZ ;  /* 0x00053cff01007387 */ /* 0x0005e20000100800 */
[----:B------:R-:W-:Y:S02]  /*0dc0*/  IMAD.SHL.U32 R4, R4, 0x200, RZ ;  /* 0x0000020004047824 */ /* 0x000fe400078e00ff */
[----:B------:R-:W-:Y:S01]  /*0dd0*/  IMAD R0, R13, R0, R6 ;  /* 0x000000000d007224 */ /* 0x000fe200078e0206 */
[----:B------:R2:W-:Y:S03]  /*0de0*/  STL [R1+0x540], RZ ;  /* 0x000540ff01007387 */ /* 0x0005e60000100800 */
[----:B------:R-:W-:Y:S01]  /*0df0*/  IMAD.IADD R0, R8, 0x1, R0 ;  /* 0x0000000108007824 */ /* 0x000fe200078e0200 */
[----:B------:R2:W-:Y:S04]  /*0e00*/  STL [R1+0x544], RZ ;  /* 0x000544ff01007387 */ /* 0x0005e80000100800 */
        /* <DEDUP_REMOVED lines=174> */
[----:B------:R2:W-:Y:S04]  /*18f0*/  STL [R1], RZ ;  /* 0x000000ff01007387 */ /* 0x0005e80000100800 */
        /* <DEDUP_REMOVED lines=84> */
[----:B------:R2:W-:Y:S01]  /*1e40*/  STL [R1+0x154], RZ ;  /* 0x000154ff01007387 */ /* 0x0005e20000100800 */
[----:B------:R-:W0:Y:S03]  /*1e50*/  S2R R153, SR_TID.X ;  /* 0x0000000000997919 */ /* 0x000e260000002100 */
        /* <DEDUP_REMOVED lines=8> */
[----:B0-----:R-:W-:-:S02]  /*1ee0*/  LOP3.LUT R196, R153, 0x7f, RZ, 0xc0, !PT ;  /* 0x0000007f99c47812 */ /* 0x001fc400078ec0ff */
[----:B------:R-:W-:Y:S01]  /*1ef0*/  LOP3.LUT R14, R153, 0x60, RZ, 0xc0, !PT ;  /* 0x00000060990e7812 */ /* 0x000fe200078ec0ff */
[----:B------:R2:W-:Y:S02]  /*1f00*/  STL [R1+0x178], RZ ;  /* 0x000178ff01007387 */ /* 0x0005e40000100800 */
[----:B------:R-:W-:Y:S02]  /*1f10*/  IMAD R15, R0, 0x80, R196 ;  /* 0x00000080000f7824 */ /* 0x000fe400078e02c4 */
        /* <DEDUP_REMOVED lines=33> */
[----:B------:R2:W-:Y:S01]  /*2130*/  STL [R1+0x930], R15 ;  /* 0x0009300f01007387 */ /* 0x0005e20000100800 */
[----:B------:R-:W-:Y:S05]  /*2140*/  @!P0 BRA `(.L_x_0) ;  /* 0x0000014800208947 */ /* 0x000fea0003800000 */
[----:B------:R-:W-:Y:S01]  /*2150*/  IABS R12, R2 ;  /* 0x00000002000c7213 */ /* 0x000fe20000000000 */
[----:B------:R-:W-:Y:S01]  /*2160*/  ULDC UR4, c[0x0][0x240] ;  /* 0x0000900000047ab9 */ /* 0x000fe20000000800 */
[----:B------:R-:W-:Y:S01]  /*2170*/  IABS R0, R3 ;  /* 0x0000000300007213 */ /* 0x000fe20000000000 */
[----:B------:R-:W-:Y:S01]  /*2180*/  ULDC.64 UR10, c[0x0][0x218] ;  /* 0x00008600000a7ab9 */ /* 0x000fe20000000a00 */
[----:B------:R-:W0:Y:S01]  /*2190*/  I2F.RP R6, R12 ;  /* 0x0000000c00067306 */ /* 0x000e220000209400 */
[----:B------:R-:W-:Y:S01]  /*21a0*/  IABS R79, R15 ;  /* 0x0000000f004f7213 */ /* 0x000fe20000000000 */
[----:B------:R-:W-:Y:S01]  /*21b0*/  ULDC.64 UR8, c[0x0][0x218] ;  /* 0x0000860000087ab9 */ /* 0x000fe20000000a00 */
[----:B------:R-:W-:Y:S01]  /*21c0*/  ISETP.GE.AND P6, PT, R15, RZ, PT ;  /* 0x000000ff0f00720c */ /* 0x000fe20003fc6270 */
[----:B------:R-:W-:Y:S01]  /*21d0*/  ULDC.64 UR6, c[0x0][0x218] ;  /* 0x0000860000067ab9 */ /* 0x000fe20000000a00 */
[----:B------:R-:W-:Y:S01]  /*21e0*/  ULDC.64 UR14, c[0x0][0x218] ;  /* 0x00008600000e7ab9 */ /* 0x000fe20000000a00 */
[----:B------:R-:W-:Y:S01]  /*21f0*/  ULDC.64 UR12, c[0x0][0x218] ;  /* 0x00008600000c7ab9 */ /* 0x000fe20000000a00 */
[----:B------:R-:W-:Y:S01]  /*2200*/  CS2R R126, SRZ ;  /* 0x00000000007e7805 */ /* 0x000fe2000001ff00 */
[----:B------:R-:W1:Y:S01]  /*2210*/  I2F.RP R5, R0 ;  /* 0x0000000000057306 */ /* 0x000e620000209400 */
[----:B------:R-:W-:-:S02]  /*2220*/  CS2R R128, SRZ ;  /* 0x0000000000807805 */ /* 0x000fc4000001ff00 */
[----:B------:R-:W-:Y:S02]  /*2230*/  CS2R R130, SRZ ;  /* 0x0000000000827805 */ /* 0x000fe4000001ff00 */
[----:B------:R-:W-:Y:S02]  /*2240*/  CS2R R132, SRZ ;  /* 0x0000000000847805 */ /* 0x000fe4000001ff00 */
[----:B------:R-:W-:Y:S02]  /*2250*/  CS2R R134, SRZ ;  /* 0x0000000000867805 */ /* 0x000fe4000001ff00 */
[----:B------:R-:W-:Y:S02]  /*2260*/  CS2R R136, SRZ ;  /* 0x0000000000887805 */ /* 0x000fe4000001ff00 */
[----:B------:R-:W-:Y:S02]  /*2270*/  CS2R R138, SRZ ;  /* 0x00000000008a7805 */ /* 0x000fe4000001ff00 */
[----:B------:R-:W-:Y:S01]  /*2280*/  CS2R R140, SRZ ;  /* 0x00000000008c7805 */ /* 0x000fe2000001ff00 */
[----:B0-----:R-:W0:Y:S01]  /*2290*/  MUFU.RCP R6, R6 ;  /* 0x0000000600067308 */ /* 0x001e220000001000 */
[----:B------:R-:W-:-:S02]  /*22a0*/  CS2R R142, SRZ ;  /* 0x00000000008e7805 */ /* 0x000fc4000001ff00 */
[----:B------:R-:W-:Y:S02]  /*22b0*/  CS2R R144, SRZ ;  /* 0x0000000000907805 */ /* 0x000fe4000001ff00 */
[----:B------:R-:W-:Y:S02]  /*22c0*/  CS2R R146, SRZ ;  /* 0x0000000000927805 */ /* 0x000fe4000001ff00 */
[----:B------:R-:W-:Y:S02]  /*22d0*/  CS2R R148, SRZ ;  /* 0x0000000000947805 */ /* 0x000fe4000001ff00 */
[----:B------:R-:W-:Y:S01]  /*22e0*/  CS2R R150, SRZ ;  /* 0x0000000000967805 */ /* 0x000fe2000001ff00 */
[----:B------:R-:W-:Y:S01]  /*22f0*/  UMOV UR16, 0xffffff80 ;  /* 0xffffff8000107882 */ /* 0x000fe20000000000 */
[----:B------:R-:W-:Y:S01]  /*2300*/  UMOV UR17, 0x3fffffef ;  /* 0x3fffffef00117882 */ /* 0x000fe20000000000 */
[----:B-1----:R-:W1:Y:S01]  /*2310*/  MUFU.RCP R5, R5 ;  /* 0x0000000500057308 */ /* 0x002e620000001000 */
[----:B0-----:R-:W-:Y:S01]  /*2320*/  VIADD R10, R6, 0xffffffe ;  /* 0x0ffffffe060a7836 */ /* 0x001fe20000000000 */
[----:B------:R-:W-:-:S06]  /*2330*/  LEA.HI R6, R14, R4, RZ, 0x1b ;  /* 0x000000040e067211 */ /* 0x000fcc00078fd8ff */
[----:B------:R0:W3:Y:S01]  /*2340*/  F2I.FTZ.U32.TRUNC.NTZ R11, R10 ;  /* 0x0000000a000b7305 */ /* 0x0000e2000021f000 */
[C---:B------:R-:W-:Y:S01]  /*2350*/  ISETP.GE.AND P3, PT, R6.reuse, RZ, PT ;  /* 0x000000ff0600720c */ /* 0x040fe20003f66270 */
[C---:B------:R-:W-:Y:S02]  /*2360*/  VIADD R14, R6.reuse, 0x1f4 ;  /* 0x000001f4060e7836 */ /* 0x040fe40000000000 */
[----:B-1----:R-:W-:Y:S02]  /*2370*/  VIADD R8, R5, 0xffffffe ;  /* 0x0ffffffe05087836 */ /* 0x002fe40000000000 */
[C---:B--2---:R-:W-:Y:S01]  /*2380*/  VIADD R15, R6.reuse, 0x1b4 ;  /* 0x000001b4060f7836 */ /* 0x044fe20000000000 */
[----:B------:R-:W-:Y:S01]  /*2390*/  IABS R205, R14 ;  /* 0x0000000e00cd7213 */ /* 0x000fe20000000000 */
[----:B------:R1:W2:Y:S01]  /*23a0*/  F2I.FTZ.U32.TRUNC.NTZ R9, R8 ;  /* 0x0000000800097305 */ /* 0x0002a2000021f000 */
[----:B0-----:R-:W-:Y:S02]  /*23b0*/  IMAD.MOV.U32 R10, RZ, RZ, RZ ;  /* 0x000000ffff0a7224 */ /* 0x001fe400078e00ff */
[----:B------:R-:W-:Y:S01]  /*23c0*/  IABS R237, R15 ;  /* 0x0000000f00ed7213 */ /* 0x000fe20000000000 */
[----:B------:R-:W-:-:S02]  /*23d0*/  VIADD R16, R6, 0x104 ;  /* 0x0000010406107836 */ /* 0x000fc40000000000 */
[C---:B------:R-:W-:Y:S02]  /*23e0*/  VIADD R18, R6.reuse, 0xa0 ;  /* 0x000000a006127836 */ /* 0x040fe40000000000 */
[--C-:B---3--:R-:W-:Y:S01]  /*23f0*/  IMAD.MOV R7, RZ, RZ, -R11.reuse ;  /* 0x000000ffff077224 */ /* 0x108fe200078e0a0b */
[----:B------:R-:W-:Y:S01]  /*2400*/  IABS R41, R16 ;  /* 0x0000001000297213 */ /* 0x000fe20000000000 */
[----:B-1----:R-:W-:Y:S02]  /*2410*/  IMAD.MOV.U32 R8, RZ, RZ, RZ ;  /* 0x000000ffff087224 */ /* 0x002fe400078e00ff */
[----:B------:R-:W-:Y:S02]  /*2420*/  IMAD R7, R7, R12, RZ ;  /* 0x0000000c07077224 */ /* 0x000fe400078e02ff */
[----:B------:R-:W-:Y:S02]  /*2430*/  VIADD R22, R6, 0x9c ;  /* 0x0000009c06167836 */ /* 0x000fe40000000000 */
[----:B------:R-:W-:Y:S01]  /*2440*/  IMAD.HI.U32 R10, R11, R7, R10 ;  /* 0x000000070b0a7227 */ /* 0x000fe200078e000a */
[----:B------:R-:W-:-:S03]  /*2450*/  IABS R11, R6 ;  /* 0x00000006000b7213 */ /* 0x000fc60000000000 */
[----:B--2---:R-:W-:Y:S02]  /*2460*/  IMAD.MOV R13, RZ, RZ, -R9 ;  /* 0x000000ffff0d7224 */ /* 0x004fe400078e0a09 */
[----:B------:R-:W-:-:S04]  /*2470*/  IMAD.HI.U32 R10, R10, R79, RZ ;  /* 0x0000004f0a0a7227 */ /* 0x000fc800078e00ff */
[----:B------:R-:W-:Y:S02]  /*2480*/  IMAD.MOV R10, RZ, RZ, -R10 ;  /* 0x000000ffff0a7224 */ /* 0x000fe400078e0a0a */
[----:B------:R-:W-:Y:S02]  /*2490*/  IMAD R7, R13, R0, RZ ;  /* 0x000000000d077224 */ /* 0x000fe400078e02ff */
[C---:B------:R-:W-:Y:S02]  /*24a0*/  IMAD R79, R12.reuse, R10, R79 ;  /* 0x0000000a0c4f7224 */ /* 0x040fe400078e024f */
[----:B------:R-:W-:Y:S01]  /*24b0*/  IMAD.HI.U32 R7, R9, R7, R8 ;  /* 0x0000000709077227 */ /* 0x000fe200078e0008 */
[----:B------:R-:W-:Y:S02]  /*24c0*/  SHF.R.S32.HI R8, RZ, 0x1f, R199 ;  /* 0x0000001fff087819 */ /* 0x000fe400000114c7 */
[----:B------:R-:W-:Y:S01]  /*24d0*/  ISETP.GT.U32.AND P1, PT, R12, R79, PT ;  /* 0x0000004f0c00720c */ /* 0x000fe20003f24070 */
[----:B------:R-:W-:Y:S01]  /*24e0*/  VIADD R10, R6, 0x1fc ;  /* 0x000001fc060a7836 */ /* 0x000fe20000000000 */
[----:B------:R-:W-:Y:S01]  /*24f0*/  LEA.HI R199, R8, R199, RZ, 0x5 ;  /* 0x000000c708c77211 */ /* 0x000fe200078f28ff */
[----:B------:R-:W-:-:S03]  /*2500*/  IMAD.HI.U32 R5, R7, R11, RZ ;  /* 0x0000000b07057227 */ /* 0x000fc600078e00ff */
[----:B------:R-:W-:Y:S01]  /*2510*/  IABS R201, R10 ;  /* 0x0000000a00c97213 */ /* 0x000fe20000000000 */
[----:B------:R-:W-:Y:S01]  /*2520*/  IMAD.MOV R5, RZ, RZ, -R5 ;  /* 0x000000ffff057224 */ /* 0x000fe200078e0a05 */
[----:B------:R-:W-:Y:S01]  /*2530*/  ISETP.GE.AND P5, PT, R10, RZ, PT ;  /* 0x000000ff0a00720c */ /* 0x000fe20003fa6270 */
[----:B------:R-:W-:Y:S01]  /*2540*/  VIADD R13, R6, 0x1f8 ;  /* 0x000001f8060d7836 */ /* 0x000fe20000000000 */
[----:B------:R-:W-:Y:S01]  /*2550*/  SHF.R.S32.HI R199, RZ, 0x5, R199 ;  /* 0x00000005ffc77819 */ /* 0x000fe200000114c7 */
[C---:B------:R-:W-:Y:S02]  /*2560*/  IMAD R11, R0.reuse, R5, R11 ;  /* 0x00000005000b7224 */ /* 0x040fe400078e020b */
[----:B------:R-:W-:Y:S01]  /*2570*/  @!P1 IMAD.IADD R79, R79, 0x1, -R12 ;  /* 0x000000014f4f9824 */ /* 0x000fe200078e0a0c */
[----:B------:R-:W-:Y:S01]  /*2580*/  IABS R203, R13 ;  /* 0x0000000d00cb7213 */ /* 0x000fe20000000000 */
[----:B------:R-:W-:Y:S01]  /*2590*/  IMAD.HI.U32 R5, R7, R201, RZ ;  /* 0x000000c907057227 */ /* 0x000fe200078e00ff */
[----:B------:R-:W-:-:S02]  /*25a0*/  ISETP.GT.U32.AND P0, PT, R0, R11, PT ;  /* 0x0000000b0000720c */ /* 0x000fc40003f04070 */
[----:B------:R-:W-:Y:S01]  /*25b0*/  ISETP.GT.U32.AND P2, PT, R12, R79, PT ;  /* 0x0000004f0c00720c */ /* 0x000fe20003f44070 */
[----:B------:R-:W-:Y:S01]  /*25c0*/  IMAD.MOV R5, RZ, RZ, -R5 ;  /* 0x000000ffff057224 */ /* 0x000fe200078e0a05 */
[----:B------:R-:W-:Y:S01]  /*25d0*/  ISETP.GE.AND P1, PT, R13, RZ, PT ;  /* 0x000000ff0d00720c */ /* 0x000fe20003f26270 */
[----:B------:R-:W-:-:S04]  /*25e0*/  IMAD.HI.U32 R9, R7, R203, RZ ;  /* 0x000000cb07097227 */ /* 0x000fc800078e00ff */
[----:B------:R-:W-:Y:S02]  /*25f0*/  IMAD R201, R0, R5, R201 ;  /* 0x0000000500c97224 */ /* 0x000fe400078e02c9 */
[----:B------:R-:W-:Y:S02]  /*2600*/  IMAD.MOV R9, RZ, RZ, -R9 ;  /* 0x000000ffff097224 */ /* 0x000fe400078e0a09 */
[----:B------:R-:W-:Y:S02]  /*2610*/  VIADD R10, R6, 0x1f0 ;  /* 0x000001f0060a7836 */ /* 0x000fe40000000000 */
[----:B------:R-:W-:Y:S01]  /*2620*/  @!P2 IMAD.IADD R79, R79, 0x1, -R12 ;  /* 0x000000014f4fa824 */ /* 0x000fe200078e0a0c */
[C---:B------:R-:W-:Y:S01]  /*2630*/  ISETP.GT.U32.AND P2, PT, R0.reuse, R201, PT ;  /* 0x000000c90000720c */ /* 0x040fe20003f44070 */
[----:B------:R-:W-:Y:S01]  /*2640*/  IMAD R203, R0, R9, R203 ;  /* 0x0000000900cb7224 */ /* 0x000fe200078e02cb */
[----:B------:R-:W-:Y:S01]  /*2650*/  IABS R207, R10 ;  /* 0x0000000a00cf7213 */ /* 0x000fe20000000000 */
[----:B------:R-:W-:-:S03]  /*2660*/  IMAD.HI.U32 R8, R7, R205, RZ ;  /* 0x000000cd07087227 */ /* 0x000fc600078e00ff */
[----:B------:R-:W-:Y:S01]  /*2670*/  ISETP.GT.U32.AND P4, PT, R0, R203, PT ;  /* 0x000000cb0000720c */ /* 0x000fe20003f84070 */
[----:B------:R-:W-:Y:S02]  /*2680*/  @!P0 IMAD.IADD R11, R11, 0x1, -R0 ;  /* 0x000000010b0b8824 */ /* 0x000fe400078e0a00 */
[----:B------:R-:W-:Y:S02]  /*2690*/  IMAD.MOV R8, RZ, RZ, -R8 ;  /* 0x000000ffff087224 */ /* 0x000fe400078e0a08 */
[----:B------:R-:W-:Y:S01]  /*26a0*/  VIADD R12, R6, 0x1ec ;  /* 0x000001ec060c7836 */ /* 0x000fe20000000000 */
[----:B------:R-:W-:Y:S01]  /*26b0*/  ISETP.GT.U32.AND P0, PT, R0, R11, PT ;  /* 0x0000000b0000720c */ /* 0x000fe20003f04070 */
[----:B------:R-:W-:Y:S01]  /*26c0*/  @!P2 IMAD.IADD R201, R201, 0x1, -R0 ;  /* 0x00000001c9c9a824 */ /* 0x000fe200078e0a00 */
[----:B------:R-:W-:Y:S01]  /*26d0*/  ISETP.NE.AND P2, PT, R2, RZ, PT ;  /* 0x000000ff0200720c */ /* 0x000fe20003f45270 */
[----:B------:R-:W-:Y:S01]  /*26e0*/  IMAD R205, R0, R8, R205 ;  /* 0x0000000800cd7224 */ /* 0x000fe200078e02cd */
[----:B------:R-:W-:Y:S01]  /*26f0*/  IABS R209, R12 ;  /* 0x0000000c00d17213 */ /* 0x000fe20000000000 */
[----:B------:R-:W-:-:S04]  /*2700*/  IMAD.HI.U32 R8, R7, R207, RZ ;  /* 0x000000cf07087227 */ /* 0x000fc800078e00ff */
[----:B------:R-:W-:Y:S02]  /*2710*/  IMAD.MOV R8, RZ, RZ, -R8 ;  /* 0x000000ffff087224 */ /* 0x000fe400078e0a08 */
[--C-:B------:R-:W-:Y:S01]  /*2720*/  @!P4 IMAD.IADD R203, R203, 0x1, -R0.reuse ;  /* 0x00000001cbcbc824 */ /* 0x100fe200078e0a00 */
[C---:B------:R-:W-:Y:S01]  /*2730*/  ISETP.GT.U32.AND P4, PT, R0.reuse, R201, PT ;  /* 0x000000c90000720c */ /* 0x040fe20003f84070 */
[C---:B------:R-:W-:Y:S02]  /*2740*/  IMAD R207, R0.reuse, R8, R207 ;  /* 0x0000000800cf7224 */ /* 0x040fe400078e02cf */
[----:B------:R-:W-:Y:S01]  /*2750*/  @!P6 IMAD.MOV R79, RZ, RZ, -R79 ;  /* 0x000000ffff4fe224 */ /* 0x000fe200078e0a4f */
[C---:B------:R-:W-:Y:S01]  /*2760*/  ISETP.GT.U32.AND P6, PT, R0.reuse, R203, PT ;  /* 0x000000cb0000720c */ /* 0x040fe20003fc4070 */
[----:B------:R-:W-:Y:S01]  /*2770*/  @!P0 IMAD.IADD R11, R11, 0x1, -R0 ;  /* 0x000000010b0b8824 */ /* 0x000fe200078e0a00 */
[----:B------:R-:W-:Y:S01]  /*2780*/  @!P2 LOP3.LUT R79, RZ, R2, RZ, 0x33, !PT ;  /* 0x00000002ff4fa212 */ /* 0x000fe200078e33ff */
[----:B------:R-:W-:Y:S01]  /*2790*/  IMAD.HI.U32 R9, R7, R209, RZ ;  /* 0x000000d107097227 */ /* 0x000fe200078e00ff */
[----:B------:R-:W-:-:S02]  /*27a0*/  ISETP.GT.U32.AND P2, PT, R0, R207, PT ;  /* 0x000000cf0000720c */ /* 0x000fc40003f44070 */
[----:B------:R-:W-:Y:S01]  /*27b0*/  ISETP.GT.U32.AND P0, PT, R0, R205, PT ;  /* 0x000000cd0000720c */ /* 0x000fe20003f04070 */
[----:B------:R-:W-:Y:S02]  /*27c0*/  IMAD.MOV.U32 R5, RZ, RZ, R11 ;  /* 0x000000ffff057224 */ /* 0x000fe400078e000b */
[----:B------:R-:W-:Y:S02]  /*27d0*/  IMAD.MOV R9, RZ, RZ, -R9 ;  /* 0x000000ffff097224 */ /* 0x000fe400078e0a09 */
[----:B------:R-:W-:Y:S02]  /*27e0*/  VIADD R11, R6, 0x1e8 ;  /* 0x000001e8060b7836 */ /* 0x000fe40000000000 */
[----:B------:R-:W-:Y:S02]  /*27f0*/  IMAD R209, R0, R9, R209 ;  /* 0x0000000900d17224 */ /* 0x000fe400078e02d1 */
[--C-:B------:R-:W-:Y:S01]  /*2800*/  @!P4 IMAD.IADD R201, R201, 0x1, -R0.reuse ;  /* 0x00000001c9c9c824 */ /* 0x100fe200078e0a00 */
[----:B------:R-:W-:Y:S01]  /*2810*/  IABS R211, R11 ;  /* 0x0000000b00d37213 */ /* 0x000fe20000000000 */
[--C-:B------:R-:W-:Y:S01]  /*2820*/  @!P6 IMAD.IADD R203, R203, 0x1, -R0.reuse ;  /* 0x00000001cbcbe824 */ /* 0x100fe200078e0a00 */
[----:B------:R-:W-:Y:S01]  /*2830*/  ISETP.GE.AND P4, PT, R10, RZ, PT ;  /* 0x000000ff0a00720c */ /* 0x000fe20003f86270 */
[----:B------:R-:W-:Y:S01]  /*2840*/  VIADD R10, R6, 0x1e0 ;  /* 0x000001e0060a7836 */ /* 0x000fe20000000000 */
[----:B------:R-:W-:Y:S01]  /*2850*/  ISETP.GT.U32.AND P6, PT, R0, R209, PT ;  /* 0x000000d10000720c */ /* 0x000fe20003fc4070 */
[----:B------:R-:W-:Y:S01]  /*2860*/  @!P2 IMAD.IADD R207, R207, 0x1, -R0 ;  /* 0x00000001cfcfa824 */ /* 0x000fe200078e0a00 */
[----:B------:R-:W-:Y:S01]  /*2870*/  ISETP.GE.AND P2, PT, R11, RZ, PT ;  /* 0x000000ff0b00720c */ /* 0x000fe20003f46270 */
[----:B------:R-:W-:Y:S01]  /*2880*/  IMAD.HI.U32 R2, R7, R211, RZ ;  /* 0x000000d307027227 */ /* 0x000fe200078e00ff */
[----:B------:R-:W-:-:S03]  /*2890*/  IABS R215, R10 ;  /* 0x0000000a00d77213 */ /* 0x000fc60000000000 */
[----:B------:R-:W-:Y:S01]  /*28a0*/  @!P5 IMAD.MOV R201, RZ, RZ, -R201 ;  /* 0x000000ffffc9d224 */ /* 0x000fe200078e0ac9 */
[----:B------:R-:W-:Y:S01]  /*28b0*/  ISETP.GT.U32.AND P5, PT, R0, R207, PT ;  /* 0x000000cf0000720c */ /* 0x000fe20003fa4070 */
[----:B------:R-:W-:Y:S02]  /*28c0*/  IMAD.MOV R2, RZ, RZ, -R2 ;  /* 0x000000ffff027224 */ /* 0x000fe400078e0a02 */
[----:B------:R-:W-:Y:S02]  /*28d0*/  @!P0 IMAD.IADD R205, R205, 0x1, -R0 ;  /* 0x00000001cdcd8824 */ /* 0x000fe400078e0a00 */
[----:B------:R-:W-:Y:S02]  /*28e0*/  VIADD R9, R6, 0x1e4 ;  /* 0x000001e406097836 */ /* 0x000fe40000000000 */
[C---:B------:R-:W-:Y:S01]  /*28f0*/  IMAD R211, R0.reuse, R2, R211 ;  /* 0x0000000200d37224 */ /* 0x040fe200078e02d3 */
[----:B------:R-:W-:Y:S01]  /*2900*/  ISETP.GT.U32.AND P0, PT, R0, R205, PT ;  /* 0x000000cd0000720c */ /* 0x000fe20003f04070 */
[----:B------:R-:W-:Y:S01]  /*2910*/  IMAD.HI.U32 R2, R7, R215, RZ ;  /* 0x000000d707027227 */ /* 0x000fe200078e00ff */
[----:B------:R-:W-:-:S03]  /*2920*/  IABS R213, R9 ;  /* 0x0000000900d57213 */ /* 0x000fc60000000000 */
[----:B------:R-:W-:Y:S02]  /*2930*/  @!P6 IMAD.IADD R209, R209, 0x1, -R0 ;  /* 0x00000001d1d1e824 */ /* 0x000fe400078e0a00 */
[----:B------:R-:W-:Y:S02]  /*2940*/  IMAD.MOV R2, RZ, RZ, -R2 ;  /* 0x000000ffff027224 */ /* 0x000fe400078e0a02 */
[----:B------:R-:W-:Y:S01]  /*2950*/  IMAD.HI.U32 R8, R7, R213, RZ ;  /* 0x000000d507087227 */ /* 0x000fe200078e00ff */
[----:B------:R-:W-:-:S03]  /*2960*/  ISETP.GT.U32.AND P6, PT, R0, R209, PT ;  /* 0x000000d10000720c */ /* 0x000fc60003fc4070 */
[----:B------:R-:W-:Y:S02]  /*2970*/  @!P5 IMAD.IADD R207, R207, 0x1, -R0 ;  /* 0x00000001cfcfd824 */ /* 0x000fe400078e0a00 */
[C---:B------:R-:W-:Y:S02]  /*2980*/  IMAD R215, R0.reuse, R2, R215 ;  /* 0x0000000200d77224 */ /* 0x040fe400078e02d7 */
[----:B------:R-:W-:Y:S02]  /*2990*/  IMAD.MOV R8, RZ, RZ, -R8 ;  /* 0x000000ffff087224 */ /* 0x000fe400078e0a08 */
[----:B------:R-:W-:Y:S01]  /*29a0*/  @!P4 IMAD.MOV R207, RZ, RZ, -R207 ;  /* 0x000000ffffcfc224 */ /* 0x000fe200078e0acf */
[----:B------:R-:W-:Y:S01]  /*29b0*/  ISETP.GT.U32.AND P4, PT, R0, R215, PT ;  /* 0x000000d70000720c */ /* 0x000fe20003f84070 */
[----:B------:R-:W-:Y:S01]  /*29c0*/  @!P0 IMAD.IADD R205, R205, 0x1, -R0 ;  /* 0x00000001cdcd8824 */ /* 0x000fe200078e0a00 */
[----:B------:R-:W-:Y:S01]  /*29d0*/  ISETP.GE.AND P0, PT, R12, RZ, PT ;  /* 0x000000ff0c00720c */ /* 0x000fe20003f06270 */
[----:B------:R-:W-:-:S02]  /*29e0*/  IMAD R213, R0, R8, R213 ;  /* 0x0000000800d57224 */ /* 0x000fc400078e02d5 */
[----:B------:R-:W-:Y:S01]  /*29f0*/  @!P1 IMAD.MOV R203, RZ, RZ, -R203 ;  /* 0x000000ffffcb9224 */ /* 0x000fe200078e0acb */
[C---:B------:R-:W-:Y:S01]  /*2a00*/  ISETP.GT.U32.AND P1, PT, R0.reuse, R211, PT ;  /* 0x000000d30000720c */ /* 0x040fe20003f24070 */
[--C-:B------:R-:W-:Y:S01]  /*2a10*/  @!P6 IMAD.IADD R209, R209, 0x1, -R0.reuse ;  /* 0x00000001d1d1e824 */ /* 0x100fe200078e0a00 */
[----:B------:R-:W-:Y:S01]  /*2a20*/  ISETP.GT.U32.AND P5, PT, R0, R213, PT ;  /* 0x000000d50000720c */ /* 0x000fe20003fa4070 */
[----:B------:R-:W-:Y:S01]  /*2a30*/  VIADD R8, R6, 0x1dc ;  /* 0x000001dc06087836 */ /* 0x000fe20000000000 */
[----:B------:R-:W-:Y:S01]  /*2a40*/  ISETP.GE.AND P6, PT, R10, RZ, PT ;  /* 0x000000ff0a00720c */ /* 0x000fe20003fc6270 */
[----:B------:R-:W-:Y:S02]  /*2a50*/  VIADD R10, R6, 0x1d8 ;  /* 0x000001d8060a7836 */ /* 0x000fe40000000000 */
[--C-:B------:R-:W-:Y:S01]  /*2a60*/  @!P4 IMAD.IADD R215, R215, 0x1, -R0.reuse ;  /* 0x00000001d7d7c824 */ /* 0x100fe200078e0a00 */
[----:B------:R-:W-:Y:S01]  /*2a70*/  IABS R217, R8 ;  /* 0x0000000800d97213 */ /* 0x000fe20000000000 */
[----:B------:R-:W-:Y:S01]  /*2a80*/  @!P0 IMAD.MOV R209, RZ, RZ, -R209 ;  /* 0x000000ffffd18224 */ /* 0x000fe200078e0ad1 */
[----:B------:R-:W-:Y:S01]  /*2a90*/  IABS R219, R10 ;  /* 0x0000000a00db7213 */ /* 0x000fe20000000000 */
[----:B------:R-:W-:Y:S01]  /*2aa0*/  @!P3 IMAD.MOV R5, RZ, RZ, -R5 ;  /* 0x000000ffff05b224 */ /* 0x000fe200078e0a05 */
[----:B------:R-:W-:Y:S01]  /*2ab0*/  ISETP.GE.AND P0, PT, R8, RZ, PT ;  /* 0x000000ff0800720c */ /* 0x000fe20003f06270 */
[----:B------:R-:W-:Y:S01]  /*2ac0*/  @!P1 IMAD.IADD R211, R211, 0x1, -R0 ;  /* 0x00000001d3d39824 */ /* 0x000fe200078e0a00 */
[----:B------:R-:W-:Y:S01]  /*2ad0*/  ISETP.GT.U32.AND P4, PT, R0, R215, PT ;  /* 0x000000d70000720c */ /* 0x000fe20003f84070 */
[----:B------:R-:W-:Y:S01]  /*2ae0*/  IMAD.HI.U32 R8, R7, R219, RZ ;  /* 0x000000db07087227 */ /* 0x000fe200078e00ff */
[----:B------:R-:W-:-:S02]  /*2af0*/  ISETP.GE.AND P3, PT, R14, RZ, PT ;  /* 0x000000ff0e00720c */ /* 0x000fc40003f66270 */
[----:B------:R-:W-:Y:S01]  /*2b00*/  ISETP.GT.U32.AND P1, PT, R0, R211, PT ;  /* 0x000000d30000720c */ /* 0x000fe20003f24070 */
[----:B------:R-:W-:Y:S02]  /*2b10*/  @!P5 IMAD.IADD R213, R213, 0x1, -R0 ;  /* 0x00000001d5d5d824 */ /* 0x000fe400078e0a00 */
[----:B------:R-:W-:Y:S02]  /*2b20*/  IMAD.MOV R8, RZ, RZ, -R8 ;  /* 0x000000ffff087224 */ /* 0x000fe400078e0a08 */
[----:B------:R-:W-:Y:S01]  /*2b30*/  VIADD R11, R6, 0x1d4 ;  /* 0x000001d4060b7836 */ /* 0x000fe20000000000 */
[----:B------:R-:W-:Y:S01]  /*2b40*/  ISETP.GT.U32.AND P5, PT, R0, R213, PT ;  /* 0x000000d50000720c */ /* 0x000fe20003fa4070 */
[----:B------:R-:W-:-:S03]  /*2b50*/  IMAD.HI.U32 R2, R7, R217, RZ ;  /* 0x000000d907027227 */ /* 0x000fc600078e00ff */
[----:B------:R-:W-:Y:S01]  /*2b60*/  IABS R221, R11 ;  /* 0x0000000b00dd7213 */ /* 0x000fe20000000000 */
[C---:B------:R-:W-:Y:S02]  /*2b70*/  IMAD R219, R0.reuse, R8, R219 ;  /* 0x0000000800db7224 */ /* 0x040fe400078e02db */
[----:B------:R-:W-:Y:S02]  /*2b80*/  IMAD.MOV R2, RZ, RZ, -R2 ;  /* 0x000000ffff027224 */ /* 0x000fe400078e0a02 */
[--C-:B------:R-:W-:Y:S01]  /*2b90*/  @!P4 IMAD.IADD R215, R215, 0x1, -R0.reuse ;  /* 0x00000001d7d7c824 */ /* 0x100fe200078e0a00 */
[----:B------:R-:W-:Y:S01]  /*2ba0*/  ISETP.GT.U32.AND P4, PT, R0, R219, PT ;  /* 0x000000db0000720c */ /* 0x000fe20003f84070 */
[----:B------:R-:W-:Y:S01]  /*2bb0*/  @!P3 IMAD.MOV R205, RZ, RZ, -R205 ;  /* 0x000000ffffcdb224 */ /* 0x000fe200078e0acd */
[----:B------:R-:W-:Y:S01]  /*2bc0*/  ISETP.GE.AND P3, PT, R9, RZ, PT ;  /* 0x000000ff0900720c */ /* 0x000fe20003f66270 */
[----:B------:R-:W-:Y:S01]  /*2bd0*/  @!P1 IMAD.IADD R211, R211, 0x1, -R0 ;  /* 0x00000001d3d39824 */ /* 0x000fe200078e0a00 */
[----:B------:R-:W-:Y:S01]  /*2be0*/  ISETP.GE.AND P1, PT, R10, RZ, PT ;  /* 0x000000ff0a00720c */ /* 0x000fe20003f26270 */
[----:B------:R-:W-:-:S02]  /*2bf0*/  IMAD R217, R0, R2, R217 ;  /* 0x0000000200d97224 */ /* 0x000fc400078e02d9 */
[----:B------:R-:W-:-:S04]  /*2c00*/  IMAD.HI.U32 R9, R7, R221, RZ ;  /* 0x000000dd07097227 */ /* 0x000fc800078e00ff */
[--C-:B------:R-:W-:Y:S01]  /*2c10*/  @!P5 IMAD.IADD R213, R213, 0x1, -R0.reuse ;  /* 0x00000001d5d5d824 */ /* 0x100fe200078e0a00 */
[----:B------:R-:W-:Y:S01]  /*2c20*/  ISETP.GE.AND P5, PT, R11, RZ, PT ;  /* 0x000000ff0b00720c */ /* 0x000fe20003fa6270 */
[----:B------:R-:W-:Y:S01]  /*2c30*/  @!P2 IMAD.MOV R211, RZ, RZ, -R211 ;  /* 0x000000ffffd3a224 */ /* 0x000fe200078e0ad3 */
[----:B------:R-:W-:Y:S01]  /*2c40*/  ISETP.GT.U32.AND P2, PT, R0, R217, PT ;  /* 0x000000d90000720c */ /* 0x000fe20003f44070 */
[----:B------:R-:W-:Y:S02]  /*2c50*/  IMAD.MOV R9, RZ, RZ, -R9 ;  /* 0x000000ffff097224 */ /* 0x000fe400078e0a09 */
[C---:B------:R-:W-:Y:S02]  /*2c60*/  VIADD R2, R6.reuse, 0x1d0 ;  /* 0x000001d006027836 */ /* 0x040fe40000000000 */
[----:B------:R-:W-:Y:S02]  /*2c70*/  VIADD R11, R6, 0x1cc ;  /* 0x000001cc060b7836 */ /* 0x000fe40000000000 */
[----:B------:R-:W-:Y:S01]  /*2c80*/  IMAD R221, R0, R9, R221 ;  /* 0x0000000900dd7224 */ /* 0x000fe200078e02dd */
[----:B------:R-:W-:Y:S01]  /*2c90*/  IABS R223, R2 ;  /* 0x0000000200df7213 */ /* 0x000fe20000000000 */
[----:B------:R-:W-:Y:S01]  /*2ca0*/  @!P4 IMAD.IADD R219, R219, 0x1, -R0 ;  /* 0x00000001dbdbc824 */ /* 0x000fe200078e0a00 */
[----:B------:R-:W-:Y:S01]  /*2cb0*/  IABS R225, R11 ;  /* 0x0000000b00e17213 */ /* 0x000fe20000000000 */
[----:B------:R-:W-:Y:S01]  /*2cc0*/  @!P3 IMAD.MOV R213, RZ, RZ, -R213 ;  /* 0x000000ffffd5b224 */ /* 0x000fe200078e0ad5 */
[----:B------:R-:W-:Y:S01]  /*2cd0*/  ISETP.GE.AND P3, PT, R2, RZ, PT ;  /* 0x000000ff0200720c */ /* 0x000fe20003f66270 */
[----:B------:R-:W-:Y:S01]  /*2ce0*/  @!P6 IMAD.MOV R215, RZ, RZ, -R215 ;  /* 0x000000ffffd7e224 */ /* 0x000fe200078e0ad7 */
[C---:B------:R-:W-:Y:S01]  /*2cf0*/  ISETP.GT.U32.AND P4, PT, R0.reuse, R219, PT ;  /* 0x000000db0000720c */ /* 0x040fe20003f84070 */
[----:B------:R-:W-:Y:S01]  /*2d00*/  IMAD.HI.U32 R2, R7, R223, RZ ;  /* 0x000000df07027227 */ /* 0x000fe200078e00ff */
[----:B------:R-:W-:-:S03]  /*2d10*/  ISETP.GT.U32.AND P6, PT, R0, R221, PT ;  /* 0x000000dd0000720c */ /* 0x000fc60003fc4070 */
[----:B------:R-:W-:-:S04]  /*2d20*/  IMAD.HI.U32 R8, R7, R225, RZ ;  /* 0x000000e107087227 */ /* 0x000fc800078e00ff */
[----:B------:R-:W-:Y:S02]  /*2d30*/  @!P2 IMAD.IADD R217, R217, 0x1, -R0 ;  /* 0x00000001d9d9a824 */ /* 0x000fe400078e0a00 */
[----:B------:R-:W-:Y:S02]  /*2d40*/  VIADD R13, R6, 0x1c4 ;  /* 0x000001c4060d7836 */ /* 0x000fe40000000000 */
[----:B------:R-:W-:Y:S01]  /*2d50*/  IMAD.MOV R2, RZ, RZ, -R2 ;  /* 0x000000ffff027224 */ /* 0x000fe200078e0a02 */
[C---:B------:R-:W-:Y:S01]  /*2d60*/  ISETP.GT.U32.AND P2, PT, R0.reuse, R217, PT ;  /* 0x000000d90000720c */ /* 0x040fe20003f44070 */
[----:B------:R-:W-:Y:S01]  /*2d70*/  IMAD.MOV R8, RZ, RZ, -R8 ;  /* 0x000000ffff087224 */ /* 0x000fe200078e0a08 */
[----:B------:R-:W-:Y:S01]  /*2d80*/  IABS R229, R13 ;  /* 0x0000000d00e57213 */ /* 0x000fe20000000000 */
[C---:B------:R-:W-:Y:S02]  /*2d90*/  IMAD R223, R0.reuse, R2, R223 ;  /* 0x0000000200df7224 */ /* 0x040fe400078e02df */
[----:B------:R-:W-:-:S02]  /*2da0*/  IMAD R225, R0, R8, R225 ;  /* 0x0000000800e17224 */ /* 0x000fc400078e02e1 */
[--C-:B------:R-:W-:Y:S01]  /*2db0*/  @!P4 IMAD.IADD R219, R219, 0x1, -R0.reuse ;  /* 0x00000001dbdbc824 */ /* 0x100fe200078e0a00 */
[C---:B------:R-:W-:Y:S01]  /*2dc0*/  ISETP.GT.U32.AND P4, PT, R0.reuse, R223, PT ;  /* 0x000000df0000720c */ /* 0x040fe20003f84070 */
[----:B------:R-:W-:Y:S01]  /*2dd0*/  @!P6 IMAD.IADD R221, R221, 0x1, -R0 ;  /* 0x00000001dddde824 */ /* 0x000fe200078e0a00 */
[----:B------:R-:W-:Y:S01]  /*2de0*/  ISETP.GT.U32.AND P6, PT, R0, R225, PT ;  /* 0x000000e10000720c */ /* 0x000fe20003fc4070 */
[----:B------:R-:W-:-:S04]  /*2df0*/  IMAD.HI.U32 R10, R7, R229, RZ ;  /* 0x000000e5070a7227 */ /* 0x000fc800078e00ff */
[----:B------:R-:W-:Y:S02]  /*2e00*/  VIADD R12, R6, 0x1c8 ;  /* 0x000001c8060c7836 */ /* 0x000fe40000000000 */
[----:B------:R-:W-:Y:S02]  /*2e10*/  IMAD.MOV R10, RZ, RZ, -R10 ;  /* 0x000000ffff0a7224 */ /* 0x000fe400078e0a0a */
[----:B------:R-:W-:Y:S01]  /*2e20*/  @!P2 IMAD.IADD R217, R217, 0x1, -R0 ;  /* 0x00000001d9d9a824 */ /* 0x000fe200078e0a00 */
[----:B------:R-:W-:Y:S01]  /*2e30*/  ISETP.GE.AND P2, PT, R11, RZ, PT ;  /* 0x000000ff0b00720c */ /* 0x000fe20003f46270 */
[----:B------:R-:W-:Y:S01]  /*2e40*/  IMAD R229, R0, R10, R229 ;  /* 0x0000000a00e57224 */ /* 0x000fe200078e02e5 */
[----:B------:R-:W-:Y:S01]  /*2e50*/  IABS R227, R12 ;  /* 0x0000000c00e37213 */ /* 0x000fe20000000000 */
[C---:B------:R-:W-:Y:S02]  /*2e60*/  VIADD R10, R6.reuse, 0x1c0 ;  /* 0x000001c0060a7836 */ /* 0x040fe40000000000 */
[----:B------:R-:W-:-:S02]  /*2e70*/  VIADD R11, R6, 0x1bc ;  /* 0x000001bc060b7836 */ /* 0x000fc40000000000 */
[--C-:B------:R-:W-:Y:S01]  /*2e80*/  @!P4 IMAD.IADD R223, R223, 0x1, -R0.reuse ;  /* 0x00000001dfdfc824 */ /* 0x100fe200078e0a00 */
[----:B------:R-:W-:Y:S01]  /*2e90*/  IABS R231, R10 ;  /* 0x0000000a00e77213 */ /* 0x000fe20000000000 */
[----:B------:R-:W-:Y:S01]  /*2ea0*/  @!P6 IMAD.IADD R225, R225, 0x1, -R0 ;  /* 0x00000001e1e1e824 */ /* 0x000fe200078e0a00 */
[----:B------:R-:W-:Y:S01]  /*2eb0*/  IABS R233, R11 ;  /* 0x0000000b00e97213 */ /* 0x000fe20000000000 */
[----:B------:R-:W-:Y:S01]  /*2ec0*/  IMAD.HI.U32 R9, R7, R227, RZ ;  /* 0x000000e307097227 */ /* 0x000fe200078e00ff */
[C---:B------:R-:W-:Y:S02]  /*2ed0*/  ISETP.GT.U32.AND P4, PT, R0.reuse, R221, PT ;  /* 0x000000dd0000720c */ /* 0x040fe40003f84070 */
[C---:B------:R-:W-:Y:S01]  /*2ee0*/  ISETP.GT.U32.AND P6, PT, R0.reuse, R225, PT ;  /* 0x000000e10000720c */ /* 0x040fe20003fc4070 */
[----:B------:R-:W-:Y:S01]  /*2ef0*/  @!P0 IMAD.MOV R217, RZ, RZ, -R217 ;  /* 0x000000ffffd98224 */ /* 0x000fe200078e0ad9 */
[----:B------:R-:W-:Y:S01]  /*2f00*/  ISETP.GT.U32.AND P0, PT, R0, R223, PT ;  /* 0x000000df0000720c */ /* 0x000fe20003f04070 */
[----:B------:R-:W-:-:S02]  /*2f10*/  IMAD.MOV R9, RZ, RZ, -R9 ;  /* 0x000000ffff097224 */ /* 0x000fc400078e0a09 */
[----:B------:R-:W-:-:S04]  /*2f20*/  IMAD.HI.U32 R2, R7, R231, RZ ;  /* 0x000000e707027227 */ /* 0x000fc800078e00ff */
[----:B------:R-:W-:-:S04]  /*2f30*/  IMAD.HI.U32 R8, R7, R233, RZ ;  /* 0x000000e907087227 */ /* 0x000fc800078e00ff */
[C---:B------:R-:W-:Y:S02]  /*2f40*/  IMAD R227, R0.reuse, R9, R227 ;  /* 0x0000000900e37224 */ /* 0x040fe400078e02e3 */
[----:B------:R-:W-:Y:S02]  /*2f50*/  IMAD.MOV R2, RZ, RZ, -R2 ;  /* 0x000000ffff027224 */ /* 0x000fe400078e0a02 */
[----:B------:R-:W-:Y:S02]  /*2f60*/  IMAD.MOV R9, RZ, RZ, -R8 ;  /* 0x000000ffff097224 */ /* 0x000fe400078e0a08 */
[----:B------:R-:W-:Y:S01]  /*2f70*/  @!P1 IMAD.MOV R219, RZ, RZ, -R219 ;  /* 0x000000ffffdb9224 */ /* 0x000fe200078e0adb */
[C---:B------:R-:W-:Y:S01]  /*2f80*/  ISETP.GT.U32.AND P1, PT, R0.reuse, R227, PT ;  /* 0x000000e30000720c */ /* 0x040fe20003f24070 */
[----:B------:R-:W-:Y:S01]  /*2f90*/  @!P4 IMAD.IADD R221, R221, 0x1, -R0 ;  /* 0x00000001ddddc824 */ /* 0x000fe200078e0a00 */
[C---:B------:R-:W-:Y:S01]  /*2fa0*/  ISETP.GT.U32.AND P4, PT, R0.reuse, R229, PT ;  /* 0x000000e50000720c */ /* 0x040fe20003f84070 */
[----:B------:R-:W-:-:S02]  /*2fb0*/  IMAD R231, R0, R2, R231 ;  /* 0x0000000200e77224 */ /* 0x000fc400078e02e7 */
[C---:B------:R-:W-:Y:S02]  /*2fc0*/  IMAD R233, R0.reuse, R9, R233 ;  /* 0x0000000900e97224 */ /* 0x040fe400078e02e9 */
[--C-:B------:R-:W-:Y:S01]  /*2fd0*/  @!P0 IMAD.IADD R223, R223, 0x1, -R0.reuse ;  /* 0x00000001dfdf8824 */ /* 0x100fe200078e0a00 */
[C---:B------:R-:W-:Y:S01]  /*2fe0*/  ISETP.GT.U32.AND P0, PT, R0.reuse, R231, PT ;  /* 0x000000e70000720c */ /* 0x040fe20003f04070 */
[--C-:B------:R-:W-:Y:S01]  /*2ff0*/  @!P6 IMAD.IADD R225, R225, 0x1, -R0.reuse ;  /* 0x00000001e1e1e824 */ /* 0x100fe200078e0a00 */
[----:B------:R-:W-:Y:S01]  /*3000*/  ISETP.GT.U32.AND P6, PT, R0, R233, PT ;  /* 0x000000e90000720c */ /* 0x000fe20003fc4070 */
[----:B------:R-:W-:Y:S02]  /*3010*/  VIADD R14, R6, 0x1b8 ;  /* 0x000001b8060e7836 */ /* 0x000fe40000000000 */
[--C-:B------:R-:W-:Y:S01]  /*3020*/  @!P1 IMAD.IADD R227, R227, 0x1, -R0.reuse ;  /* 0x00000001e3e39824 */ /* 0x100fe200078e0a00 */
[----:B------:R-:W-:Y:S01]  /*3030*/  ISETP.GE.AND P1, PT, R12, RZ, PT ;  /* 0x000000ff0c00720c */ /* 0x000fe20003f26270 */
[----:B------:R-:W-:Y:S01]  /*3040*/  @!P4 IMAD.IADD R229, R229, 0x1, -R0 ;  /* 0x00000001e5e5c824 */ /* 0x000fe200078e0a00 */
[----:B------:R-:W-:Y:S01]  /*3050*/  IABS R235, R14 ;  /* 0x0000000e00eb7213 */ /* 0x000fe20000000000 */
[----:B------:R-:W-:Y:S01]  /*3060*/  IMAD.HI.U32 R8, R7, R237, RZ ;  /* 0x000000ed07087227 */ /* 0x000fe200078e00ff */
[----:B------:R-:W-:-:S03]  /*3070*/  ISETP.GE.AND P4, PT, R13, RZ, PT ;  /* 0x000000ff0d00720c */ /* 0x000fc60003f86270 */
[--C-:B------:R-:W-:Y:S01]  /*3080*/  @!P0 IMAD.IADD R231, R231, 0x1, -R0.reuse ;  /* 0x00000001e7e78824 */ /* 0x100fe200078e0a00 */
[C---:B------:R-:W-:Y:S01]  /*3090*/  ISETP.GT.U32.AND P0, PT, R0.reuse, R227, PT ;  /* 0x000000e30000720c */ /* 0x040fe20003f04070 */
[----:B------:R-:W-:Y:S01]  /*30a0*/  @!P6 IMAD.IADD R233, R233, 0x1, -R0 ;  /* 0x00000001e9e9e824 */ /* 0x000fe200078e0a00 */
[C---:B------:R-:W-:Y:S01]  /*30b0*/  ISETP.GT.U32.AND P6, PT, R0.reuse, R229, PT ;  /* 0x000000e50000720c */ /* 0x040fe20003fc4070 */
[----:B------:R-:W-:Y:S01]  /*30c0*/  @!P5 IMAD.MOV R221, RZ, RZ, -R221 ;  /* 0x000000ffffddd224 */ /* 0x000fe200078e0add */
[----:B------:R-:W-:Y:S01]  /*30d0*/  ISETP.GT.U32.AND P5, PT, R0, R231, PT ;  /* 0x000000e70000720c */ /* 0x000fe20003fa4070 */
[----:B------:R-:W-:Y:S02]  /*30e0*/  IMAD.MOV R8, RZ, RZ, -R8 ;  /* 0x000000ffff087224 */ /* 0x000fe400078e0a08 */
[----:B------:R-:W-:Y:S02]  /*30f0*/  VIADD R9, R6, 0x1b0 ;  /* 0x000001b006097836 */ /* 0x000fe40000000000 */
[----:B------:R-:W-:-:S03]  /*3100*/  IMAD.HI.U32 R2, R7, R235, RZ ;  /* 0x000000eb07027227 */ /* 0x000fc600078e00ff */
[----:B------:R-:W-:Y:S01]  /*3110*/  IABS R239, R9 ;  /* 0x0000000900ef7213 */ /* 0x000fe20000000000 */
[----:B------:R-:W-:Y:S02]  /*3120*/  IMAD R237, R0, R8, R237 ;  /* 0x0000000800ed7224 */ /* 0x000fe400078e02ed */
[----:B------:R-:W-:Y:S02]  /*3130*/  VIADD R12, R6, 0x1ac ;  /* 0x000001ac060c7836 */ /* 0x000fe40000000000 */
[----:B------:R-:W-:Y:S02]  /*3140*/  IMAD.MOV R2, RZ, RZ, -R2 ;  /* 0x000000ffff027224 */ /* 0x000fe400078e0a02 */
[----:B------:R-:W-:Y:S01]  /*3150*/  @!P3 IMAD.MOV R223, RZ, RZ, -R223 ;  /* 0x000000ffffdfb224 */ /* 0x000fe200078e0adf */
[----:B------:R-:W-:Y:S01]  /*3160*/  ISETP.GT.U32.AND P3, PT, R0, R233, PT ;  /* 0x000000e90000720c */ /* 0x000fe20003f64070 */
[--C-:B------:R-:W-:Y:S01]  /*3170*/  @!P0 IMAD.IADD R227, R227, 0x1, -R0.reuse ;  /* 0x00000001e3e38824 */ /* 0x100fe200078e0a00 */
[----:B------:R-:W-:Y:S01]  /*3180*/  IABS R241, R12 ;  /* 0x0000000c00f17213 */ /* 0x000fe20000000000 */
[----:B------:R-:W-:Y:S01]  /*3190*/  @!P6 IMAD.IADD R229, R229, 0x1, -R0 ;  /* 0x00000001e5e5e824 */ /* 0x000fe200078e0a00 */
[----:B------:R-:W-:Y:S01]  /*31a0*/  ISETP.GE.AND P0, PT, R10, RZ, PT ;  /* 0x000000ff0a00720c */ /* 0x000fe20003f06270 */
[C---:B------:R-:W-:Y:S01]  /*31b0*/  IMAD R235, R0.reuse, R2, R235 ;  /* 0x0000000200eb7224 */ /* 0x040fe200078e02eb */
[----:B------:R-:W-:Y:S01]  /*31c0*/  ISETP.GT.U32.AND P6, PT, R0, R237, PT ;  /* 0x000000ed0000720c */ /* 0x000fe20003fc4070 */
[----:B------:R-:W-:-:S04]  /*31d0*/  IMAD.HI.U32 R2, R7, R239, RZ ;  /* 0x000000ef07027227 */ /* 0x000fc800078e00ff */
[----:B------:R-:W-:Y:S01]  /*31e0*/  @!P5 IMAD.IADD R231, R231, 0x1, -R0 ;  /* 0x00000001e7e7d824 */ /* 0x000fe200078e0a00 */
[----:B------:R-:W-:Y:S01]  /*31f0*/  ISETP.GE.AND P5, PT, R11, RZ, PT ;  /* 0x000000ff0b00720c */ /* 0x000fe20003fa6270 */
[----:B------:R-:W-:-:S04]  /*3200*/  IMAD.HI.U32 R8, R7, R241, RZ ;  /* 0x000000f107087227 */ /* 0x000fc800078e00ff */
[----:B------:R-:W-:Y:S02]  /*3210*/  IMAD.MOV R2, RZ, RZ, -R2 ;  /* 0x000000ffff027224 */ /* 0x000fe400078e0a02 */
[----:B------:R-:W-:Y:S01]  /*3220*/  @!P2 IMAD.MOV R225, RZ, RZ, -R225 ;  /* 0x000000ffffe1a224 */ /* 0x000fe200078e0ae1 */
[C---:B------:R-:W-:Y:S01]  /*3230*/  ISETP.GT.U32.AND P2, PT, R0.reuse, R235, PT ;  /* 0x000000eb0000720c */ /* 0x040fe20003f44070 */
[----:B------:R-:W-:Y:S02]  /*3240*/  IMAD.MOV R8, RZ, RZ, -R8 ;  /* 0x000000ffff087224 */ /* 0x000fe400078e0a08 */
[----:B------:R-:W-:Y:S02]  /*3250*/  IMAD R239, R0, R2, R239 ;  /* 0x0000000200ef7224 */ /* 0x000fe400078e02ef */
[--C-:B------:R-:W-:Y:S01]  /*3260*/  @!P3 IMAD.IADD R233, R233, 0x1, -R0.reuse ;  /* 0x00000001e9e9b824 */ /* 0x100fe200078e0a00 */
[----:B------:R-:W-:Y:S01]  /*3270*/  ISETP.GE.AND P3, PT, R14, RZ, PT ;  /* 0x000000ff0e00720c */ /* 0x000fe20003f66270 */
[----:B------:R-:W-:Y:S01]  /*3280*/  @!P6 IMAD.IADD R237, R237, 0x1, -R0 ;  /* 0x00000001edede824 */ /* 0x000fe200078e0a00 */
[----:B------:R-:W-:Y:S01]  /*3290*/  ISETP.GE.AND P6, PT, R9, RZ, PT ;  /* 0x000000ff0900720c */ /* 0x000fe20003fc6270 */
[----:B------:R-:W-:-:S02]  /*32a0*/  IMAD R241, R0, R8, R241 ;  /* 0x0000000800f17224 */ /* 0x000fc400078e02f1 */
[----:B------:R-:W-:Y:S01]  /*32b0*/  @!P0 IMAD.MOV R231, RZ, RZ, -R231 ;  /* 0x000000ffffe78224 */ /* 0x000fe200078e0ae7 */
[C---:B------:R-:W-:Y:S01]  /*32c0*/  ISETP.GT.U32.AND P0, PT, R0.reuse, R239, PT ;  /* 0x000000ef0000720c */ /* 0x040fe20003f04070 */
[----:B------:R-:W-:Y:S01]  /*32d0*/  @!P4 IMAD.MOV R229, RZ, RZ, -R229 ;  /* 0x000000ffffe5c224 */ /* 0x000fe200078e0ae5 */
[C---:B------:R-:W-:Y:S01]  /*32e0*/  ISETP.GT.U32.AND P4, PT, R0.reuse, R237, PT ;  /* 0x000000ed0000720c */ /* 0x040fe20003f84070 */
[----:B------:R-:W-:Y:S01]  /*32f0*/  @!P5 IMAD.MOV R233, RZ, RZ, -R233 ;  /* 0x000000ffffe9d224 */ /* 0x000fe200078e0ae9 */
[----:B------:R-:W-:Y:S01]  /*3300*/  ISETP.GT.U32.AND P5, PT, R0, R241, PT ;  /* 0x000000f10000720c */ /* 0x000fe20003fa4070 */
[--C-:B------:R-:W-:Y:S01]  /*3310*/  @!P2 IMAD.IADD R235, R235, 0x1, -R0.reuse ;  /* 0x00000001ebeba824 */ /* 0x100fe200078e0a00 */
[----:B------:R-:W-:Y:S01]  /*3320*/  ISETP.GE.AND P2, PT, R15, RZ, PT ;  /* 0x000000ff0f00720c */ /* 0x000fe20003f46270 */
[----:B------:R-:W-:Y:S02]  /*3330*/  VIADD R2, R6, 0x1a8 ;  /* 0x000001a806027836 */ /* 0x000fe40000000000 */
[----:B------:R-:W-:Y:S01]  /*3340*/  @!P1 IMAD.MOV R227, RZ, RZ, -R227 ;  /* 0x000000ffffe39224 */ /* 0x000fe200078e0ae3 */
[----:B------:R-:W-:Y:S01]  /*3350*/  ISETP.GT.U32.AND P1, PT, R0, R235, PT ;  /* 0x000000eb0000720c */ /* 0x000fe20003f24070 */
[----:B------:R-:W-:Y:S01]  /*3360*/  VIADD R8, R6, 0x1a4 ;  /* 0x000001a406087836 */ /* 0x000fe20000000000 */
[----:B------:R-:W-:Y:S01]  /*3370*/  IABS R243, R2 ;  /* 0x0000000200f37213 */ /* 0x000fe20000000000 */
[----:B------:R-:W-:-:S02]  /*3380*/  @!P0 IMAD.IADD R239, R239, 0x1, -R0 ;  /* 0x00000001efef8824 */ /* 0x000fc400078e0a00 */
[--C-:B------:R-:W-:Y:S01]  /*3390*/  @!P4 IMAD.IADD R237, R237, 0x1, -R0.reuse ;  /* 0x00000001ededc824 */ /* 0x100fe200078e0a00 */
[----:B------:R-:W-:Y:S01]  /*33a0*/  ISETP.GE.AND P4, PT, R2, RZ, PT ;  /* 0x000000ff0200720c */ /* 0x000fe20003f86270 */
[----:B------:R-:W-:Y:S01]  /*33b0*/  @!P5 IMAD.IADD R241, R241, 0x1, -R0 ;  /* 0x00000001f1f1d824 */ /* 0x000fe200078e0a00 */
[----:B------:R-:W-:Y:S01]  /*33c0*/  ISETP.GT.U32.AND P5, PT, R0, R239, PT ;  /* 0x000000ef0000720c */ /* 0x000fe20003fa4070 */
[----:B------:R-:W-:Y:S01]  /*33d0*/  IMAD.HI.U32 R2, R7, R243, RZ ;  /* 0x000000f307027227 */ /* 0x000fe200078e00ff */
[----:B------:R-:W-:Y:S02]  /*33e0*/  IABS R245, R8 ;  /* 0x0000000800f57213 */ /* 0x000fe40000000000 */
[----:B------:R-:W-:Y:S01]  /*33f0*/  ISETP.GE.AND P0, PT, R8, RZ, PT ;  /* 0x000000ff0800720c */ /* 0x000fe20003f06270 */
[----:B------:R-:W-:Y:S02]  /*3400*/  IMAD.MOV R2, RZ, RZ, -R2 ;  /* 0x000000ffff027224 */ /* 0x000fe400078e0a02 */
[----:B------:R-:W-:Y:S01]  /*3410*/  @!P1 IMAD.IADD R235, R235, 0x1, -R0 ;  /* 0x00000001ebeb9824 */ /* 0x000fe200078e0a00 */
[----:B------:R-:W-:Y:S01]  /*3420*/  ISETP.GE.AND P1, PT, R12, RZ, PT ;  /* 0x000000ff0c00720c */ /* 0x000fe20003f26270 */
[----:B------:R-:W-:-:S02]  /*3430*/  IMAD R243, R0, R2, R243 ;  /* 0x0000000200f37224 */ /* 0x000fc400078e02f3 */
[----:B------:R-:W-:-:S04]  /*3440*/  IMAD.HI.U32 R8, R7, R245, RZ ;  /* 0x000000f507087227 */ /* 0x000fc800078e00ff */
[----:B------:R-:W-:Y:S01]  /*3450*/  @!P3 IMAD.MOV R235, RZ, RZ, -R235 ;  /* 0x000000ffffebb224 */ /* 0x000fe200078e0aeb */
[C---:B------:R-:W-:Y:S01]  /*3460*/  ISETP.GT.U32.AND P3, PT, R0.reuse, R241, PT ;  /* 0x000000f10000720c */ /* 0x040fe20003f64070 */
[----:B------:R-:W-:Y:S01]  /*3470*/  @!P5 IMAD.IADD R239, R239, 0x1, -R0 ;  /* 0x00000001efefd824 */ /* 0x000fe200078e0a00 */
[----:B------:R-:W-:Y:S01]  /*3480*/  ISETP.GT.U32.AND P5, PT, R0, R243, PT ;  /* 0x000000f30000720c */ /* 0x000fe20003fa4070 */
[----:B------:R-:W-:Y:S02]  /*3490*/  IMAD.MOV R8, RZ, RZ, -R8 ;  /* 0x000000ffff087224 */ /* 0x000fe400078e0a08 */
[----:B------:R-:W-:Y:S02]  /*34a0*/  VIADD R9, R6, 0x1a0 ;  /* 0x000001a006097836 */ /* 0x000fe40000000000 */
[----:B------:R-:W-:Y:S02]  /*34b0*/  IMAD R245, R0, R8, R245 ;  /* 0x0000000800f57224 */ /* 0x000fe400078e02f5 */
[----:B------:R-:W-:Y:S01]  /*34c0*/  VIADD R2, R6, 0x19c ;  /* 0x0000019c06027836 */ /* 0x000fe20000000000 */
[----:B------:R-:W-:Y:S01]  /*34d0*/  IABS R247, R9 ;  /* 0x0000000900f77213 */ /* 0x000fe20000000000 */
[----:B------:R-:W-:Y:S01]  /*34e0*/  @!P6 IMAD.MOV R239, RZ, RZ, -R239 ;  /* 0x000000ffffefe224 */ /* 0x000fe200078e0aef */
[----:B------:R-:W-:Y:S01]  /*34f0*/  ISETP.GT.U32.AND P6, PT, R0, R245, PT ;  /* 0x000000f50000720c */ /* 0x000fe20003fc4070 */
[--C-:B------:R-:W-:Y:S01]  /*3500*/  @!P3 IMAD.IADD R241, R241, 0x1, -R0.reuse ;  /* 0x00000001f1f1b824 */ /* 0x100fe200078e0a00 */
[----:B------:R-:W-:Y:S01]  /*3510*/  ISETP.GE.AND P3, PT, R2, RZ, PT ;  /* 0x000000ff0200720c */ /* 0x000fe20003f66270 */
[----:B------:R-:W-:Y:S01]  /*3520*/  @!P5 IMAD.IADD R243, R243, 0x1, -R0 ;  /* 0x00000001f3f3d824 */ /* 0x000fe200078e0a00 */
[----:B------:R-:W-:Y:S01]  /*3530*/  IABS R249, R2 ;  /* 0x0000000200f97213 */ /* 0x000fe20000000000 */
[----:B------:R-:W-:-:S03]  /*3540*/  IMAD.HI.U32 R2, R7, R247, RZ ;  /* 0x000000f707027227 */ /* 0x000fc600078e00ff */
[----:B------:R-:W-:Y:S01]  /*3550*/  ISETP.GT.U32.AND P5, PT, R0, R243, PT ;  /* 0x000000f30000720c */ /* 0x000fe20003fa4070 */
[----:B------:R-:W-:Y:S01]  /*3560*/  @!P2 IMAD.MOV R237, RZ, RZ, -R237 ;  /* 0x000000ffffeda224 */ /* 0x000fe200078e0aed */
[----:B------:R-:W-:Y:S01]  /*3570*/  ISETP.GE.AND P2, PT, R9, RZ, PT ;  /* 0x000000ff0900720c */ /* 0x000fe20003f46270 */
[----:B------:R-:W-:Y:S02]  /*3580*/  VIADD R8, R6, 0x198 ;  /* 0x0000019806087836 */ /* 0x000fe40000000000 */
[----:B------:R-:W-:Y:S02]  /*3590*/  IMAD.MOV R9, RZ, RZ, -R2 ;  /* 0x000000ffff097224 */ /* 0x000fe400078e0a02 */
[----:B------:R-:W-:Y:S01]  /*35a0*/  IMAD.HI.U32 R2, R7, R249, RZ ;  /* 0x000000f907027227 */ /* 0x000fe200078e00ff */
[----:B------:R-:W-:-:S03]  /*35b0*/  IABS R251, R8 ;  /* 0x0000000800fb7213 */ /* 0x000fc60000000000 */
[----:B------:R-:W-:Y:S02]  /*35c0*/  VIADD R10, R6, 0x194 ;  /* 0x00000194060a7836 */ /* 0x000fe40000000000 */
[----:B------:R-:W-:Y:S02]  /*35d0*/  @!P6 IMAD.IADD R245, R245, 0x1, -R0 ;  /* 0x00000001f5f5e824 */ /* 0x000fe400078e0a00 */
[----:B------:R-:W-:Y:S01]  /*35e0*/  IMAD.MOV R2, RZ, RZ, -R2 ;  /* 0x000000ffff027224 */ /* 0x000fe200078e0a02 */
[----:B------:R-:W-:Y:S01]  /*35f0*/  IABS R77, R10 ;  /* 0x0000000a004d7213 */ /* 0x000fe20000000000 */
[C---:B------:R-:W-:Y:S01]  /*3600*/  IMAD R247, R0.reuse, R9, R247 ;  /* 0x0000000900f77224 */ /* 0x040fe200078e02f7 */
[C---:B------:R-:W-:Y:S01]  /*3610*/  ISETP.GT.U32.AND P6, PT, R0.reuse, R245, PT ;  /* 0x000000f50000720c */ /* 0x040fe20003fc4070 */
[----:B------:R-:W-:Y:S02]  /*3620*/  IMAD R249, R0, R2, R249 ;  /* 0x0000000200f97224 */ /* 0x000fe400078e02f9 */
[----:B------:R-:W-:-:S04]  /*3630*/  IMAD.HI.U32 R2, R7, R251, RZ ;  /* 0x000000fb07027227 */ /* 0x000fc800078e00ff */
[----:B------:R-:W-:Y:S01]  /*3640*/  @!P1 IMAD.MOV R241, RZ, RZ, -R241 ;  /* 0x000000fffff19224 */ /* 0x000fe200078e0af1 */
[----:B------:R-:W-:Y:S01]  /*3650*/  ISETP.GE.AND P1, PT, R8, RZ, PT ;  /* 0x000000ff0800720c */ /* 0x000fe20003f26270 */
[----:B------:R-:W-:Y:S01]  /*3660*/  @!P5 IMAD.IADD R243, R243, 0x1, -R0 ;  /* 0x00000001f3f3d824 */ /* 0x000fe200078e0a00 */
[----:B------:R-:W-:Y:S01]  /*3670*/  ISETP.GT.U32.AND P5, PT, R0, R247, PT ;  /* 0x000000f70000720c */ /* 0x000fe20003fa4070 */
[----:B------:R-:W-:-:S04]  /*3680*/  IMAD.HI.U32 R8, R7, R77, RZ ;  /* 0x0000004d07087227 */ /* 0x000fc800078e00ff */
[----:B------:R-:W-:Y:S02]  /*3690*/  IMAD.MOV R2, RZ, RZ, -R2 ;  /* 0x000000ffff027224 */ /* 0x000fe400078e0a02 */
[----:B------:R-:W-:Y:S02]  /*36a0*/  IMAD.MOV R8, RZ, RZ, -R8 ;  /* 0x000000ffff087224 */ /* 0x000fe400078e0a08 */
[C---:B------:R-:W-:Y:S02]  /*36b0*/  IMAD R251, R0.reuse, R2, R251 ;  /* 0x0000000200fb7224 */ /* 0x040fe400078e02fb */
[C---:B------:R-:W-:Y:S02]  /*36c0*/  IMAD R77, R0.reuse, R8, R77 ;  /* 0x00000008004d7224 */ /* 0x040fe400078e024d */
[--C-:B------:R-:W-:Y:S01]  /*36d0*/  @!P6 IMAD.IADD R245, R245, 0x1, -R0.reuse ;  /* 0x00000001f5f5e824 */ /* 0x100fe200078e0a00 */
[C---:B------:R-:W-:Y:S01]  /*36e0*/  ISETP.GT.U32.AND P6, PT, R0.reuse, R251, PT ;  /* 0x000000fb0000720c */ /* 0x040fe20003fc4070 */
[----:B------:R-:W-:Y:S01]  /*36f0*/  @!P5 IMAD.IADD R247, R247, 0x1, -R0 ;  /* 0x00000001f7f7d824 */ /* 0x000fe200078e0a00 */
[----:B------:R-:W-:Y:S01]  /*3700*/  ISETP.GT.U32.AND P5, PT, R0, R77, PT ;  /* 0x0000004d0000720c */ /* 0x000fe20003fa4070 */
[----:B------:R-:W-:-:S02]  /*3710*/  VIADD R11, R6, 0x190 ;  /* 0x00000190060b7836 */ /* 0x000fc40000000000 */
[----:B------:R-:W-:Y:S01]  /*3720*/  @!P4 IMAD.MOV R243, RZ, RZ, -R243 ;  /* 0x000000fffff3c224 */ /* 0x000fe200078e0af3 */
[----:B------:R-:W-:Y:S01]  /*3730*/  ISETP.GT.U32.AND P4, PT, R0, R249, PT ;  /* 0x000000f90000720c */ /* 0x000fe20003f84070 */
[C---:B------:R-:W-:Y:S01]  /*3740*/  VIADD R12, R6.reuse, 0x18c ;  /* 0x0000018c060c7836 */ /* 0x040fe20000000000 */
[----:B------:R-:W-:Y:S01]  /*3750*/  IABS R76, R11 ;  /* 0x0000000b004c7213 */ /* 0x000fe20000000000 */
[C---:B------:R-:W-:Y:S02]  /*3760*/  VIADD R13, R6.reuse, 0x188 ;  /* 0x00000188060d7836 */ /* 0x040fe40000000000 */
[----:B------:R-:W-:Y:S01]  /*3770*/  VIADD R14, R6, 0x184 ;  /* 0x00000184060e7836 */ /* 0x000fe20000000000 */
[----:B------:R-:W-:Y:S01]  /*3780*/  IABS R75, R12 ;  /* 0x0000000c004b7213 */ /* 0x000fe20000000000 */
[----:B------:R-:W-:Y:S01]  /*3790*/  @!P6 IMAD.IADD R251, R251, 0x1, -R0 ;  /* 0x00000001fbfbe824 */ /* 0x000fe200078e0a00 */
[----:B------:R-:W-:Y:S01]  /*37a0*/  IABS R74, R13 ;  /* 0x0000000d004a7213 */ /* 0x000fe20000000000 */
[----:B------:R-:W-:Y:S01]  /*37b0*/  IMAD.HI.U32 R2, R7, R76, RZ ;  /* 0x0000004c07027227 */ /* 0x000fe200078e00ff */
[----:B------:R-:W-:-:S03]  /*37c0*/  IABS R73, R14 ;  /* 0x0000000e00497213 */ /* 0x000fc60000000000 */
[----:B------:R-:W-:Y:S01]  /*37d0*/  @!P5 IMAD.IADD R77, R77, 0x1, -R0 ;  /* 0x000000014d4dd824 */ /* 0x000fe200078e0a00 */
[----:B------:R-:W-:Y:S01]  /*37e0*/  ISETP.GT.U32.AND P5, PT, R0, R251, PT ;  /* 0x000000fb0000720c */ /* 0x000fe20003fa4070 */
[----:B------:R-:W-:Y:S02]  /*37f0*/  IMAD.MOV R9, RZ, RZ, -R2 ;  /* 0x000000ffff097224 */ /* 0x000fe400078e0a02 */
[----:B------:R-:W-:-:S04]  /*3800*/  IMAD.HI.U32 R2, R7, R75, RZ ;  /* 0x0000004b07027227 */ /* 0x000fc800078e00ff */
[----:B------:R-:W-:Y:S01]  /*3810*/  @!P4 IMAD.IADD R249, R249, 0x1, -R0 ;  /* 0x00000001f9f9c824 */ /* 0x000fe200078e0a00 */
[C---:B------:R-:W-:Y:S01]  /*3820*/  ISETP.GT.U32.AND P4, PT, R0.reuse, R247, PT ;  /* 0x000000f70000720c */ /* 0x040fe20003f84070 */
[----:B------:R-:W-:Y:S02]  /*3830*/  IMAD.MOV R2, RZ, RZ, -R2 ;  /* 0x000000ffff027224 */ /* 0x000fe400078e0a02 */
[C---:B------:R-:W-:Y:S01]  /*3840*/  IMAD R76, R0.reuse, R9, R76 ;  /* 0x00000009004c7224 */ /* 0x040fe200078e024c */
[C---:B------:R-:W-:Y:S01]  /*3850*/  ISETP.GT.U32.AND P6, PT, R0.reuse, R249, PT ;  /* 0x000000f90000720c */ /* 0x040fe20003fc4070 */
[C---:B------:R-:W-:Y:S02]  /*3860*/  IMAD R75, R0.reuse, R2, R75 ;  /* 0x00000002004b7224 */ /* 0x040fe400078e024b */
[----:B------:R-:W-:Y:S02]  /*3870*/  @!P5 IMAD.IADD R251, R251, 0x1, -R0 ;  /* 0x00000001fbfbd824 */ /* 0x000fe400078e0a00 */
[----:B------:R-:W-:Y:S01]  /*3880*/  IMAD.HI.U32 R2, R7, R74, RZ ;  /* 0x0000004a07027227 */ /* 0x000fe200078e00ff */
[----:B------:R-:W-:-:S03]  /*3890*/  ISETP.GT.U32.AND P5, PT, R0, R75, PT ;  /* 0x0000004b0000720c */ /* 0x000fc60003fa4070 */
[----:B------:R-:W-:Y:S02]  /*38a0*/  IMAD.MOV R9, RZ, RZ, -R2 ;  /* 0x000000ffff097224 */ /* 0x000fe400078e0a02 */
[----:B------:R-:W-:Y:S01]  /*38b0*/  @!P0 IMAD.MOV R245, RZ, RZ, -R245 ;  /* 0x000000fffff58224 */ /* 0x000fe200078e0af5 */
[----:B------:R-:W-:Y:S01]  /*38c0*/  ISETP.GT.U32.AND P0, PT, R0, R77, PT ;  /* 0x0000004d0000720c */ /* 0x000fe20003f04070 */
[--C-:B------:R-:W-:Y:S01]  /*38d0*/  @!P6 IMAD.IADD R249, R249, 0x1, -R0.reuse ;  /* 0x00000001f9f9e824 */ /* 0x100fe200078e0a00 */
[----:B------:R-:W-:Y:S01]  /*38e0*/  ISETP.GE.AND P6, PT, R10, RZ, PT ;  /* 0x000000ff0a00720c */ /* 0x000fe20003fc6270 */
[----:B------:R-:W-:Y:S02]  /*38f0*/  VIADD R10, R6, 0x180 ;  /* 0x00000180060a7836 */ /* 0x000fe40000000000 */
[--C-:B------:R-:W-:Y:S01]  /*3900*/  @!P4 IMAD.IADD R247, R247, 0x1, -R0.reuse ;  /* 0x00000001f7f7c824 */ /* 0x100fe200078e0a00 */
[C---:B------:R-:W-:Y:S01]  /*3910*/  ISETP.GT.U32.AND P4, PT, R0.reuse, R76, PT ;  /* 0x0000004c0000720c */ /* 0x040fe20003f84070 */
[----:B------:R-:W-:Y:S01]  /*3920*/  @!P5 IMAD.IADD R75, R75, 0x1, -R0 ;  /* 0x000000014b4bd824 */ /* 0x000fe200078e0a00 */
[----:B------:R-:W-:Y:S01]  /*3930*/  IABS R72, R10 ;  /* 0x0000000a00487213 */ /* 0x000fe20000000000 */
[----:B------:R-:W-:-:S02]  /*3940*/  IMAD R74, R0, R9, R74 ;  /* 0x00000009004a7224 */ /* 0x000fc400078e024a */
[----:B------:R-:W-:Y:S01]  /*3950*/  IMAD.HI.U32 R8, R7, R73, RZ ;  /* 0x0000004907087227 */ /* 0x000fe200078e00ff */
[----:B------:R-:W-:-:S03]  /*3960*/  ISETP.GT.U32.AND P5, PT, R0, R75, PT ;  /* 0x0000004b0000720c */ /* 0x000fc60003fa4070 */
[----:B------:R-:W-:-:S04]  /*3970*/  IMAD.HI.U32 R2, R7, R72, RZ ;  /* 0x0000004807027227 */ /* 0x000fc800078e00ff */
[----:B------:R-:W-:Y:S02]  /*3980*/  IMAD.MOV R9, RZ, RZ, -R2 ;  /* 0x000000ffff097224 */ /* 0x000fe400078e0a02 */
[----:B------:R-:W-:Y:S02]  /*3990*/  IMAD.MOV R8, RZ, RZ, -R8 ;  /* 0x000000ffff087224 */ /* 0x000fe400078e0a08 */
[C---:B------:R-:W-:Y:S02]  /*39a0*/  IMAD R72, R0.reuse, R9, R72 ;  /* 0x0000000900487224 */ /* 0x040fe400078e0248 */
[--C-:B------:R-:W-:Y:S02]  /*39b0*/  @!P5 IMAD.IADD R75, R75, 0x1, -R0.reuse ;  /* 0x000000014b4bd824 */ /* 0x100fe400078e0a00 */
[--C-:B------:R-:W-:Y:S01]  /*39c0*/  @!P0 IMAD.IADD R77, R77, 0x1, -R0.reuse ;  /* 0x000000014d4d8824 */ /* 0x100fe200078e0a00 */
[----:B------:R-:W-:Y:S01]  /*39d0*/  ISETP.GT.U32.AND P5, PT, R0, R72, PT ;  /* 0x000000480000720c */ /* 0x000fe20003fa4070 */
[----:B------:R-:W-:Y:S01]  /*39e0*/  @!P4 IMAD.IADD R76, R76, 0x1, -R0 ;  /* 0x000000014c4cc824 */ /* 0x000fe200078e0a00 */
[----:B------:R-:W-:Y:S01]  /*39f0*/  ISETP.GE.AND P0, PT, R11, RZ, PT ;  /* 0x000000ff0b00720c */ /* 0x000fe20003f06270 */
[----:B------:R-:W-:Y:S01]  /*3a00*/  IMAD R73, R0, R8, R73 ;  /* 0x0000000800497224 */ /* 0x000fe200078e0249 */
[----:B------:R-:W-:Y:S01]  /*3a10*/  ISETP.GE.AND P4, PT, R12, RZ, PT ;  /* 0x000000ff0c00720c */ /* 0x000fe20003f86270 */
[----:B------:R-:W-:-:S02]  /*3a20*/  VIADD R11, R6, 0x17c ;  /* 0x0000017c060b7836 */ /* 0x000fc40000000000 */
[----:B------:R-:W-:Y:S01]  /*3a30*/  @!P2 IMAD.MOV R247, RZ, RZ, -R247 ;  /* 0x000000fffff7a224 */ /* 0x000fe200078e0af7 */
[C---:B------:R-:W-:Y:S01]  /*3a40*/  ISETP.GT.U32.AND P2, PT, R0.reuse, R76, PT ;  /* 0x0000004c0000720c */ /* 0x040fe20003f44070 */
[----:B------:R-:W-:Y:S01]  /*3a50*/  @!P6 IMAD.MOV R77, RZ, RZ, -R77 ;  /* 0x000000ffff4de224 */ /* 0x000fe200078e0a4d */
[----:B------:R-:W-:Y:S01]  /*3a60*/  ISETP.GT.U32.AND P6, PT, R0, R73, PT ;  /* 0x000000490000720c */ /* 0x000fe20003fc4070 */
[----:B------:R-:W-:Y:S01]  /*3a70*/  VIADD R12, R6, 0x178 ;  /* 0x00000178060c7836 */ /* 0x000fe20000000000 */
[----:B------:R-:W-:Y:S01]  /*3a80*/  IABS R71, R11 ;  /* 0x0000000b00477213 */ /* 0x000fe20000000000 */
[----:B------:R-:W-:Y:S01]  /*3a90*/  @!P3 IMAD.MOV R249, RZ, RZ, -R249 ;  /* 0x000000fffff9b224 */ /* 0x000fe200078e0af9 */
[----:B------:R-:W-:Y:S01]  /*3aa0*/  ISETP.GT.U32.AND P3, PT, R0, R74, PT ;  /* 0x0000004a0000720c */ /* 0x000fe20003f64070 */
[----:B------:R-:W-:Y:S01]  /*3ab0*/  @!P5 IMAD.IADD R72, R72, 0x1, -R0 ;  /* 0x000000014848d824 */ /* 0x000fe200078e0a00 */
[----:B------:R-:W-:Y:S01]  /*3ac0*/  IABS R70, R12 ;  /* 0x0000000c00467213 */ /* 0x000fe20000000000 */
[----:B------:R-:W-:-:S03]  /*3ad0*/  IMAD.HI.U32 R2, R7, R71, RZ ;  /* 0x0000004707027227 */ /* 0x000fc600078e00ff */
[----:B------:R-:W-:Y:S01]  /*3ae0*/  ISETP.GT.U32.AND P5, PT, R0, R72, PT ;  /* 0x000000480000720c */ /* 0x000fe20003fa4070 */
[----:B------:R-:W-:Y:S02]  /*3af0*/  IMAD.MOV R8, RZ, RZ, -R2 ;  /* 0x000000ffff087224 */ /* 0x000fe400078e0a02 */
[----:B------:R-:W-:-:S04]  /*3b00*/  IMAD.HI.U32 R2, R7, R70, RZ ;  /* 0x0000004607027227 */ /* 0x000fc800078e00ff */
[--C-:B------:R-:W-:Y:S01]  /*3b10*/  @!P2 IMAD.IADD R76, R76, 0x1, -R0.reuse ;  /* 0x000000014c4ca824 */ /* 0x100fe200078e0a00 */
[----:B------:R-:W-:Y:S01]  /*3b20*/  ISETP.GE.AND P2, PT, R14, RZ, PT ;  /* 0x000000ff0e00720c */ /* 0x000fe20003f46270 */
[----:B------:R-:W-:Y:S02]  /*3b30*/  @!P6 IMAD.IADD R73, R73, 0x1, -R0 ;  /* 0x000000014949e824 */ /* 0x000fe400078e0a00 */
[----:B------:R-:W-:Y:S02]  /*3b40*/  IMAD.MOV R9, RZ, RZ, -R2 ;  /* 0x000000ffff097224 */ /* 0x000fe400078e0a02 */
[----:B------:R-:W-:Y:S01]  /*3b50*/  @!P0 IMAD.MOV R76, RZ, RZ, -R76 ;  /* 0x000000ffff4c8224 */ /* 0x000fe200078e0a4c */
[----:B------:R-:W-:Y:S01]  /*3b60*/  ISETP.GT.U32.AND P0, PT, R0, R73, PT ;  /* 0x000000490000720c */ /* 0x000fe20003f04070 */
[----:B------:R-:W-:Y:S01]  /*3b70*/  @!P3 IMAD.IADD R74, R74, 0x1, -R0 ;  /* 0x000000014a4ab824 */ /* 0x000fe200078e0a00 */
[----:B------:R-:W-:Y:S01]  /*3b80*/  ISETP.GE.AND P3, PT, R10, RZ, PT ;  /* 0x000000ff0a00720c */ /* 0x000fe20003f66270 */
[----:B------:R-:W-:-:S02]  /*3b90*/  IMAD R70, R0, R9, R70 ;  /* 0x0000000900467224 */ /* 0x000fc400078e0246 */
[----:B------:R-:W-:Y:S01]  /*3ba0*/  VIADD R10, R6, 0x174 ;  /* 0x00000174060a7836 */ /* 0x000fe20000000000 */
[----:B------:R-:W-:Y:S01]  /*3bb0*/  ISETP.GT.U32.AND P6, PT, R0, R74, PT ;  /* 0x0000004a0000720c */ /* 0x000fe20003fc4070 */
[----:B------:R-:W-:Y:S01]  /*3bc0*/  @!P1 IMAD.MOV R251, RZ, RZ, -R251 ;  /* 0x000000fffffb9224 */ /* 0x000fe200078e0afb */
[----:B------:R-:W-:Y:S01]  /*3bd0*/  ISETP.GE.AND P1, PT, R13, RZ, PT ;  /* 0x000000ff0d00720c */ /* 0x000fe20003f26270 */
[--C-:B------:R-:W-:Y:S01]  /*3be0*/  @!P5 IMAD.IADD R72, R72, 0x1, -R0.reuse ;  /* 0x000000014848d824 */ /* 0x100fe200078e0a00 */
[----:B------:R-:W-:Y:S01]  /*3bf0*/  ISETP.GT.U32.AND P5, PT, R0, R70, PT ;  /* 0x000000460000720c */ /* 0x000fe20003fa4070 */
[C---:B------:R-:W-:Y:S01]  /*3c00*/  VIADD R13, R6.reuse, 0x170 ;  /* 0x00000170060d7836 */ /* 0x040fe20000000000 */
[----:B------:R-:W-:Y:S01]  /*3c10*/  IABS R69, R10 ;  /* 0x0000000a00457213 */ /* 0x000fe20000000000 */
[----:B------:R-:W-:Y:S01]  /*3c20*/  @!P0 IMAD.IADD R73, R73, 0x1, -R0 ;  /* 0x0000000149498824 */ /* 0x000fe200078e0a00 */
[----:B------:R-:W-:Y:S01]  /*3c30*/  ISETP.GE.AND P0, PT, R11, RZ, PT ;  /* 0x000000ff0b00720c */ /* 0x000fe20003f06270 */
[----:B------:R-:W-:Y:S01]  /*3c40*/  VIADD R11, R6, 0x16c ;  /* 0x0000016c060b7836 */ /* 0x000fe20000000000 */
[----:B------:R-:W-:Y:S01]  /*3c50*/  IABS R68, R13 ;  /* 0x0000000d00447213 */ /* 0x000fe20000000000 */
[----:B------:R-:W-:-:S03]  /*3c60*/  IMAD.HI.U32 R2, R7, R69, RZ ;  /* 0x0000004507027227 */ /* 0x000fc600078e00ff */
[----:B------:R-:W-:Y:S01]  /*3c70*/  IABS R67, R11 ;  /* 0x0000000b00437213 */ /* 0x000fe20000000000 */
[----:B------:R-:W-:Y:S02]  /*3c80*/  IMAD R71, R0, R8, R71 ;  /* 0x0000000800477224 */ /* 0x000fe400078e0247 */
[----:B------:R-:W-:-:S04]  /*3c90*/  IMAD.HI.U32 R8, R7, R68, RZ ;  /* 0x0000004407087227 */ /* 0x000fc800078e00ff */
[----:B------:R-:W-:Y:S02]  /*3ca0*/  IMAD.MOV R2, RZ, RZ, -R2 ;  /* 0x000000ffff027224 */ /* 0x000fe400078e0a02 */
[--C-:B------:R-:W-:Y:S01]  /*3cb0*/  @!P6 IMAD.IADD R74, R74, 0x1, -R0.reuse ;  /* 0x000000014a4ae824 */ /* 0x100fe200078e0a00 */
[----:B------:R-:W-:Y:S01]  /*3cc0*/  ISETP.GT.U32.AND P6, PT, R0, R71, PT ;  /* 0x000000470000720c */ /* 0x000fe20003fc4070 */
[----:B------:R-:W-:Y:S02]  /*3cd0*/  @!P5 IMAD.IADD R70, R70, 0x1, -R0 ;  /* 0x000000014646d824 */ /* 0x000fe400078e0a00 */
[----:B------:R-:W-:Y:S02]  /*3ce0*/  IMAD.MOV R9, RZ, RZ, -R8 ;  /* 0x000000ffff097224 */ /* 0x000fe400078e0a08 */
[C---:B------:R-:W-:Y:S02]  /*3cf0*/  IMAD R69, R0.reuse, R2, R69 ;  /* 0x0000000200457224 */ /* 0x040fe400078e0245 */
[----:B------:R-:W-:Y:S01]  /*3d00*/  @!P1 IMAD.MOV R74, RZ, RZ, -R74 ;  /* 0x000000ffff4a9224 */ /* 0x000fe200078e0a4a */
[C---:B------:R-:W-:Y:S01]  /*3d10*/  ISETP.GT.U32.AND P1, PT, R0.reuse, R70, PT ;  /* 0x000000460000720c */ /* 0x040fe20003f24070 */
[----:B------:R-:W-:-:S02]  /*3d20*/  IMAD R68, R0, R9, R68 ;  /* 0x0000000900447224 */ /* 0x000fc400078e0244 */
[----:B------:R-:W-:-:S04]  /*3d30*/  IMAD.HI.U32 R2, R7, R67, RZ ;  /* 0x0000004307027227 */ /* 0x000fc800078e00ff */
[----:B------:R-:W-:Y:S01]  /*3d40*/  @!P4 IMAD.MOV R75, RZ, RZ, -R75 ;  /* 0x000000ffff4bc224 */ /* 0x000fe200078e0a4b */
[C---:B------:R-:W-:Y:S01]  /*3d50*/  ISETP.GT.U32.AND P4, PT, R0.reuse, R69, PT ;  /* 0x000000450000720c */ /* 0x040fe20003f84070 */
[----:B------:R-:W-:Y:S02]  /*3d60*/  IMAD.MOV R2, RZ, RZ, -R2 ;  /* 0x000000ffff027224 */ /* 0x000fe400078e0a02 */
[----:B------:R-:W-:Y:S01]  /*3d70*/  @!P3 IMAD.MOV R72, RZ, RZ, -R72 ;  /* 0x000000ffff48b224 */ /* 0x000fe200078e0a48 */
[C---:B------:R-:W-:Y:S01]  /*3d80*/  ISETP.GT.U32.AND P3, PT, R0.reuse, R68, PT ;  /* 0x000000440000720c */ /* 0x040fe20003f64070 */
[----:B------:R-:W-:Y:S02]  /*3d90*/  IMAD R67, R0, R2, R67 ;  /* 0x0000000200437224 */ /* 0x000fe400078e0243 */
[----:B------:R-:W-:Y:S02]  /*3da0*/  VIADD R8, R6, 0x168 ;  /* 0x0000016806087836 */ /* 0x000fe40000000000 */
[--C-:B------:R-:W-:Y:S01]  /*3db0*/  @!P1 IMAD.IADD R70, R70, 0x1, -R0.reuse ;  /* 0x0000000146469824 */ /* 0x100fe200078e0a00 */
[C---:B------:R-:W-:Y:S01]  /*3dc0*/  ISETP.GT.U32.AND P1, PT, R0.reuse, R67, PT ;  /* 0x000000430000720c */ /* 0x040fe20003f24070 */
[--C-:B------:R-:W-:Y:S01]  /*3dd0*/  @!P6 IMAD.IADD R71, R71, 0x1, -R0.reuse ;  /* 0x000000014747e824 */ /* 0x100fe200078e0a00 */
[----:B------:R-:W-:Y:S01]  /*3de0*/  IABS R66, R8 ;  /* 0x0000000800427213 */ /* 0x000fe20000000000 */
[--C-:B------:R-:W-:Y:S01]  /*3df0*/  @!P4 IMAD.IADD R69, R69, 0x1, -R0.reuse ;  /* 0x000000014545c824 */ /* 0x100fe200078e0a00 */
[----:B------:R-:W-:Y:S01]  /*3e00*/  ISETP.GE.AND P4, PT, R11, RZ, PT ;  /* 0x000000ff0b00720c */ /* 0x000fe20003f86270 */
[----:B------:R-:W-:Y:S01]  /*3e10*/  @!P2 IMAD.MOV R73, RZ, RZ, -R73 ;  /* 0x000000ffff49a224 */ /* 0x000fe200078e0a49 */
[----:B------:R-:W-:Y:S01]  /*3e20*/  ISETP.GT.U32.AND P5, PT, R0, R71, PT ;  /* 0x000000470000720c */ /* 0x000fe20003fa4070 */
[----:B------:R-:W-:Y:S01]  /*3e30*/  @!P3 IMAD.IADD R68, R68, 0x1, -R0 ;  /* 0x000000014444b824 */ /* 0x000fe200078e0a00 */
[----:B------:R-:W-:Y:S01]  /*3e40*/  ISETP.GT.U32.AND P3, PT, R0, R69, PT ;  /* 0x000000450000720c */ /* 0x000fe20003f64070 */
[----:B------:R-:W-:Y:S01]  /*3e50*/  IMAD.HI.U32 R2, R7, R66, RZ ;  /* 0x0000004207027227 */ /* 0x000fe200078e00ff */
[----:B------:R-:W-:-:S02]  /*3e60*/  ISETP.GE.AND P2, PT, R10, RZ, PT ;  /* 0x000000ff0a00720c */ /* 0x000fc40003f46270 */
[----:B------:R-:W-:Y:S01]  /*3e70*/  ISETP.GE.AND P6, PT, R12, RZ, PT ;  /* 0x000000ff0c00720c */ /* 0x000fe20003fc6270 */
[----:B------:R-:W-:Y:S02]  /*3e80*/  VIADD R10, R6, 0x164 ;  /* 0x00000164060a7836 */ /* 0x000fe40000000000 */
[----:B------:R-:W-:Y:S02]  /*3e90*/  IMAD.MOV R9, RZ, RZ, -R2 ;  /* 0x000000ffff097224 */ /* 0x000fe400078e0a02 */
[----:B------:R-:W-:Y:S01]  /*3ea0*/  @!P1 IMAD.IADD R67, R67, 0x1, -R0 ;  /* 0x0000000143439824 */ /* 0x000fe200078e0a00 */
[----:B------:R-:W-:Y:S01]  /*3eb0*/  IABS R65, R10 ;  /* 0x0000000a00417213 */ /* 0x000fe20000000000 */
[C---:B------:R-:W-:Y:S02]  /*3ec0*/  IMAD R66, R0.reuse, R9, R66 ;  /* 0x0000000900427224 */ /* 0x040fe400078e0242 */
[----:B------:R-:W-:Y:S01]  /*3ed0*/  @!P3 IMAD.IADD R69, R69, 0x1, -R0 ;  /* 0x000000014545b824 */ /* 0x000fe200078e0a00 */
[C---:B------:R-:W-:Y:S01]  /*3ee0*/  ISETP.GT.U32.AND P1, PT, R0.reuse, R67, PT ;  /* 0x000000430000720c */ /* 0x040fe20003f24070 */
[----:B------:R-:W-:Y:S01]  /*3ef0*/  IMAD.HI.U32 R2, R7, R65, RZ ;  /* 0x0000004107027227 */ /* 0x000fe200078e00ff */
[----:B------:R-:W-:-:S03]  /*3f00*/  ISETP.GT.U32.AND P3, PT, R0, R66, PT ;  /* 0x000000420000720c */ /* 0x000fc60003f64070 */
[----:B------:R-:W-:Y:S01]  /*3f10*/  @!P5 IMAD.IADD R71, R71, 0x1, -R0 ;  /* 0x000000014747d824 */ /* 0x000fe200078e0a00 */
[----:B------:R-:W-:Y:S01]  /*3f20*/  ISETP.GE.AND P5, PT, R13, RZ, PT ;  /* 0x000000ff0d00720c */ /* 0x000fe20003fa6270 */
[----:B------:R-:W-:Y:S02]  /*3f30*/  IMAD.MOV R2, RZ, RZ, -R2 ;  /* 0x000000ffff027224 */ /* 0x000fe400078e0a02 */
[----:B------:R-:W-:Y:S01]  /*3f40*/  @!P0 IMAD.MOV R71, RZ, RZ, -R71 ;  /* 0x000000ffff478224 */ /* 0x000fe200078e0a47 */
[C---:B------:R-:W-:Y:S01]  /*3f50*/  ISETP.GT.U32.AND P0, PT, R0.reuse, R68, PT ;  /* 0x000000440000720c */ /* 0x040fe20003f04070 */
[----:B------:R-:W-:Y:S02]  /*3f60*/  IMAD R65, R0, R2, R65 ;  /* 0x0000000200417224 */ /* 0x000fe400078e0241 */
[----:B------:R-:W-:Y:S02]  /*3f70*/  VIADD R11, R6, 0x160 ;  /* 0x00000160060b7836 */ /* 0x000fe40000000000 */
[--C-:B------:R-:W-:Y:S01]  /*3f80*/  @!P1 IMAD.IADD R67, R67, 0x1, -R0.reuse ;  /* 0x0000000143439824 */ /* 0x100fe200078e0a00 */
[----:B------:R-:W-:Y:S01]  /*3f90*/  ISETP.GT.U32.AND P1, PT, R0, R65, PT ;  /* 0x000000410000720c */ /* 0x000fe20003f24070 */
[----:B------:R-:W-:Y:S01]  /*3fa0*/  VIADD R12, R6, 0x158 ;  /* 0x00000158060c7836 */ /* 0x000fe20000000000 */
[----:B------:R-:W-:Y:S01]  /*3fb0*/  IABS R64, R11 ;  /* 0x0000000b00407213 */ /* 0x000fe20000000000 */
[----:B------:R-:W-:Y:S01]  /*3fc0*/  @!P3 IMAD.IADD R66, R66, 0x1, -R0 ;  /* 0x000000014242b824 */ /* 0x000fe200078e0a00 */
[----:B------:R-:W-:Y:S01]  /*3fd0*/  ISETP.GE.AND P3, PT, R11, RZ, PT ;  /* 0x000000ff0b00720c */ /* 0x000fe20003f66270 */
[----:B------:R-:W-:Y:S01]  /*3fe0*/  @!P2 IMAD.MOV R69, RZ, RZ, -R69 ;  /* 0x000000ffff45a224 */ /* 0x000fe200078e0a45 */
[----:B------:R-:W-:Y:S01]  /*3ff0*/  IABS R62, R12 ;  /* 0x0000000c003e7213 */ /* 0x000fe20000000000 */
[----:B------:R-:W-:Y:S01]  /*4000*/  IMAD.HI.U32 R2, R7, R64, RZ ;  /* 0x0000004007027227 */ /* 0x000fe200078e00ff */
[----:B------:R-:W-:-:S03]  /*4010*/  ISETP.GT.U32.AND P2, PT, R0, R66, PT ;  /* 0x000000420000720c */ /* 0x000fc60003f44070 */
[----:B------:R-:W-:Y:S01]  /*4020*/  @!P0 IMAD.IADD R68, R68, 0x1, -R0 ;  /* 0x0000000144448824 */ /* 0x000fe200078e0a00 */
[----:B------:R-:W-:Y:S01]  /*4030*/  ISETP.GE.AND P0, PT, R10, RZ, PT ;  /* 0x000000ff0a00720c */ /* 0x000fe20003f06270 */
[----:B------:R-:W-:Y:S01]  /*4040*/  @!P6 IMAD.MOV R70, RZ, RZ, -R70 ;  /* 0x000000ffff46e224 */ /* 0x000fe200078e0a46 */
[----:B------:R-:W-:Y:S01]  /*4050*/  ISETP.GE.AND P6, PT, R8, RZ, PT ;  /* 0x000000ff0800720c */ /* 0x000fe20003fc6270 */
[----:B------:R-:W-:Y:S02]  /*4060*/  VIADD R10, R6, 0x15c ;  /* 0x0000015c060a7836 */ /* 0x000fe40000000000 */
[----:B------:R-:W-:Y:S02]  /*4070*/  IMAD.MOV R9, RZ, RZ, -R2 ;  /* 0x000000ffff097224 */ /* 0x000fe400078e0a02 */
[----:B------:R-:W-:Y:S01]  /*4080*/  IMAD.HI.U32 R8, R7, R62, RZ ;  /* 0x0000003e07087227 */ /* 0x000fe200078e00ff */
[----:B------:R-:W-:-:S03]  /*4090*/  IABS R63, R10 ;  /* 0x0000000a003f7213 */ /* 0x000fc60000000000 */
[----:B------:R-:W-:Y:S02]  /*40a0*/  @!P1 IMAD.IADD R65, R65, 0x1, -R0 ;  /* 0x0000000141419824 */ /* 0x000fe400078e0a00 */
[C---:B------:R-:W-:Y:S02]  /*40b0*/  IMAD R64, R0.reuse, R9, R64 ;  /* 0x0000000900407224 */ /* 0x040fe400078e0240 */
[----:B------:R-:W-:Y:S01]  /*40c0*/  IMAD.MOV R9, RZ, RZ, -R8 ;  /* 0x000000ffff097224 */ /* 0x000fe200078e0a08 */
[----:B------:R-:W-:Y:S01]  /*40d0*/  ISETP.GT.U32.AND P1, PT, R0, R65, PT ;  /* 0x000000410000720c */ /* 0x000fe20003f24070 */
[----:B------:R-:W-:-:S04]  /*40e0*/  IMAD.HI.U32 R2, R7, R63, RZ ;  /* 0x0000003f07027227 */ /* 0x000fc800078e00ff */
[----:B------:R-:W-:Y:S01]  /*40f0*/  @!P2 IMAD.IADD R66, R66, 0x1, -R0 ;  /* 0x000000014242a824 */ /* 0x000fe200078e0a00 */
[----:B------:R-:W-:Y:S01]  /*4100*/  ISETP.GE.AND P2, PT, R12, RZ, PT ;  /* 0x000000ff0c00720c */ /* 0x000fe20003f46270 */
[C---:B------:R-:W-:Y:S02]  /*4110*/  IMAD R62, R0.reuse, R9, R62 ;  /* 0x00000009003e7224 */ /* 0x040fe400078e023e */
[----:B------:R-:W-:Y:S02]  /*4120*/  IMAD.MOV R2, RZ, RZ, -R2 ;  /* 0x000000ffff027224 */ /* 0x000fe400078e0a02 */
[----:B------:R-:W-:Y:S01]  /*4130*/  @!P6 IMAD.MOV R66, RZ, RZ, -R66 ;  /* 0x000000ffff42e224 */ /* 0x000fe200078e0a42 */
[C---:B------:R-:W-:Y:S01]  /*4140*/  ISETP.GT.U32.AND P6, PT, R0.reuse, R62, PT ;  /* 0x0000003e0000720c */ /* 0x040fe20003fc4070 */
[C---:B------:R-:W-:Y:S02]  /*4150*/  IMAD R63, R0.reuse, R2, R63 ;  /* 0x00000002003f7224 */ /* 0x040fe400078e023f */
[----:B------:R-:W-:Y:S01]  /*4160*/  @!P5 IMAD.MOV R68, RZ, RZ, -R68 ;  /* 0x000000ffff44d224 */ /* 0x000fe200078e0a44 */
[C---:B------:R-:W-:Y:S01]  /*4170*/  ISETP.GT.U32.AND P5, PT, R0.reuse, R64, PT ;  /* 0x000000400000720c */ /* 0x040fe20003fa4070 */
[----:B------:R-:W-:Y:S01]  /*4180*/  @!P1 IMAD.IADD R65, R65, 0x1, -R0 ;  /* 0x0000000141419824 */ /* 0x000fe200078e0a00 */
[----:B------:R-:W-:Y:S01]  /*4190*/  ISETP.GT.U32.AND P1, PT, R0, R63, PT ;  /* 0x0000003f0000720c */ /* 0x000fe20003f24070 */
[----:B------:R-:W-:-:S02]  /*41a0*/  VIADD R11, R6, 0x14c ;  /* 0x0000014c060b7836 */ /* 0x000fc40000000000 */
[----:B------:R-:W-:Y:S02]  /*41b0*/  VIADD R8, R6, 0x154 ;  /* 0x0000015406087836 */ /* 0x000fe40000000000 */
[----:B------:R-:W-:Y:S01]  /*41c0*/  @!P4 IMAD.MOV R67, RZ, RZ, -R67 ;  /* 0x000000ffff43c224 */ /* 0x000fe200078e0a43 */
[----:B------:R-:W-:Y:S01]  /*41d0*/  IABS R59, R11 ;  /* 0x0000000b003b7213 */ /* 0x000fe20000000000 */
[--C-:B------:R-:W-:Y:S01]  /*41e0*/  @!P6 IMAD.IADD R62, R62, 0x1, -R0.reuse ;  /* 0x000000013e3ee824 */ /* 0x100fe200078e0a00 */
[----:B------:R-:W-:Y:S01]  /*41f0*/  ISETP.GE.AND P4, PT, R10, RZ, PT ;  /* 0x000000ff0a00720c */ /* 0x000fe20003f86270 */
[----:B------:R-:W-:Y:S01]  /*4200*/  VIADD R10, R6, 0x150 ;  /* 0x00000150060a7836 */ /* 0x000fe20000000000 */
[----:B------:R-:W-:Y:S01]  /*4210*/  IABS R61, R8 ;  /* 0x00000008003d7213 */ /* 0x000fe20000000000 */
[--C-:B------:R-:W-:Y:S01]  /*4220*/  @!P5 IMAD.IADD R64, R64, 0x1, -R0.reuse ;  /* 0x000000014040d824 */ /* 0x100fe200078e0a00 */
[----:B------:R-:W-:Y:S01]  /*4230*/  ISETP.GT.U32.AND P6, PT, R0, R62, PT ;  /* 0x0000003e0000720c */ /* 0x000fe20003fc4070 */
[----:B------:R-:W-:Y:S01]  /*4240*/  @!P0 IMAD.MOV R65, RZ, RZ, -R65 ;  /* 0x000000ffff418224 */ /* 0x000fe200078e0a41 */
[----:B------:R-:W-:Y:S01]  /*4250*/  ISETP.GE.AND P0, PT, R8, RZ, PT ;  /* 0x000000ff0800720c */ /* 0x000fe20003f06270 */
[----:B------:R-:W-:Y:S01]  /*4260*/  @!P1 IMAD.IADD R63, R63, 0x1, -R0 ;  /* 0x000000013f3f9824 */ /* 0x000fe200078e0a00 */
[----:B------:R-:W-:Y:S01]  /*4270*/  ISETP.GT.U32.AND P5, PT, R0, R64, PT ;  /* 0x000000400000720c */ /* 0x000fe20003fa4070 */
[----:B------:R-:W-:Y:S01]  /*4280*/  IMAD.HI.U32 R8, R7, R59, RZ ;  /* 0x0000003b07087227 */ /* 0x000fe200078e00ff */
[----:B------:R-:W-:-:S02]  /*4290*/  IABS R60, R10 ;  /* 0x0000000a003c7213 */ /* 0x000fc40000000000 */
[----:B------:R-:W-:Y:S01]  /*42a0*/  ISETP.GT.U32.AND P1, PT, R0, R63, PT ;  /* 0x0000003f0000720c */ /* 0x000fe20003f24070 */
[----:B------:R-:W-:-:S04]  /*42b0*/  IMAD.HI.U32 R2, R7, R61, RZ ;  /* 0x0000003d07027227 */ /* 0x000fc800078e00ff */
[----:B------:R-:W-:Y:S02]  /*42c0*/  IMAD.MOV R8, RZ, RZ, -R8 ;  /* 0x000000ffff087224 */ /* 0x000fe400078e0a08 */
[----:B------:R-:W-:Y:S02]  /*42d0*/  IMAD.MOV R9, RZ, RZ, -R2 ;  /* 0x000000ffff097224 */ /* 0x000fe400078e0a02 */
[----:B------:R-:W-:-:S04]  /*42e0*/  IMAD.HI.U32 R2, R7, R60, RZ ;  /* 0x0000003c07027227 */ /* 0x000fc800078e00ff */
[----:B------:R-:W-:Y:S02]  /*42f0*/  IMAD R59, R0, R8, R59 ;  /* 0x00000008003b7224 */ /* 0x000fe400078e023b */
[----:B------:R-:W-:Y:S02]  /*4300*/  @!P6 IMAD.IADD R62, R62, 0x1, -R0 ;  /* 0x000000013e3ee824 */ /* 0x000fe400078e0a00 */
[C---:B------:R-:W-:Y:S02]  /*4310*/  IMAD R61, R0.reuse, R9, R61 ;  /* 0x00000009003d7224 */ /* 0x040fe400078e023d */
[----:B------:R-:W-:Y:S02]  /*4320*/  IMAD.MOV R9, RZ, RZ, -R2 ;  /* 0x000000ffff097224 */ /* 0x000fe400078e0a02 */
[----:B------:R-:W-:Y:S01]  /*4330*/  @!P2 IMAD.MOV R62, RZ, RZ, -R62 ;  /* 0x000000ffff3ea224 */ /* 0x000fe200078e0a3e */
[----:B------:R-:W-:Y:S01]  /*4340*/  ISETP.GT.U32.AND P2, PT, R0, R59, PT ;  /* 0x0000003b0000720c */ /* 0x000fe20003f44070 */
[--C-:B------:R-:W-:Y:S01]  /*4350*/  @!P5 IMAD.IADD R64, R64, 0x1, -R0.reuse ;  /* 0x000000014040d824 */ /* 0x100fe200078e0a00 */
[----:B------:R-:W-:Y:S01]  /*4360*/  ISETP.GE.AND P5, PT, R10, RZ, PT ;  /* 0x000000ff0a00720c */ /* 0x000fe20003fa6270 */
[----:B------:R-:W-:Y:S01]  /*4370*/  @!P1 IMAD.IADD R63, R63, 0x1, -R0 ;  /* 0x000000013f3f9824 */ /* 0x000fe200078e0a00 */
[C---:B------:R-:W-:Y:S01]  /*4380*/  ISETP.GT.U32.AND P1, PT, R0.reuse, R61, PT ;  /* 0x0000003d0000720c */ /* 0x040fe20003f24070 */
[----:B------:R-:W-:-:S02]  /*4390*/  IMAD R60, R0, R9, R60 ;  /* 0x00000009003c7224 */ /* 0x000fc400078e023c */
[----:B------:R-:W-:Y:S02]  /*43a0*/  VIADD R10, R6, 0x144 ;  /* 0x00000144060a7836 */ /* 0x000fe40000000000 */
[----:B------:R-:W-:Y:S01]  /*43b0*/  @!P4 IMAD.MOV R63, RZ, RZ, -R63 ;  /* 0x000000ffff3fc224 */ /* 0x000fe200078e0a3f */
[----:B------:R-:W-:Y:S01]  /*43c0*/  ISETP.GT.U32.AND P4, PT, R0, R60, PT ;  /* 0x0000003c0000720c */ /* 0x000fe20003f84070 */
[----:B------:R-:W-:Y:S01]  /*43d0*/  VIADD R12, R6, 0x13c ;  /* 0x0000013c060c7836 */ /* 0x000fe20000000000 */
[----:B------:R-:W-:Y:S01]  /*43e0*/  IABS R57, R10 ;  /* 0x0000000a00397213 */ /* 0x000fe20000000000 */
[----:B------:R-:W-:Y:S02]  /*43f0*/  @!P2 IMAD.IADD R59, R59, 0x1, -R0 ;  /* 0x000000013b3ba824 */ /* 0x000fe400078e0a00 */
[----:B------:R-:W-:Y:S01]  /*4400*/  @!P3 IMAD.MOV R64, RZ, RZ, -R64 ;  /* 0x000000ffff40b224 */ /* 0x000fe200078e0a40 */
[----:B------:R-:W-:Y:S01]  /*4410*/  IABS R55, R12 ;  /* 0x0000000c00377213 */ /* 0x000fe20000000000 */
[----:B------:R-:W-:Y:S01]  /*4420*/  IMAD.HI.U32 R8, R7, R57, RZ ;  /* 0x0000003907087227 */ /* 0x000fe200078e00ff */
[----:B------:R-:W-:-:S02]  /*4430*/  ISETP.GT.U32.AND P2, PT, R0, R59, PT ;  /* 0x0000003b0000720c */ /* 0x000fc40003f44070 */
[----:B------:R-:W-:Y:S01]  /*4440*/  ISETP.GE.AND P3, PT, R11, RZ, PT ;  /* 0x000000ff0b00720c */ /* 0x000fe20003f66270 */
[----:B------:R-:W-:Y:S02]  /*4450*/  @!P1 IMAD.IADD R61, R61, 0x1, -R0 ;  /* 0x000000013d3d9824 */ /* 0x000fe400078e0a00 */
[----:B------:R-:W-:Y:S02]  /*4460*/  IMAD.MOV R8, RZ, RZ, -R8 ;  /* 0x000000ffff087224 */ /* 0x000fe400078e0a08 */
[----:B------:R-:W-:Y:S01]  /*4470*/  @!P4 IMAD.IADD R60, R60, 0x1, -R0 ;  /* 0x000000013c3cc824 */ /* 0x000fe200078e0a00 */
[----:B------:R-:W-:Y:S01]  /*4480*/  ISETP.GT.U32.AND P1, PT, R0, R61, PT ;  /* 0x0000003d0000720c */ /* 0x000fe20003f24070 */
[----:B------:R-:W-:Y:S02]  /*4490*/  VIADD R2, R6, 0x148 ;  /* 0x0000014806027836 */ /* 0x000fe40000000000 */
[C---:B------:R-:W-:Y:S01]  /*44a0*/  IMAD R57, R0.reuse, R8, R57 ;  /* 0x0000000800397224 */ /* 0x040fe200078e0239 */
[----:B------:R-:W-:Y:S01]  /*44b0*/  ISETP.GT.U32.AND P4, PT, R0, R60, PT ;  /* 0x0000003c0000720c */ /* 0x000fe20003f84070 */
[----:B------:R-:W-:Y:S01]  /*44c0*/  IMAD.HI.U32 R8, R7, R55, RZ ;  /* 0x0000003707087227 */ /* 0x000fe200078e00ff */
[----:B------:R-:W-:-:S02]  /*44d0*/  IABS R58, R2 ;  /* 0x00000002003a7213 */ /* 0x000fc40000000000 */
[----:B------:R-:W-:Y:S01]  /*44e0*/  ISETP.GE.AND P6, PT, R2, RZ, PT ;  /* 0x000000ff0200720c */ /* 0x000fe20003fc6270 */
[----:B------:R-:W-:Y:S02]  /*44f0*/  VIADD R11, R6, 0x140 ;  /* 0x00000140060b7836 */ /* 0x000fe40000000000 */
[----:B------:R-:W-:Y:S02]  /*4500*/  IMAD.MOV R8, RZ, RZ, -R8 ;  /* 0x000000ffff087224 */ /* 0x000fe400078e0a08 */
[----:B------:R-:W-:Y:S01]  /*4510*/  @!P2 IMAD.IADD R59, R59, 0x1, -R0 ;  /* 0x000000013b3ba824 */ /* 0x000fe200078e0a00 */
[----:B------:R-:W-:Y:S01]  /*4520*/  IABS R56, R11 ;  /* 0x0000000b00387213 */ /* 0x000fe20000000000 */
[----:B------:R-:W-:Y:S02]  /*4530*/  IMAD R55, R0, R8, R55 ;  /* 0x0000000800377224 */ /* 0x000fe400078e0237 */
[----:B------:R-:W-:-:S04]  /*4540*/  IMAD.HI.U32 R2, R7, R58, RZ ;  /* 0x0000003a07027227 */ /* 0x000fc800078e00ff */
[----:B------:R-:W-:Y:S01]  /*4550*/  @!P1 IMAD.IADD R61, R61, 0x1, -R0 ;  /* 0x000000013d3d9824 */ /* 0x000fe200078e0a00 */
[----:B------:R-:W-:Y:S01]  /*4560*/  ISETP.GE.AND P1, PT, R10, RZ, PT ;  /* 0x000000ff0a00720c */ /* 0x000fe20003f26270 */
[----:B------:R-:W-:Y:S01]  /*4570*/  @!P3 IMAD.MOV R59, RZ, RZ, -R59 ;  /* 0x000000ffff3bb224 */ /* 0x000fe200078e0a3b */
[----:B------:R-:W-:Y:S01]  /*4580*/  ISETP.GT.U32.AND P3, PT, R0, R55, PT ;  /* 0x000000370000720c */ /* 0x000fe20003f64070 */
[----:B------:R-:W-:Y:S02]  /*4590*/  IMAD.MOV R9, RZ, RZ, -R2 ;  /* 0x000000ffff097224 */ /* 0x000fe400078e0a02 */
[----:B------:R-:W-:-:S04]  /*45a0*/  IMAD.HI.U32 R2, R7, R56, RZ ;  /* 0x0000003807027227 */ /* 0x000fc800078e00ff */
[----:B------:R-:W-:Y:S02]  /*45b0*/  @!P4 IMAD.IADD R60, R60, 0x1, -R0 ;  /* 0x000000013c3cc824 */ /* 0x000fe400078e0a00 */
[----:B------:R-:W-:Y:S01]  /*45c0*/  @!P0 IMAD.MOV R61, RZ, RZ, -R61 ;  /* 0x000000ffff3d8224 */ /* 0x000fe200078e0a3d */
[C---:B------:R-:W-:Y:S01]  /*45d0*/  ISETP.GT.U32.AND P0, PT, R0.reuse, R57, PT ;  /* 0x000000390000720c */ /* 0x040fe20003f04070 */
[----:B------:R-:W-:Y:S02]  /*45e0*/  IMAD R58, R0, R9, R58 ;  /* 0x00000009003a7224 */ /* 0x000fe400078e023a */
[----:B------:R-:W-:Y:S02]  /*45f0*/  VIADD R10, R6, 0x138 ;  /* 0x00000138060a7836 */ /* 0x000fe40000000000 */
[----:B------:R-:W-:Y:S01]  /*4600*/  IMAD.MOV R9, RZ, RZ, -R2 ;  /* 0x000000ffff097224 */ /* 0x000fe200078e0a02 */
[C---:B------:R-:W-:Y:S01]  /*4610*/  ISETP.GT.U32.AND P4, PT, R0.reuse, R58, PT ;  /* 0x0000003a0000720c */ /* 0x040fe20003f84070 */
[----:B------:R-:W-:Y:S01]  /*4620*/  @!P5 IMAD.MOV R60, RZ, RZ, -R60 ;  /* 0x000000ffff3cd224 */ /* 0x000fe200078e0a3c */
[----:B------:R-:W-:Y:S01]  /*4630*/  ISETP.GE.AND P5, PT, R11, RZ, PT ;  /* 0x000000ff0b00720c */ /* 0x000fe20003fa6270 */
[----:B------:R-:W-:Y:S01]  /*4640*/  IMAD R56, R0, R9, R56 ;  /* 0x0000000900387224 */ /* 0x000fe200078e0238 */
[----:B------:R-:W-:Y:S01]  /*4650*/  IABS R54, R10 ;  /* 0x0000000a00367213 */ /* 0x000fe20000000000 */
[----:B------:R-:W-:-:S02]  /*4660*/  VIADD R11, R6, 0x134 ;  /* 0x00000134060b7836 */ /* 0x000fc40000000000 */
[--C-:B------:R-:W-:Y:S01]  /*4670*/  @!P3 IMAD.IADD R55, R55, 0x1, -R0.reuse ;  /* 0x000000013737b824 */ /* 0x100fe200078e0a00 */
[C---:B------:R-:W-:Y:S01]  /*4680*/  ISETP.GT.U32.AND P2, PT, R0.reuse, R56, PT ;  /* 0x000000380000720c */ /* 0x040fe20003f44070 */
[----:B------:R-:W-:Y:S01]  /*4690*/  IMAD.HI.U32 R2, R7, R54, RZ ;  /* 0x0000003607027227 */ /* 0x000fe200078e00ff */
[----:B------:R-:W-:Y:S02]  /*46a0*/  IABS R53, R11 ;  /* 0x0000000b00357213 */ /* 0x000fe40000000000 */
[C---:B------:R-:W-:Y:S01]  /*46b0*/  ISETP.GT.U32.AND P3, PT, R0.reuse, R55, PT ;  /* 0x000000370000720c */ /* 0x040fe20003f64070 */
[----:B------:R-:W-:Y:S02]  /*46c0*/  @!P0 IMAD.IADD R57, R57, 0x1, -R0 ;  /* 0x0000000139398824 */ /* 0x000fe400078e0a00 */
[----:B------:R-:W-:Y:S02]  /*46d0*/  IMAD.MOV R9, RZ, RZ, -R2 ;  /* 0x000000ffff097224 */ /* 0x000fe400078e0a02 */
[----:B------:R-:W-:Y:S01]  /*46e0*/  IMAD.HI.U32 R2, R7, R53, RZ ;  /* 0x0000003507027227 */ /* 0x000fe200078e00ff */
[----:B------:R-:W-:-:S03]  /*46f0*/  ISETP.GT.U32.AND P0, PT, R0, R57, PT ;  /* 0x000000390000720c */ /* 0x000fc60003f04070 */
[----:B------:R-:W-:Y:S02]  /*4700*/  IMAD.MOV R2, RZ, RZ, -R2 ;  /* 0x000000ffff027224 */ /* 0x000fe400078e0a02 */
[--C-:B------:R-:W-:Y:S02]  /*4710*/  @!P4 IMAD.IADD R58, R58, 0x1, -R0.reuse ;  /* 0x000000013a3ac824 */ /* 0x100fe400078e0a00 */
[----:B------:R-:W-:Y:S02]  /*4720*/  @!P2 IMAD.IADD R56, R56, 0x1, -R0 ;  /* 0x000000013838a824 */ /* 0x000fe400078e0a00 */
[C---:B------:R-:W-:Y:S01]  /*4730*/  IMAD R53, R0.reuse, R2, R53 ;  /* 0x0000000200357224 */ /* 0x040fe200078e0235 */
[C---:B------:R-:W-:Y:S01]  /*4740*/  ISETP.GT.U32.AND P4, PT, R0.reuse, R58, PT ;  /* 0x0000003a0000720c */ /* 0x040fe20003f84070 */
[C---:B------:R-:W-:Y:S01]  /*4750*/  IMAD R54, R0.reuse, R9, R54 ;  /* 0x0000000900367224 */ /* 0x040fe200078e0236 */
[C---:B------:R-:W-:Y:S01]  /*4760*/  ISETP.GT.U32.AND P2, PT, R0.reuse, R56, PT ;  /* 0x000000380000720c */ /* 0x040fe20003f44070 */
[----:B------:R-:W-:Y:S01]  /*4770*/  @!P3 IMAD.IADD R55, R55, 0x1, -R0 ;  /* 0x000000013737b824 */ /* 0x000fe200078e0a00 */
[----:B------:R-:W-:Y:S01]  /*4780*/  ISETP.GT.U32.AND P3, PT, R0, R53, PT ;  /* 0x000000350000720c */ /* 0x000fe20003f64070 */
[----:B------:R-:W-:-:S02]  /*4790*/  VIADD R13, R6, 0x130 ;  /* 0x00000130060d7836 */ /* 0x000fc40000000000 */
[--C-:B------:R-:W-:Y:S01]  /*47a0*/  @!P0 IMAD.IADD R57, R57, 0x1, -R0.reuse ;  /* 0x0000000139398824 */ /* 0x100fe200078e0a00 */
[----:B------:R-:W-:Y:S01]  /*47b0*/  ISETP.GT.U32.AND P0, PT, R0, R54, PT ;  /* 0x000000360000720c */ /* 0x000fe20003f04070 */
[----:B------:R-:W-:Y:S01]  /*47c0*/  VIADD R2, R6, 0x12c ;  /* 0x0000012c06027836 */ /* 0x000fe20000000000 */
[----:B------:R-:W-:Y:S01]  /*47d0*/  IABS R52, R13 ;  /* 0x0000000d00347213 */ /* 0x000fe20000000000 */
[----:B------:R-:W-:Y:S01]  /*47e0*/  @!P1 IMAD.MOV R57, RZ, RZ, -R57 ;  /* 0x000000ffff399224 */ /* 0x000fe200078e0a39 */
[----:B------:R-:W-:Y:S01]  /*47f0*/  ISETP.GE.AND P1, PT, R11, RZ, PT ;  /* 0x000000ff0b00720c */ /* 0x000fe20003f26270 */
[----:B------:R-:W-:Y:S01]  /*4800*/  @!P4 IMAD.IADD R58, R58, 0x1, -R0 ;  /* 0x000000013a3ac824 */ /* 0x000fe200078e0a00 */
[----:B------:R-:W-:Y:S01]  /*4810*/  ISETP.GE.AND P4, PT, R12, RZ, PT ;  /* 0x000000ff0c00720c */ /* 0x000fe20003f86270 */
[----:B------:R-:W-:Y:S01]  /*4820*/  IMAD.HI.U32 R8, R7, R52, RZ ;  /* 0x0000003407087227 */ /* 0x000fe200078e00ff */
[----:B------:R-:W-:-:S03]  /*4830*/  IABS R51, R2 ;  /* 0x0000000200337213 */ /* 0x000fc60000000000 */
[--C-:B------:R-:W-:Y:S01]  /*4840*/  @!P2 IMAD.IADD R56, R56, 0x1, -R0.reuse ;  /* 0x000000013838a824 */ /* 0x100fe200078e0a00 */
[----:B------:R-:W-:Y:S01]  /*4850*/  ISETP.GE.AND P2, PT, R13, RZ, PT ;  /* 0x000000ff0d00720c */ /* 0x000fe20003f46270 */
[----:B------:R-:W-:Y:S02]  /*4860*/  @!P3 IMAD.IADD R53, R53, 0x1, -R0 ;  /* 0x000000013535b824 */ /* 0x000fe400078e0a00 */
[----:B------:R-:W-:Y:S02]  /*4870*/  IMAD.MOV R9, RZ, RZ, -R8 ;  /* 0x000000ffff097224 */ /* 0x000fe400078e0a08 */
[----:B------:R-:W-:Y:S01]  /*4880*/  @!P0 IMAD.IADD R54, R54, 0x1, -R0 ;  /* 0x0000000136368824 */ /* 0x000fe200078e0a00 */
[----:B------:R-:W-:Y:S01]  /*4890*/  ISETP.GT.U32.AND P3, PT, R0, R53, PT ;  /* 0x000000350000720c */ /* 0x000fe20003f64070 */
[----:B------:R-:W-:Y:S02]  /*48a0*/  VIADD R8, R6, 0x128 ;  /* 0x0000012806087836 */ /* 0x000fe40000000000 */
[----:B------:R-:W-:Y:S01]  /*48b0*/  @!P5 IMAD.MOV R56, RZ, RZ, -R56 ;  /* 0x000000ffff38d224 */ /* 0x000fe200078e0a38 */
[----:B------:R-:W-:Y:S01]  /*48c0*/  ISETP.GE.AND P5, PT, R2, RZ, PT ;  /* 0x000000ff0200720c */ /* 0x000fe20003fa6270 */
[----:B------:R-:W-:Y:S01]  /*48d0*/  IMAD.HI.U32 R2, R7, R51, RZ ;  /* 0x0000003307027227 */ /* 0x000fe200078e00ff */
[----:B------:R-:W-:-:S02]  /*48e0*/  ISETP.GT.U32.AND P0, PT, R0, R54, PT ;  /* 0x000000360000720c */ /* 0x000fc40003f04070 */
[----:B------:R-:W-:Y:S01]  /*48f0*/  IABS R50, R8 ;  /* 0x0000000800327213 */ /* 0x000fe20000000000 */
[----:B------:R-:W-:Y:S02]  /*4900*/  IMAD.MOV R2, RZ, RZ, -R2 ;  /* 0x000000ffff027224 */ /* 0x000fe400078e0a02 */
[----:B------:R-:W-:Y:S01]  /*4910*/  @!P6 IMAD.MOV R58, RZ, RZ, -R58 ;  /* 0x000000ffff3ae224 */ /* 0x000fe200078e0a3a */
[----:B------:R-:W-:Y:S01]  /*4920*/  ISETP.GE.AND P6, PT, R10, RZ, PT ;  /* 0x000000ff0a00720c */ /* 0x000fe20003fc6270 */
[----:B------:R-:W-:Y:S01]  /*4930*/  @!P4 IMAD.MOV R55, RZ, RZ, -R55 ;  /* 0x000000ffff37c224 */ /* 0x000fe200078e0a37 */
[----:B------:R-:W-:Y:S01]  /*4940*/  ISETP.GE.AND P4, PT, R8, RZ, PT ;  /* 0x000000ff0800720c */ /* 0x000fe20003f86270 */
[----:B------:R-:W-:-:S04]  /*4950*/  IMAD.HI.U32 R8, R7, R50, RZ ;  /* 0x0000003207087227 */ /* 0x000fc800078e00ff */
[C---:B------:R-:W-:Y:S02]  /*4960*/  IMAD R51, R0.reuse, R2, R51 ;  /* 0x0000000200337224 */ /* 0x040fe400078e0233 */
[C---:B------:R-:W-:Y:S02]  /*4970*/  IMAD R52, R0.reuse, R9, R52 ;  /* 0x0000000900347224 */ /* 0x040fe400078e0234 */
[----:B------:R-:W-:Y:S02]  /*4980*/  IMAD.MOV R9, RZ, RZ, -R8 ;  /* 0x000000ffff097224 */ /* 0x000fe400078e0a08 */
[--C-:B------:R-:W-:Y:S01]  /*4990*/  @!P3 IMAD.IADD R53, R53, 0x1, -R0.reuse ;  /* 0x000000013535b824 */ /* 0x100fe200078e0a00 */
[----:B------:R-:W-:Y:S01]  /*49a0*/  ISETP.GT.U32.AND P3, PT, R0, R51, PT ;  /* 0x000000330000720c */ /* 0x000fe20003f64070 */
[----:B------:R-:W-:Y:S01]  /*49b0*/  @!P0 IMAD.IADD R54, R54, 0x1, -R0 ;  /* 0x0000000136368824 */ /* 0x000fe200078e0a00 */
[C---:B------:R-:W-:Y:S01]  /*49c0*/  ISETP.GT.U32.AND P0, PT, R0.reuse, R52, PT ;  /* 0x000000340000720c */ /* 0x040fe20003f04070 */
[----:B------:R-:W-:-:S02]  /*49d0*/  IMAD R50, R0, R9, R50 ;  /* 0x0000000900327224 */ /* 0x000fc400078e0232 */
[----:B------:R-:W-:Y:S02]  /*49e0*/  @!P6 IMAD.MOV R54, RZ, RZ, -R54 ;  /* 0x000000ffff36e224 */ /* 0x000fe400078e0a36 */
[----:B------:R-:W-:Y:S01]  /*49f0*/  VIADD R10, R6, 0x124 ;  /* 0x00000124060a7836 */ /* 0x000fe20000000000 */
[----:B------:R-:W-:Y:S01]  /*4a00*/  ISETP.GT.U32.AND P6, PT, R0, R50, PT ;  /* 0x000000320000720c */ /* 0x000fe20003fc4070 */
[----:B------:R-:W-:Y:S02]  /*4a10*/  VIADD R11, R6, 0x120 ;  /* 0x00000120060b7836 */ /* 0x000fe40000000000 */
[----:B------:R-:W-:Y:S01]  /*4a20*/  @!P1 IMAD.MOV R53, RZ, RZ, -R53 ;  /* 0x000000ffff359224 */ /* 0x000fe200078e0a35 */
[----:B------:R-:W-:Y:S01]  /*4a30*/  IABS R49, R10 ;  /* 0x0000000a00317213 */ /* 0x000fe20000000000 */
[--C-:B------:R-:W-:Y:S01]  /*4a40*/  @!P3 IMAD.IADD R51, R51, 0x1, -R0.reuse ;  /* 0x000000013333b824 */ /* 0x100fe200078e0a00 */
[----:B------:R-:W-:Y:S01]  /*4a50*/  IABS R48, R11 ;  /* 0x0000000b00307213 */ /* 0x000fe20000000000 */
[----:B------:R-:W-:Y:S01]  /*4a60*/  @!P0 IMAD.IADD R52, R52, 0x1, -R0 ;  /* 0x0000000134348824 */ /* 0x000fe200078e0a00 */
[----:B------:R-:W-:Y:S01]  /*4a70*/  ISETP.GE.AND P1, PT, R10, RZ, PT ;  /* 0x000000ff0a00720c */ /* 0x000fe20003f26270 */
[----:B------:R-:W-:Y:S01]  /*4a80*/  IMAD.HI.U32 R2, R7, R49, RZ ;  /* 0x0000003107027227 */ /* 0x000fe200078e00ff */
[----:B------:R-:W-:-:S02]  /*4a90*/  ISETP.GT.U32.AND P3, PT, R0, R51, PT ;  /* 0x000000330000720c */ /* 0x000fc40003f64070 */
[----:B------:R-:W-:Y:S01]  /*4aa0*/  ISETP.GT.U32.AND P0, PT, R0, R52, PT ;  /* 0x000000340000720c */ /* 0x000fe20003f04070 */
[----:B------:R-:W-:Y:S02]  /*4ab0*/  @!P6 IMAD.IADD R50, R50, 0x1, -R0 ;  /* 0x000000013232e824 */ /* 0x000fe400078e0a00 */
[----:B------:R-:W-:Y:S02]  /*4ac0*/  IMAD.MOV R2, RZ, RZ, -R2 ;  /* 0x000000ffff027224 */ /* 0x000fe400078e0a02 */
[----:B------:R-:W-:Y:S01]  /*4ad0*/  VIADD R10, R6, 0x11c ;  /* 0x0000011c060a7836 */ /* 0x000fe20000000000 */
[----:B------:R-:W-:Y:S01]  /*4ae0*/  ISETP.GT.U32.AND P6, PT, R0, R50, PT ;  /* 0x000000320000720c */ /* 0x000fe20003fc4070 */
[----:B------:R-:W-:-:S03]  /*4af0*/  IMAD.HI.U32 R8, R7, R48, RZ ;  /* 0x0000003007087227 */ /* 0x000fc600078e00ff */
[----:B------:R-:W-:Y:S01]  /*4b00*/  IABS R47, R10 ;  /* 0x0000000a002f7213 */ /* 0x000fe20000000000 */
[----:B------:R-:W-:Y:S02]  /*4b10*/  IMAD R49, R0, R2, R49 ;  /* 0x0000000200317224 */ /* 0x000fe400078e0231 */
[----:B------:R-:W-:Y:S02]  /*4b20*/  IMAD.MOV R9, RZ, RZ, -R8 ;  /* 0x000000ffff097224 */ /* 0x000fe400078e0a08 */
[----:B------:R-:W-:Y:S02]  /*4b30*/  VIADD R12, R6, 0x118 ;  /* 0x00000118060c7836 */ /* 0x000fe40000000000 */
[----:B------:R-:W-:Y:S01]  /*4b40*/  @!P3 IMAD.IADD R51, R51, 0x1, -R0 ;  /* 0x000000013333b824 */ /* 0x000fe200078e0a00 */
[----:B------:R-:W-:Y:S01]  /*4b50*/  ISETP.GT.U32.AND P3, PT, R0, R49, PT ;  /* 0x000000310000720c */ /* 0x000fe20003f64070 */
[----:B------:R-:W-:Y:S01]  /*4b60*/  IMAD.HI.U32 R2, R7, R47, RZ ;  /* 0x0000002f07027227 */ /* 0x000fe200078e00ff */
[----:B------:R-:W-:-:S03]  /*4b70*/  IABS R46, R12 ;  /* 0x0000000c002e7213 */ /* 0x000fc60000000000 */
[----:B------:R-:W-:Y:S02]  /*4b80*/  IMAD R48, R0, R9, R48 ;  /* 0x0000000900307224 */ /* 0x000fe400078e0230 */
[----:B------:R-:W-:Y:S02]  /*4b90*/  IMAD.MOV R9, RZ, RZ, -R2 ;  /* 0x000000ffff097224 */ /* 0x000fe400078e0a02 */
[----:B------:R-:W-:Y:S01]  /*4ba0*/  @!P6 IMAD.IADD R50, R50, 0x1, -R0 ;  /* 0x000000013232e824 */ /* 0x000fe200078e0a00 */
[----:B------:R-:W-:Y:S01]  /*4bb0*/  ISETP.GT.U32.AND P6, PT, R0, R48, PT ;  /* 0x000000300000720c */ /* 0x000fe20003fc4070 */
[----:B------:R-:W-:-:S04]  /*4bc0*/  IMAD.HI.U32 R2, R7, R46, RZ ;  /* 0x0000002e07027227 */ /* 0x000fc800078e00ff */
[----:B------:R-:W-:Y:S02]  /*4bd0*/  IMAD R47, R0, R9, R47 ;  /* 0x00000009002f7224 */ /* 0x000fe400078e022f */
[----:B------:R-:W-:Y:S01]  /*4be0*/  @!P0 IMAD.IADD R52, R52, 0x1, -R0 ;  /* 0x0000000134348824 */ /* 0x000fe200078e0a00 */
[----:B------:R-:W-:Y:S01]  /*4bf0*/  ISETP.GE.AND P0, PT, R11, RZ, PT ;  /* 0x000000ff0b00720c */ /* 0x000fe20003f06270 */
[----:B------:R-:W-:Y:S02]  /*4c00*/  IMAD.MOV R11, RZ, RZ, -R2 ;  /* 0x000000ffff0b7224 */ /* 0x000fe400078e0a02 */
[----:B------:R-:W-:Y:S01]  /*4c10*/  @!P3 IMAD.IADD R49, R49, 0x1, -R0 ;  /* 0x000000013131b824 */ /* 0x000fe200078e0a00 */
[C---:B------:R-:W-:Y:S01]  /*4c20*/  ISETP.GT.U32.AND P3, PT, R0.reuse, R47, PT ;  /* 0x0000002f0000720c */ /* 0x040fe20003f64070 */
[----:B------:R-:W-:Y:S02]  /*4c30*/  IMAD R46, R0, R11, R46 ;  /* 0x0000000b002e7224 */ /* 0x000fe400078e022e */
[----:B------:R-:W-:-:S02]  /*4c40*/  VIADD R13, R6, 0x114 ;  /* 0x00000114060d7836 */ /* 0x000fc40000000000 */
[--C-:B------:R-:W-:Y:S01]  /*4c50*/  @!P6 IMAD.IADD R48, R48, 0x1, -R0.reuse ;  /* 0x000000013030e824 */ /* 0x100fe200078e0a00 */
[----:B------:R-:W-:Y:S01]  /*4c60*/  ISETP.GT.U32.AND P6, PT, R0, R46, PT ;  /* 0x0000002e0000720c */ /* 0x000fe20003fc4070 */
[C---:B------:R-:W-:Y:S01]  /*4c70*/  VIADD R15, R6.reuse, 0x10c ;  /* 0x0000010c060f7836 */ /* 0x040fe20000000000 */
[----:B------:R-:W-:Y:S01]  /*4c80*/  IABS R45, R13 ;  /* 0x0000000d002d7213 */ /* 0x000fe20000000000 */
[----:B------:R-:W-:Y:S02]  /*4c90*/  @!P5 IMAD.MOV R51, RZ, RZ, -R51 ;  /* 0x000000ffff33d224 */ /* 0x000fe400078e0a33 */
[----:B------:R-:W-:Y:S01]  /*4ca0*/  VIADD R14, R6, 0x110 ;  /* 0x00000110060e7836 */ /* 0x000fe20000000000 */
[----:B------:R-:W-:Y:S01]  /*4cb0*/  IABS R43, R15 ;  /* 0x0000000f002b7213 */ /* 0x000fe20000000000 */
[----:B------:R-:W-:Y:S01]  /*4cc0*/  @!P3 IMAD.IADD R47, R47, 0x1, -R0 ;  /* 0x000000012f2fb824 */ /* 0x000fe200078e0a00 */
[----:B------:R-:W-:Y:S01]  /*4cd0*/  ISETP.GT.U32.AND P3, PT, R0, R48, PT ;  /* 0x000000300000720c */ /* 0x000fe20003f64070 */
[----:B------:R-:W-:Y:S01]  /*4ce0*/  IMAD.HI.U32 R8, R7, R45, RZ ;  /* 0x0000002d07087227 */ /* 0x000fe200078e00ff */
[----:B------:R-:W-:-:S02]  /*4cf0*/  IABS R44, R14 ;  /* 0x0000000e002c7213 */ /* 0x000fc40000000000 */
[----:B------:R-:W-:Y:S01]  /*4d00*/  ISETP.GT.U32.AND P5, PT, R0, R47, PT ;  /* 0x0000002f0000720c */ /* 0x000fe20003fa4070 */
[----:B------:R-:W-:-:S04]  /*4d10*/  IMAD.HI.U32 R2, R7, R43, RZ ;  /* 0x0000002b07027227 */ /* 0x000fc800078e00ff */
[----:B------:R-:W-:Y:S02]  /*4d20*/  IMAD.MOV R8, RZ, RZ, -R8 ;  /* 0x000000ffff087224 */ /* 0x000fe400078e0a08 */
[----:B------:R-:W-:Y:S02]  /*4d30*/  @!P6 IMAD.IADD R46, R46, 0x1, -R0 ;  /* 0x000000012e2ee824 */ /* 0x000fe400078e0a00 */
[----:B------:R-:W-:Y:S02]  /*4d40*/  IMAD.MOV R2, RZ, RZ, -R2 ;  /* 0x000000ffff027224 */ /* 0x000fe400078e0a02 */
[C---:B------:R-:W-:Y:S01]  /*4d50*/  IMAD R45, R0.reuse, R8, R45 ;  /* 0x00000008002d7224 */ /* 0x040fe200078e022d */
[C---:B------:R-:W-:Y:S01]  /*4d60*/  ISETP.GT.U32.AND P6, PT, R0.reuse, R46, PT ;  /* 0x0000002e0000720c */ /* 0x040fe20003fc4070 */
[C---:B------:R-:W-:Y:S02]  /*4d70*/  IMAD R43, R0.reuse, R2, R43 ;  /* 0x00000002002b7224 */ /* 0x040fe400078e022b */
[----:B------:R-:W-:Y:S01]  /*4d80*/  @!P4 IMAD.MOV R50, RZ, RZ, -R50 ;  /* 0x000000ffff32c224 */ /* 0x000fe200078e0a32 */
[----:B------:R-:W-:Y:S01]  /*4d90*/  ISETP.GT.U32.AND P4, PT, R0, R45, PT ;  /* 0x0000002d0000720c */ /* 0x000fe20003f84070 */
[----:B------:R-:W-:-:S02]  /*4da0*/  VIADD R11, R6, 0x108 ;  /* 0x00000108060b7836 */ /* 0x000fc40000000000 */
[----:B------:R-:W-:Y:S01]  /*4db0*/  @!P5 IMAD.IADD R47, R47, 0x1, -R0 ;  /* 0x000000012f2fd824 */ /* 0x000fe200078e0a00 */
[----:B------:R-:W-:Y:S01]  /*4dc0*/  ISETP.GT.U32.AND P5, PT, R0, R43, PT ;  /* 0x0000002b0000720c */ /* 0x000fe20003fa4070 */
[----:B------:R-:W-:Y:S01]  /*4dd0*/  IMAD.HI.U32 R9, R7, R44, RZ ;  /* 0x0000002c07097227 */ /* 0x000fe200078e00ff */
[----:B------:R-:W-:-:S03]  /*4de0*/  IABS R42, R11 ;  /* 0x0000000b002a7213 */ /* 0x000fc60000000000 */
[----:B------:R-:W-:-:S04]  /*4df0*/  IMAD.HI.U32 R8, R7, R41, RZ ;  /* 0x0000002907087227 */ /* 0x000fc800078e00ff */
[----:B------:R-:W-:Y:S01]  /*4e00*/  @!P2 IMAD.MOV R52, RZ, RZ, -R52 ;  /* 0x000000ffff34a224 */ /* 0x000fe200078e0a34 */
[----:B------:R-:W-:Y:S01]  /*4e10*/  ISETP.GT.U32.AND P2, PT, R0, R49, PT ;  /* 0x000000310000720c */ /* 0x000fe20003f44070 */
[--C-:B------:R-:W-:Y:S01]  /*4e20*/  @!P3 IMAD.IADD R48, R48, 0x1, -R0.reuse ;  /* 0x000000013030b824 */ /* 0x100fe200078e0a00 */
[----:B------:R-:W-:Y:S01]  /*4e30*/  ISETP.GE.AND P3, PT, R10, RZ, PT ;  /* 0x000000ff0a00720c */ /* 0x000fe20003f66270 */
[----:B------:R-:W-:Y:S01]  /*4e40*/  @!P6 IMAD.IADD R46, R46, 0x1, -R0 ;  /* 0x000000012e2ee824 */ /* 0x000fe200078e0a00 */
[----:B------:R-:W-:Y:S01]  /*4e50*/  ISETP.GE.AND P6, PT, R12, RZ, PT ;  /* 0x000000ff0c00720c */ /* 0x000fe20003fc6270 */
[----:B------:R-:W-:Y:S02]  /*4e60*/  IMAD.MOV R9, RZ, RZ, -R9 ;  /* 0x000000ffff097224 */ /* 0x000fe400078e0a09 */
[----:B------:R-:W-:Y:S02]  /*4e70*/  IMAD.MOV R8, RZ, RZ, -R8 ;  /* 0x000000ffff087224 */ /* 0x000fe400078e0a08 */
[----:B------:R-:W-:-:S04]  /*4e80*/  IMAD.HI.U32 R2, R7, R42, RZ ;  /* 0x0000002a07027227 */ /* 0x000fc800078e00ff */
[----:B------:R-:W-:Y:S01]  /*4e90*/  @!P4 IMAD.IADD R45, R45, 0x1, -R0 ;  /* 0x000000012d2dc824 */ /* 0x000fe200078e0a00 */
[----:B------:R-:W-:Y:S01]  /*4ea0*/  ISETP.GE.AND P4, PT, R13, RZ, PT ;  /* 0x000000ff0d00720c */ /* 0x000fe20003f86270 */
[C---:B------:R-:W-:Y:S02]  /*4eb0*/  IMAD R44, R0.reuse, R9, R44 ;  /* 0x00000009002c7224 */ /* 0x040fe400078e022c */
[----:B------:R-:W-:Y:S02]  /*4ec0*/  IMAD R41, R0, R8, R41 ;  /* 0x0000000800297224 */ /* 0x000fe400078e0229 */
[----:B------:R-:W-:Y:S02]  /*4ed0*/  IMAD.MOV R9, RZ, RZ, -R2 ;  /* 0x000000ffff097224 */ /* 0x000fe400078e0a02 */
[----:B------:R-:W-:Y:S02]  /*4ee0*/  VIADD R8, R6, 0x100 ;  /* 0x0000010006087836 */ /* 0x000fe40000000000 */
[----:B------:R-:W-:Y:S01]  /*4ef0*/  @!P5 IMAD.IADD R43, R43, 0x1, -R0 ;  /* 0x000000012b2bd824 */ /* 0x000fe200078e0a00 */
[C---:B------:R-:W-:Y:S01]  /*4f00*/  ISETP.GT.U32.AND P5, PT, R0.reuse, R45, PT ;  /* 0x0000002d0000720c */ /* 0x040fe20003fa4070 */
[C---:B------:R-:W-:Y:S01]  /*4f10*/  IMAD R42, R0.reuse, R9, R42 ;  /* 0x00000009002a7224 */ /* 0x040fe200078e022a */
[----:B------:R-:W-:Y:S01]  /*4f20*/  IABS R40, R8 ;  /* 0x0000000800287213 */ /* 0x000fe20000000000 */
[----:B------:R-:W-:Y:S01]  /*4f30*/  @!P0 IMAD.MOV R48, RZ, RZ, -R48 ;  /* 0x000000ffff308224 */ /* 0x000fe200078e0a30 */
[C---:B------:R-:W-:Y:S01]  /*4f40*/  ISETP.GT.U32.AND P0, PT, R0.reuse, R43, PT ;  /* 0x0000002b0000720c */ /* 0x040fe20003f04070 */
[----:B------:R-:W-:Y:S01]  /*4f50*/  @!P2 IMAD.IADD R49, R49, 0x1, -R0 ;  /* 0x000000013131a824 */ /* 0x000fe200078e0a00 */
[C---:B------:R-:W-:Y:S01]  /*4f60*/  ISETP.GT.U32.AND P2, PT, R0.reuse, R44, PT ;  /* 0x0000002c0000720c */ /* 0x040fe20003f44070 */
[----:B------:R-:W-:Y:S01]  /*4f70*/  @!P3 IMAD.MOV R47, RZ, RZ, -R47 ;  /* 0x000000ffff2fb224 */ /* 0x000fe200078e0a2f */
[----:B------:R-:W-:Y:S01]  /*4f80*/  ISETP.GT.U32.AND P3, PT, R0, R42, PT ;  /* 0x0000002a0000720c */ /* 0x000fe20003f64070 */
[----:B------:R-:W-:Y:S01]  /*4f90*/  @!P6 IMAD.MOV R46, RZ, RZ, -R46 ;  /* 0x000000ffff2ee224 */ /* 0x000fe200078e0a2e */
[----:B------:R-:W-:Y:S01]  /*4fa0*/  ISETP.GE.AND P6, PT, R15, RZ, PT ;  /* 0x000000ff0f00720c */ /* 0x000fe20003fc6270 */
[----:B------:R-:W-:-:S04]  /*4fb0*/  IMAD.HI.U32 R2, R7, R40, RZ ;  /* 0x0000002807027227 */ /* 0x000fc800078e00ff */
[----:B------:R-:W-:Y:S02]  /*4fc0*/  IMAD.MOV R9, RZ, RZ, -R2 ;  /* 0x000000ffff097224 */ /* 0x000fe400078e0a02 */
[--C-:B------:R-:W-:Y:S01]  /*4fd0*/  @!P5 IMAD.IADD R45, R45, 0x1, -R0.reuse ;  /* 0x000000012d2dd824 */ /* 0x100fe200078e0a00 */
[----:B------:R-:W-:Y:S01]  /*4fe0*/  ISETP.GT.U32.AND P5, PT, R0, R41, PT ;  /* 0x000000290000720c */ /* 0x000fe20003fa4070 */
[----:B------:R-:W-:Y:S01]  /*4ff0*/  @!P0 IMAD.IADD R43, R43, 0x1, -R0 ;  /* 0x000000012b2b8824 */ /* 0x000fe200078e0a00 */
[----:B------:R-:W-:Y:S01]  /*5000*/  ISETP.GE.AND P0, PT, R16, RZ, PT ;  /* 0x000000ff1000720c */ /* 0x000fe20003f06270 */
[----:B------:R-:W-:Y:S02]  /*5010*/  IMAD R40, R0, R9, R40 ;  /* 0x0000000900287224 */ /* 0x000fe400078e0228 */
[--C-:B------:R-:W-:Y:S01]  /*5020*/  @!P2 IMAD.IADD R44, R44, 0x1, -R0.reuse ;  /* 0x000000012c2ca824 */ /* 0x100fe200078e0a00 */
[----:B------:R-:W-:Y:S01]  /*5030*/  ISETP.GE.AND P2, PT, R14, RZ, PT ;  /* 0x000000ff0e00720c */ /* 0x000fe20003f46270 */
[----:B------:R-:W-:Y:S01]  /*5040*/  @!P3 IMAD.IADD R42, R42, 0x1, -R0 ;  /* 0x000000012a2ab824 */ /* 0x000fe200078e0a00 */
[----:B------:R-:W-:Y:S01]  /*5050*/  ISETP.GE.AND P3, PT, R8, RZ, PT ;  /* 0x000000ff0800720c */ /* 0x000fe20003f66270 */
[----:B------:R-:W-:Y:S01]  /*5060*/  @!P6 IMAD.MOV R43, RZ, RZ, -R43 ;  /* 0x000000ffff2be224 */ /* 0x000fe200078e0a2b */
[C---:B------:R-:W-:Y:S01]  /*5070*/  ISETP.GT.U32.AND P6, PT, R0.reuse, R40, PT ;  /* 0x000000280000720c */ /* 0x040fe20003fc4070 */
[----:B------:R-:W-:Y:S01]  /*5080*/  @!P1 IMAD.MOV R49, RZ, RZ, -R49 ;  /* 0x000000ffff319224 */ /* 0x000fe200078e0a31 */
[----:B------:R-:W-:Y:S01]  /*5090*/  ISETP.GT.U32.AND P1, PT, R0, R44, PT ;  /* 0x0000002c0000720c */ /* 0x000fe20003f24070 */
[----:B------:R-:W-:-:S02]  /*50a0*/  VIADD R10, R6, 0xfc ;  /* 0x000000fc060a7836 */ /* 0x000fc40000000000 */
[----:B------:R-:W-:Y:S01]  /*50b0*/  @!P4 IMAD.MOV R45, RZ, RZ, -R45 ;  /* 0x000000ffff2dc224 */ /* 0x000fe200078e0a2d */
[----:B------:R-:W-:Y:S01]  /*50c0*/  ISETP.GT.U32.AND P4, PT, R0, R42, PT ;  /* 0x0000002a0000720c */ /* 0x000fe20003f84070 */
[--C-:B------:R-:W-:Y:S01]  /*50d0*/  @!P5 IMAD.IADD R41, R41, 0x1, -R0.reuse ;  /* 0x000000012929d824 */ /* 0x100fe200078e0a00 */
[----:B------:R-:W-:Y:S01]  /*50e0*/  IABS R39, R10 ;  /* 0x0000000a00277213 */ /* 0x000fe20000000000 */
[C---:B------:R-:W-:Y:S02]  /*50f0*/  VIADD R2, R6.reuse, 0xf8 ;  /* 0x000000f806027836 */ /* 0x040fe40000000000 */
[----:B------:R-:W-:Y:S01]  /*5100*/  VIADD R12, R6, 0xe4 ;  /* 0x000000e4060c7836 */ /* 0x000fe20000000000 */
[----:B------:R-:W-:Y:S01]  /*5110*/  ISETP.GT.U32.AND P5, PT, R0, R41, PT ;  /* 0x000000290000720c */ /* 0x000fe20003fa4070 */
[----:B------:R-:W-:Y:S01]  /*5120*/  IMAD.HI.U32 R8, R7, R39, RZ ;  /* 0x0000002707087227 */ /* 0x000fe200078e00ff */
[----:B------:R-:W-:Y:S02]  /*5130*/  IABS R38, R2 ;  /* 0x0000000200267213 */ /* 0x000fe40000000000 */
[----:B------:R-:W-:Y:S01]  /*5140*/  IABS R33, R12 ;  /* 0x0000000c00217213 */ /* 0x000fe20000000000 */
[----:B------:R-:W-:-:S02]  /*5150*/  @!P6 IMAD.IADD R40, R40, 0x1, -R0 ;  /* 0x000000012828e824 */ /* 0x000fc400078e0a00 */
[----:B------:R-:W-:Y:S01]  /*5160*/  @!P1 IMAD.IADD R44, R44, 0x1, -R0 ;  /* 0x000000012c2c9824 */ /* 0x000fe200078e0a00 */
[----:B------:R-:W-:Y:S01]  /*5170*/  ISETP.GE.AND P1, PT, R11, RZ, PT ;  /* 0x000000ff0b00720c */ /* 0x000fe20003f26270 */
[----:B------:R-:W-:Y:S01]  /*5180*/  IMAD.MOV R8, RZ, RZ, -R8 ;  /* 0x000000ffff087224 */ /* 0x000fe200078e0a08 */
[----:B------:R-:W-:Y:S01]  /*5190*/  ISETP.GT.U32.AND P6, PT, R0, R40, PT ;  /* 0x000000280000720c */ /* 0x000fe20003fc4070 */
[----:B------:R-:W-:Y:S01]  /*51a0*/  @!P4 IMAD.IADD R42, R42, 0x1, -R0 ;  /* 0x000000012a2ac824 */ /* 0x000fe200078e0a00 */
[----:B------:R-:W-:Y:S01]  /*51b0*/  ISETP.GE.AND P4, PT, R2, RZ, PT ;  /* 0x000000ff0200720c */ /* 0x000fe20003f86270 */
[----:B------:R-:W-:-:S04]  /*51c0*/  IMAD.HI.U32 R2, R7, R38, RZ ;  /* 0x0000002607027227 */ /* 0x000fc800078e00ff */
[----:B------:R-:W-:Y:S02]  /*51d0*/  IMAD R39, R0, R8, R39 ;  /* 0x0000000800277224 */ /* 0x000fe400078e0227 */
[----:B------:R-:W-:Y:S02]  /*51e0*/  VIADD R8, R6, 0xf4 ;  /* 0x000000f406087836 */ /* 0x000fe40000000000 */
[----:B------:R-:W-:Y:S02]  /*51f0*/  IMAD.MOV R11, RZ, RZ, -R2 ;  /* 0x000000ffff0b7224 */ /* 0x000fe400078e0a02 */
[----:B------:R-:W-:Y:S01]  /*5200*/  @!P2 IMAD.MOV R44, RZ, RZ, -R44 ;  /* 0x000000ffff2ca224 */ /* 0x000fe200078e0a2c */
[----:B------:R-:W-:Y:S01]  /*5210*/  ISETP.GE.AND P2, PT, R10, RZ, PT ;  /* 0x000000ff0a00720c */ /* 0x000fe20003f46270 */
[----:B------:R-:W-:Y:S01]  /*5220*/  @!P5 IMAD.IADD R41, R41, 0x1, -R0 ;  /* 0x000000012929d824 */ /* 0x000fe200078e0a00 */
[----:B------:R-:W-:Y:S01]  /*5230*/  ISETP.GT.U32.AND P5, PT, R0, R39, PT ;  /* 0x000000270000720c */ /* 0x000fe20003fa4070 */
[----:B------:R-:W-:Y:S01]  /*5240*/  VIADD R10, R6, 0xf0 ;  /* 0x000000f0060a7836 */ /* 0x000fe20000000000 */
[----:B------:R-:W-:Y:S01]  /*5250*/  IABS R37, R8 ;  /* 0x0000000800257213 */ /* 0x000fe20000000000 */
[----:B------:R-:W-:-:S02]  /*5260*/  IMAD R38, R0, R11, R38 ;  /* 0x0000000b00267224 */ /* 0x000fc400078e0226 */
[----:B------:R-:W-:Y:S01]  /*5270*/  @!P1 IMAD.MOV R42, RZ, RZ, -R42 ;  /* 0x000000ffff2a9224 */ /* 0x000fe200078e0a2a */
[----:B------:R-:W-:Y:S01]  /*5280*/  ISETP.GE.AND P1, PT, R8, RZ, PT ;  /* 0x000000ff0800720c */ /* 0x000fe20003f26270 */
[----:B------:R-:W-:Y:S01]  /*5290*/  @!P6 IMAD.IADD R40, R40, 0x1, -R0 ;  /* 0x000000012828e824 */ /* 0x000fe200078e0a00 */
[----:B------:R-:W-:Y:S01]  /*52a0*/  IABS R36, R10 ;  /* 0x0000000a00247213 */ /* 0x000fe20000000000 */
[----:B------:R-:W-:Y:S01]  /*52b0*/  IMAD.HI.U32 R8, R7, R37, RZ ;  /* 0x0000002507087227 */ /* 0x000fe200078e00ff */
[----:B------:R-:W-:-:S03]  /*52c0*/  ISETP.GT.U32.AND P6, PT, R0, R38, PT ;  /* 0x000000260000720c */ /* 0x000fc60003fc4070 */
[----:B------:R-:W-:Y:S02]  /*52d0*/  IMAD.MOV R8, RZ, RZ, -R8 ;  /* 0x000000ffff087224 */ /* 0x000fe400078e0a08 */
[----:B------:R-:W-:-:S04]  /*52e0*/  IMAD.HI.U32 R9, R7, R36, RZ ;  /* 0x0000002407097227 */ /* 0x000fc800078e00ff */
[----:B------:R-:W-:Y:S02]  /*52f0*/  @!P5 IMAD.IADD R39, R39, 0x1, -R0 ;  /* 0x000000012727d824 */ /* 0x000fe400078e0a00 */
[C---:B------:R-:W-:Y:S02]  /*5300*/  IMAD R37, R0.reuse, R8, R37 ;  /* 0x0000000800257224 */ /* 0x040fe400078e0225 */
[----:B------:R-:W-:Y:S01]  /*5310*/  IMAD.MOV R9, RZ, RZ, -R9 ;  /* 0x000000ffff097224 */ /* 0x000fe200078e0a09 */
[----:B------:R-:W-:Y:S01]  /*5320*/  ISETP.GT.U32.AND P5, PT, R0, R39, PT ;  /* 0x000000270000720c */ /* 0x000fe20003fa4070 */
[----:B------:R-:W-:Y:S02]  /*5330*/  VIADD R8, R6, 0xec ;  /* 0x000000ec06087836 */ /* 0x000fe40000000000 */
[----:B------:R-:W-:Y:S02]  /*5340*/  IMAD R36, R0, R9, R36 ;  /* 0x0000000900247224 */ /* 0x000fe400078e0224 */
[----:B------:R-:W-:Y:S01]  /*5350*/  @!P6 IMAD.IADD R38, R38, 0x1, -R0 ;  /* 0x000000012626e824 */ /* 0x000fe200078e0a00 */
[----:B------:R-:W-:Y:S01]  /*5360*/  IABS R35, R8 ;  /* 0x0000000800237213 */ /* 0x000fe20000000000 */
[----:B------:R-:W-:Y:S01]  /*5370*/  @!P3 IMAD.MOV R40, RZ, RZ, -R40 ;  /* 0x000000ffff28b224 */ /* 0x000fe200078e0a28 */
[C---:B------:R-:W-:Y:S01]  /*5380*/  ISETP.GT.U32.AND P6, PT, R0.reuse, R36, PT ;  /* 0x000000240000720c */ /* 0x040fe20003fc4070 */
[----:B------:R-:W-:Y:S01]  /*5390*/  @!P0 IMAD.MOV R41, RZ, RZ, -R41 ;  /* 0x000000ffff298224 */ /* 0x000fe200078e0a29 */
[----:B------:R-:W-:Y:S01]  /*53a0*/  ISETP.GT.U32.AND P3, PT, R0, R38, PT ;  /* 0x000000260000720c */ /* 0x000fe20003f64070 */
[----:B------:R-:W-:Y:S01]  /*53b0*/  IMAD.HI.U32 R2, R7, R35, RZ ;  /* 0x0000002307027227 */ /* 0x000fe200078e00ff */
[----:B------:R-:W-:-:S03]  /*53c0*/  ISETP.GE.AND P0, PT, R10, RZ, PT ;  /* 0x000000ff0a00720c */ /* 0x000fc60003f06270 */
[----:B------:R-:W-:Y:S02]  /*53d0*/  IMAD.MOV R2, RZ, RZ, -R2 ;  /* 0x000000ffff027224 */ /* 0x000fe400078e0a02 */
[--C-:B------:R-:W-:Y:S01]  /*53e0*/  @!P5 IMAD.IADD R39, R39, 0x1, -R0.reuse ;  /* 0x000000012727d824 */ /* 0x100fe200078e0a00 */
[C---:B------:R-:W-:Y:S01]  /*53f0*/  ISETP.GT.U32.AND P5, PT, R0.reuse, R37, PT ;  /* 0x000000250000720c */ /* 0x040fe20003fa4070 */
[----:B------:R-:W-:Y:S02]  /*5400*/  IMAD R35, R0, R2, R35 ;  /* 0x0000000200237224 */ /* 0x000fe400078e0223 */
[----:B------:R-:W-:Y:S02]  /*5410*/  VIADD R10, R6, 0xe8 ;  /* 0x000000e8060a7836 */ /* 0x000fe40000000000 */
[--C-:B------:R-:W-:Y:S01]  /*5420*/  @!P3 IMAD.IADD R38, R38, 0x1, -R0.reuse ;  /* 0x000000012626b824 */ /* 0x100fe200078e0a00 */
[----:B------:R-:W-:Y:S01]  /*5430*/  ISETP.GT.U32.AND P3, PT, R0, R35, PT ;  /* 0x000000230000720c */ /* 0x000fe20003f64070 */
[----:B------:R-:W-:Y:S01]  /*5440*/  @!P6 IMAD.IADD R36, R36, 0x1, -R0 ;  /* 0x000000012424e824 */ /* 0x000fe200078e0a00 */
[----:B------:R-:W-:Y:S01]  /*5450*/  IABS R34, R10 ;  /* 0x0000000a00227213 */ /* 0x000fe20000000000 */
[----:B------:R-:W-:Y:S01]  /*5460*/  @!P2 IMAD.MOV R39, RZ, RZ, -R39 ;  /* 0x000000ffff27a224 */ /* 0x000fe200078e0a27 */
[----:B------:R-:W-:Y:S01]  /*5470*/  ISETP.GE.AND P2, PT, R8, RZ, PT ;  /* 0x000000ff0800720c */ /* 0x000fe20003f46270 */
[----:B------:R-:W-:Y:S01]  /*5480*/  IMAD.HI.U32 R8, R7, R33, RZ ;  /* 0x0000002107087227 */ /* 0x000fe200078e00ff */
[----:B------:R-:W-:-:S03]  /*5490*/  ISETP.GT.U32.AND P6, PT, R0, R36, PT ;  /* 0x000000240000720c */ /* 0x000fc60003fc4070 */
[----:B------:R-:W-:Y:S02]  /*54a0*/  @!P5 IMAD.IADD R37, R37, 0x1, -R0 ;  /* 0x000000012525d824 */ /* 0x000fe400078e0a00 */
[----:B------:R-:W-:-:S03]  /*54b0*/  IMAD.HI.U32 R2, R7, R34, RZ ;  /* 0x0000002207027227 */ /* 0x000fc600078e00ff */
[C---:B------:R-:W-:Y:S01]  /*54c0*/  ISETP.GT.U32.AND P5, PT, R0.reuse, R37, PT ;  /* 0x000000250000720c */ /* 0x040fe20003fa4070 */
[----:B------:R-:W-:Y:S02]  /*54d0*/  IMAD.MOV R8, RZ, RZ, -R8 ;  /* 0x000000ffff087224 */ /* 0x000fe400078e0a08 */
[----:B------:R-:W-:Y:S02]  /*54e0*/  IMAD.MOV R11, RZ, RZ, -R2 ;  /* 0x000000ffff0b7224 */ /* 0x000fe400078e0a02 */
[C---:B------:R-:W-:Y:S02]  /*54f0*/  IMAD R33, R0.reuse, R8, R33 ;  /* 0x0000000800217224 */ /* 0x040fe400078e0221 */
[----:B------:R-:W-:Y:S02]  /*5500*/  @!P3 IMAD.IADD R35, R35, 0x1, -R0 ;  /* 0x000000012323b824 */ /* 0x000fe400078e0a00 */
[C---:B------:R-:W-:Y:S02]  /*5510*/  IMAD R34, R0.reuse, R11, R34 ;  /* 0x0000000b00227224 */ /* 0x040fe400078e0222 */
[----:B------:R-:W-:Y:S01]  /*5520*/  @!P4 IMAD.MOV R38, RZ, RZ, -R38 ;  /* 0x000000ffff26c224 */ /* 0x000fe200078e0a26 */
[----:B------:R-:W-:Y:S01]  /*5530*/  ISETP.GT.U32.AND P4, PT, R0, R35, PT ;  /* 0x000000230000720c */ /* 0x000fe20003f84070 */
[----:B------:R-:W-:Y:S01]  /*5540*/  @!P6 IMAD.IADD R36, R36, 0x1, -R0 ;  /* 0x000000012424e824 */ /* 0x000fe200078e0a00 */
[----:B------:R-:W-:Y:S01]  /*5550*/  ISETP.GT.U32.AND P6, PT, R0, R33, PT ;  /* 0x000000210000720c */ /* 0x000fe20003fc4070 */
[----:B------:R-:W-:Y:S01]  /*5560*/  VIADD R8, R6, 0xdc ;  /* 0x000000dc06087836 */ /* 0x000fe20000000000 */
[----:B------:R-:W-:Y:S01]  /*5570*/  ISETP.GT.U32.AND P3, PT, R0, R34, PT ;  /* 0x000000220000720c */ /* 0x000fe20003f64070 */
[----:B------:R-:W-:-:S02]  /*5580*/  VIADD R13, R6, 0xe0 ;  /* 0x000000e0060d7836 */ /* 0x000fc40000000000 */
[----:B------:R-:W-:Y:S01]  /*5590*/  @!P5 IMAD.IADD R37, R37, 0x1, -R0 ;  /* 0x000000012525d824 */ /* 0x000fe200078e0a00 */
[----:B------:R-:W-:Y:S01]  /*55a0*/  IABS R31, R8 ;  /* 0x00000008001f7213 */ /* 0x000fe20000000000 */
[----:B------:R-:W-:Y:S01]  /*55b0*/  @!P0 IMAD.MOV R36, RZ, RZ, -R36 ;  /* 0x000000ffff248224 */ /* 0x000fe200078e0a24 */
[----:B------:R-:W-:Y:S01]  /*55c0*/  IABS R32, R13 ;  /* 0x0000000d00207213 */ /* 0x000fe20000000000 */
[----:B------:R-:W-:Y:S01]  /*55d0*/  VIADD R11, R6, 0xd4 ;  /* 0x000000d4060b7836 */ /* 0x000fe20000000000 */
[----:B------:R-:W-:Y:S01]  /*55e0*/  ISETP.GE.AND P5, PT, R10, RZ, PT ;  /* 0x000000ff0a00720c */ /* 0x000fe20003fa6270 */
[----:B------:R-:W-:Y:S02]  /*55f0*/  VIADD R10, R6, 0xd8 ;  /* 0x000000d8060a7836 */ /* 0x000fe40000000000 */
[C---:B------:R-:W-:Y:S01]  /*5600*/  IMAD.HI.U32 R2, R7.reuse, R31, RZ ;  /* 0x0000001f07027227 */ /* 0x040fe200078e00ff */
[----:B------:R-:W-:Y:S02]  /*5610*/  IABS R29, R11 ;  /* 0x0000000b001d7213 */ /* 0x000fe40000000000 */
[----:B------:R-:W-:Y:S01]  /*5620*/  IABS R30, R10 ;  /* 0x0000000a001e7213 */ /* 0x000fe20000000000 */
[----:B------:R-:W-:-:S04]  /*5630*/  IMAD.HI.U32 R9, R7, R32, RZ ;  /* 0x0000002007097227 */ /* 0x000fc800078e00ff */
[--C-:B------:R-:W-:Y:S01]  /*5640*/  @!P4 IMAD.IADD R35, R35, 0x1, -R0.reuse ;  /* 0x000000012323c824 */ /* 0x100fe200078e0a00 */
[----:B------:R-:W-:Y:S01]  /*5650*/  ISETP.GE.AND P4, PT, R13, RZ, PT ;  /* 0x000000ff0d00720c */ /* 0x000fe20003f86270 */
[----:B------:R-:W-:Y:S02]  /*5660*/  @!P6 IMAD.IADD R33, R33, 0x1, -R0 ;  /* 0x000000012121e824 */ /* 0x000fe400078e0a00 */
[----:B------:R-:W-:Y:S02]  /*5670*/  IMAD.MOV R2, RZ, RZ, -R2 ;  /* 0x000000ffff027224 */ /* 0x000fe400078e0a02 */
[----:B------:R-:W-:Y:S02]  /*5680*/  IMAD.MOV R9, RZ, RZ, -R9 ;  /* 0x000000ffff097224 */ /* 0x000fe400078e0a09 */
[----:B------:R-:W-:Y:S01]  /*5690*/  @!P3 IMAD.IADD R34, R34, 0x1, -R0 ;  /* 0x000000012222b824 */ /* 0x000fe200078e0a00 */
[----:B------:R-:W-:Y:S01]  /*56a0*/  ISETP.GE.AND P3, PT, R8, RZ, PT ;  /* 0x000000ff0800720c */ /* 0x000fe20003f66270 */
[----:B------:R-:W-:Y:S01]  /*56b0*/  @!P2 IMAD.MOV R35, RZ, RZ, -R35 ;  /* 0x000000ffff23a224 */ /* 0x000fe200078e0a23 */
[C---:B------:R-:W-:Y:S01]  /*56c0*/  ISETP.GT.U32.AND P2, PT, R0.reuse, R33, PT ;  /* 0x000000210000720c */ /* 0x040fe20003f44070 */
[C---:B------:R-:W-:Y:S01]  /*56d0*/  IMAD R31, R0.reuse, R2, R31 ;  /* 0x00000002001f7224 */ /* 0x040fe200078e021f */
[C---:B------:R-:W-:Y:S01]  /*56e0*/  ISETP.GT.U32.AND P6, PT, R0.reuse, R34, PT ;  /* 0x000000220000720c */ /* 0x040fe20003fc4070 */
[----:B------:R-:W-:-:S02]  /*56f0*/  IMAD R32, R0, R9, R32 ;  /* 0x0000000900207224 */ /* 0x000fc400078e0220 */
[----:B------:R-:W-:-:S03]  /*5700*/  IMAD.HI.U32 R2, R7, R30, RZ ;  /* 0x0000001e07027227 */ /* 0x000fc600078e00ff */
[----:B------:R-:W-:Y:S01]  /*5710*/  ISETP.GT.U32.AND P0, PT, R0, R32, PT ;  /* 0x000000200000720c */ /* 0x000fe20003f04070 */
[----:B------:R-:W-:Y:S02]  /*5720*/  IMAD.MOV R9, RZ, RZ, -R2 ;  /* 0x000000ffff097224 */ /* 0x000fe400078e0a02 */
[----:B------:R-:W-:Y:S01]  /*5730*/  @!P1 IMAD.MOV R37, RZ, RZ, -R37 ;  /* 0x000000ffff259224 */ /* 0x000fe200078e0a25 */
[----:B------:R-:W-:Y:S01]  /*5740*/  ISETP.GE.AND P1, PT, R12, RZ, PT ;  /* 0x000000ff0c00720c */ /* 0x000fe20003f26270 */
[----:B------:R-:W-:Y:S02]  /*5750*/  IMAD R30, R0, R9, R30 ;  /* 0x00000009001e7224 */ /* 0x000fe400078e021e */
[--C-:B------:R-:W-:Y:S02]  /*5760*/  @!P2 IMAD.IADD R33, R33, 0x1, -R0.reuse ;  /* 0x000000012121a824 */ /* 0x100fe400078e0a00 */
[--C-:B------:R-:W-:Y:S01]  /*5770*/  @!P6 IMAD.IADD R34, R34, 0x1, -R0.reuse ;  /* 0x000000012222e824 */ /* 0x100fe200078e0a00 */
[----:B------:R-:W-:Y:S01]  /*5780*/  ISETP.GT.U32.AND P2, PT, R0, R30, PT ;  /* 0x0000001e0000720c */ /* 0x000fe20003f44070 */
[----:B------:R-:W-:Y:S01]  /*5790*/  VIADD R12, R6, 0xd0 ;  /* 0x000000d0060c7836 */ /* 0x000fe20000000000 */
[----:B------:R-:W-:Y:S01]  /*57a0*/  ISETP.GT.U32.AND P6, PT, R0, R31, PT ;  /* 0x0000001f0000720c */ /* 0x000fe20003fc4070 */
[----:B------:R-:W-:-:S02]  /*57b0*/  @!P0 IMAD.IADD R32, R32, 0x1, -R0 ;  /* 0x0000000120208824 */ /* 0x000fc400078e0a00 */
[----:B------:R-:W-:Y:S01]  /*57c0*/  VIADD R13, R6, 0xcc ;  /* 0x000000cc060d7836 */ /* 0x000fe20000000000 */
[----:B------:R-:W-:Y:S01]  /*57d0*/  IABS R28, R12 ;  /* 0x0000000c001c7213 */ /* 0x000fe20000000000 */
[C---:B------:R-:W-:Y:S01]  /*57e0*/  IMAD.HI.U32 R2, R7.reuse, R29, RZ ;  /* 0x0000001d07027227 */ /* 0x040fe200078e00ff */
[----:B------:R-:W-:Y:S02]  /*57f0*/  ISETP.GT.U32.AND P0, PT, R0, R32, PT ;  /* 0x000000200000720c */ /* 0x000fe40003f04070 */
[----:B------:R-:W-:Y:S01]  /*5800*/  IABS R27, R13 ;  /* 0x0000000d001b7213 */ /* 0x000fe20000000000 */
[----:B------:R-:W-:-:S04]  /*5810*/  IMAD.HI.U32 R8, R7, R28, RZ ;  /* 0x0000001c07087227 */ /* 0x000fc800078e00ff */
[----:B------:R-:W-:Y:S02]  /*5820*/  @!P2 IMAD.IADD R30, R30, 0x1, -R0 ;  /* 0x000000011e1ea824 */ /* 0x000fe400078e0a00 */
[----:B------:R-:W-:Y:S02]  /*5830*/  IMAD.MOV R2, RZ, RZ, -R2 ;  /* 0x000000ffff027224 */ /* 0x000fe400078e0a02 */
[----:B------:R-:W-:Y:S01]  /*5840*/  @!P6 IMAD.IADD R31, R31, 0x1, -R0 ;  /* 0x000000011f1fe824 */ /* 0x000fe200078e0a00 */
[----:B------:R-:W-:Y:S01]  /*5850*/  ISETP.GE.AND P6, PT, R11, RZ, PT ;  /* 0x000000ff0b00720c */ /* 0x000fe20003fc6270 */
[----:B------:R-:W-:Y:S01]  /*5860*/  @!P5 IMAD.MOV R34, RZ, RZ, -R34 ;  /* 0x000000ffff22d224 */ /* 0x000fe200078e0a22 */
[C---:B------:R-:W-:Y:S01]  /*5870*/  ISETP.GT.U32.AND P5, PT, R0.reuse, R30, PT ;  /* 0x0000001e0000720c */ /* 0x040fe20003fa4070 */
[----:B------:R-:W-:Y:S01]  /*5880*/  IMAD.HI.U32 R9, R7, R27, RZ ;  /* 0x0000001b07097227 */ /* 0x000fe200078e00ff */
[----:B------:R-:W-:-:S03]  /*5890*/  ISETP.GT.U32.AND P2, PT, R0, R31, PT ;  /* 0x0000001f0000720c */ /* 0x000fc60003f44070 */
[----:B------:R-:W-:Y:S02]  /*58a0*/  IMAD.MOV R11, RZ, RZ, -R8 ;  /* 0x000000ffff0b7224 */ /* 0x000fe400078e0a08 */
[----:B------:R-:W-:Y:S02]  /*58b0*/  IMAD R29, R0, R2, R29 ;  /* 0x00000002001d7224 */ /* 0x000fe400078e021d */
[----:B------:R-:W-:Y:S01]  /*58c0*/  @!P0 IMAD.IADD R32, R32, 0x1, -R0 ;  /* 0x0000000120208824 */ /* 0x000fe200078e0a00 */
[----:B------:R-:W-:Y:S01]  /*58d0*/  ISETP.GE.AND P0, PT, R10, RZ, PT ;  /* 0x000000ff0a00720c */ /* 0x000fe20003f06270 */
[----:B------:R-:W-:Y:S02]  /*58e0*/  IMAD.MOV R9, RZ, RZ, -R9 ;  /* 0x000000ffff097224 */ /* 0x000fe400078e0a09 */
[C---:B------:R-:W-:Y:S02]  /*58f0*/  IMAD R28, R0.reuse, R11, R28 ;  /* 0x0000000b001c7224 */ /* 0x040fe400078e021c */
[----:B------:R-:W-:Y:S01]  /*5900*/  @!P1 IMAD.MOV R33, RZ, RZ, -R33 ;  /* 0x000000ffff219224 */ /* 0x000fe200078e0a21 */
[C---:B------:R-:W-:Y:S01]  /*5910*/  ISETP.GT.U32.AND P1, PT, R0.reuse, R29, PT ;  /* 0x0000001d0000720c */ /* 0x040fe20003f24070 */
[----:B------:R-:W-:-:S02]  /*5920*/  IMAD R27, R0, R9, R27 ;  /* 0x00000009001b7224 */ /* 0x000fc400078e021b */
[----:B------:R-:W-:Y:S01]  /*5930*/  @!P4 IMAD.MOV R32, RZ, RZ, -R32 ;  /* 0x000000ffff20c224 */ /* 0x000fe200078e0a20 */
[----:B------:R-:W-:Y:S01]  /*5940*/  ISETP.GT.U32.AND P4, PT, R0, R28, PT ;  /* 0x0000001c0000720c */ /* 0x000fe20003f84070 */
[--C-:B------:R-:W-:Y:S01]  /*5950*/  @!P5 IMAD.IADD R30, R30, 0x1, -R0.reuse ;  /* 0x000000011e1ed824 */ /* 0x100fe200078e0a00 */
[----:B------:R-:W-:Y:S01]  /*5960*/  ISETP.GT.U32.AND P5, PT, R0, R27, PT ;  /* 0x0000001b0000720c */ /* 0x000fe20003fa4070 */
[C---:B------:R-:W-:Y:S02]  /*5970*/  VIADD R8, R6.reuse, 0xc8 ;  /* 0x000000c806087836 */ /* 0x040fe40000000000 */
[C---:B------:R-:W-:Y:S02]  /*5980*/  VIADD R10, R6.reuse, 0xc4 ;  /* 0x000000c4060a7836 */ /* 0x040fe40000000000 */
[----:B------:R-:W-:Y:S01]  /*5990*/  VIADD R11, R6, 0xc0 ;  /* 0x000000c0060b7836 */ /* 0x000fe20000000000 */
[----:B------:R-:W-:Y:S01]  /*59a0*/  IABS R26, R8 ;  /* 0x00000008001a7213 */ /* 0x000fe20000000000 */
[--C-:B------:R-:W-:Y:S01]  /*59b0*/  @!P1 IMAD.IADD R29, R29, 0x1, -R0.reuse ;  /* 0x000000011d1d9824 */ /* 0x100fe200078e0a00 */
[----:B------:R-:W-:Y:S01]  /*59c0*/  IABS R25, R10 ;  /* 0x0000000a00197213 */ /* 0x000fe20000000000 */
[--C-:B------:R-:W-:Y:S01]  /*59d0*/  @!P2 IMAD.IADD R31, R31, 0x1, -R0.reuse ;  /* 0x000000011f1fa824 */ /* 0x100fe200078e0a00 */
[----:B------:R-:W-:Y:S01]  /*59e0*/  IABS R24, R11 ;  /* 0x0000000b00187213 */ /* 0x000fe20000000000 */
[----:B------:R-:W-:Y:S01]  /*59f0*/  @!P4 IMAD.IADD R28, R28, 0x1, -R0 ;  /* 0x000000011c1cc824 */ /* 0x000fe200078e0a00 */
[----:B------:R-:W-:Y:S01]  /*5a00*/  ISETP.GT.U32.AND P4, PT, R0, R29, PT ;  /* 0x0000001d0000720c */ /* 0x000fe20003f84070 */
[----:B------:R-:W-:Y:S01]  /*5a10*/  IMAD.HI.U32 R2, R7, R26, RZ ;  /* 0x0000001a07027227 */ /* 0x000fe200078e00ff */
[----:B------:R-:W-:-:S02]  /*5a20*/  ISETP.GE.AND P2, PT, R12, RZ, PT ;  /* 0x000000ff0c00720c */ /* 0x000fc40003f46270 */
[----:B------:R-:W-:Y:S01]  /*5a30*/  ISETP.GE.AND P1, PT, R13, RZ, PT ;  /* 0x000000ff0d00720c */ /* 0x000fe20003f26270 */
[----:B------:R-:W-:Y:S01]  /*5a40*/  @!P5 IMAD.IADD R27, R27, 0x1, -R0 ;  /* 0x000000011b1bd824 */ /* 0x000fe200078e0a00 */
[----:B------:R-:W-:Y:S01]  /*5a50*/  ISETP.GT.U32.AND P5, PT, R0, R28, PT ;  /* 0x0000001c0000720c */ /* 0x000fe20003fa4070 */
[----:B------:R-:W-:Y:S02]  /*5a60*/  IMAD.MOV R9, RZ, RZ, -R2 ;  /* 0x000000ffff097224 */ /* 0x000fe400078e0a02 */
[----:B------:R-:W-:-:S04]  /*5a70*/  IMAD.HI.U32 R2, R7, R25, RZ ;  /* 0x0000001907027227 */ /* 0x000fc800078e00ff */
[C---:B------:R-:W-:Y:S02]  /*5a80*/  IMAD R26, R0.reuse, R9, R26 ;  /* 0x00000009001a7224 */ /* 0x040fe400078e021a */
[----:B------:R-:W-:Y:S02]  /*5a90*/  IMAD.MOV R2, RZ, RZ, -R2 ;  /* 0x000000ffff027224 */ /* 0x000fe400078e0a02 */
[--C-:B------:R-:W-:Y:S01]  /*5aa0*/  @!P4 IMAD.IADD R29, R29, 0x1, -R0.reuse ;  /* 0x000000011d1dc824 */ /* 0x100fe200078e0a00 */
[C---:B------:R-:W-:Y:S01]  /*5ab0*/  ISETP.GT.U32.AND P4, PT, R0.reuse, R26, PT ;  /* 0x0000001a0000720c */ /* 0x040fe20003f84070 */
[----:B------:R-:W-:Y:S02]  /*5ac0*/  IMAD R25, R0, R2, R25 ;  /* 0x0000000200197224 */ /* 0x000fe400078e0219 */
[----:B------:R-:W-:Y:S02]  /*5ad0*/  @!P5 IMAD.IADD R28, R28, 0x1, -R0 ;  /* 0x000000011c1cd824 */ /* 0x000fe400078e0a00 */
[----:B------:R-:W-:Y:S01]  /*5ae0*/  IMAD.HI.U32 R2, R7, R24, RZ ;  /* 0x0000001807027227 */ /* 0x000fe200078e00ff */
[----:B------:R-:W-:-:S03]  /*5af0*/  ISETP.GT.U32.AND P5, PT, R0, R25, PT ;  /* 0x000000190000720c */ /* 0x000fc60003fa4070 */
[----:B------:R-:W-:Y:S01]  /*5b00*/  @!P3 IMAD.MOV R31, RZ, RZ, -R31 ;  /* 0x000000ffff1fb224 */ /* 0x000fe200078e0a1f */
[----:B------:R-:W-:Y:S01]  /*5b10*/  ISETP.GT.U32.AND P3, PT, R0, R27, PT ;  /* 0x0000001b0000720c */ /* 0x000fe20003f64070 */
[----:B------:R-:W-:Y:S02]  /*5b20*/  VIADD R12, R6, 0xbc ;  /* 0x000000bc060c7836 */ /* 0x000fe40000000000 */
[----:B------:R-:W-:Y:S02]  /*5b30*/  IMAD.MOV R9, RZ, RZ, -R2 ;  /* 0x000000ffff097224 */ /* 0x000fe400078e0a02 */
[----:B------:R-:W-:Y:S01]  /*5b40*/  @!P4 IMAD.IADD R26, R26, 0x1, -R0 ;  /* 0x000000011a1ac824 */ /* 0x000fe200078e0a00 */
[----:B------:R-:W-:Y:S01]  /*5b50*/  IABS R23, R12 ;  /* 0x0000000c00177213 */ /* 0x000fe20000000000 */
[----:B------:R-:W-:Y:S01]  /*5b60*/  IMAD R24, R0, R9, R24 ;  /* 0x0000000900187224 */ /* 0x000fe200078e0218 */
[----:B------:R-:W-:Y:S01]  /*5b70*/  ISETP.GE.AND P4, PT, R10, RZ, PT ;  /* 0x000000ff0a00720c */ /* 0x000fe20003f86270 */
[----:B------:R-:W-:-:S02]  /*5b80*/  @!P5 IMAD.IADD R25, R25, 0x1, -R0 ;  /* 0x000000011919d824 */ /* 0x000fc400078e0a00 */
[----:B------:R-:W-:Y:S01]  /*5b90*/  @!P0 IMAD.MOV R30, RZ, RZ, -R30 ;  /* 0x000000ffff1e8224 */ /* 0x000fe200078e0a1e */
[----:B------:R-:W-:Y:S01]  /*5ba0*/  ISETP.GT.U32.AND P0, PT, R0, R26, PT ;  /* 0x0000001a0000720c */ /* 0x000fe20003f04070 */
[----:B------:R-:W-:Y:S01]  /*5bb0*/  VIADD R13, R6, 0xb8 ;  /* 0x000000b8060d7836 */ /* 0x000fe20000000000 */
[----:B------:R-:W-:Y:S01]  /*5bc0*/  ISETP.GT.U32.AND P5, PT, R0, R24, PT ;  /* 0x000000180000720c */ /* 0x000fe20003fa4070 */
[----:B------:R-:W-:-:S03]  /*5bd0*/  IMAD.HI.U32 R2, R7, R23, RZ ;  /* 0x0000001707027227 */ /* 0x000fc600078e00ff */
[----:B------:R-:W-:Y:S01]  /*5be0*/  IABS R21, R13 ;  /* 0x0000000d00157213 */ /* 0x000fe20000000000 */
[----:B------:R-:W-:Y:S01]  /*5bf0*/  @!P3 IMAD.IADD R27, R27, 0x1, -R0 ;  /* 0x000000011b1bb824 */ /* 0x000fe200078e0a00 */
[----:B------:R-:W-:Y:S01]  /*5c00*/  ISETP.GE.AND P3, PT, R8, RZ, PT ;  /* 0x000000ff0800720c */ /* 0x000fe20003f66270 */
[----:B------:R-:W-:Y:S02]  /*5c10*/  IMAD.MOV R8, RZ, RZ, -R2 ;  /* 0x000000ffff087224 */ /* 0x000fe400078e0a02 */
[----:B------:R-:W-:Y:S01]  /*5c20*/  @!P6 IMAD.MOV R29, RZ, RZ, -R29 ;  /* 0x000000ffff1de224 */ /* 0x000fe200078e0a1d */
[C---:B------:R-:W-:Y:S01]  /*5c30*/  ISETP.GT.U32.AND P6, PT, R0.reuse, R25, PT ;  /* 0x000000190000720c */ /* 0x040fe20003fc4070 */
[----:B------:R-:W-:Y:S02]  /*5c40*/  IMAD R23, R0, R8, R23 ;  /* 0x0000000800177224 */ /* 0x000fe400078e0217 */
[----:B------:R-:W-:Y:S02]  /*5c50*/  VIADD R8, R6, 0xb4 ;  /* 0x000000b406087836 */ /* 0x000fe40000000000 */
[----:B------:R-:W-:-:S03]  /*5c60*/  IMAD.HI.U32 R2, R7, R21, RZ ;  /* 0x0000001507027227 */ /* 0x000fc600078e00ff */
[----:B------:R-:W-:Y:S01]  /*5c70*/  IABS R20, R8 ;  /* 0x0000000800147213 */ /* 0x000fe20000000000 */
[--C-:B------:R-:W-:Y:S01]  /*5c80*/  @!P0 IMAD.IADD R26, R26, 0x1, -R0.reuse ;  /* 0x000000011a1a8824 */ /* 0x100fe200078e0a00 */
[----:B------:R-:W-:Y:S01]  /*5c90*/  ISETP.GT.U32.AND P0, PT, R0, R23, PT ;  /* 0x000000170000720c */ /* 0x000fe20003f04070 */
[----:B------:R-:W-:Y:S01]  /*5ca0*/  @!P5 IMAD.IADD R24, R24, 0x1, -R0 ;  /* 0x000000011818d824 */ /* 0x000fe200078e0a00 */
[----:B------:R-:W-:Y:S01]  /*5cb0*/  ISETP.GE.AND P5, PT, R8, RZ, PT ;  /* 0x000000ff0800720c */ /* 0x000fe20003fa6270 */
[----:B------:R-:W-:Y:S02]  /*5cc0*/  IMAD.MOV R2, RZ, RZ, -R2 ;  /* 0x000000ffff027224 */ /* 0x000fe400078e0a02 */
[----:B------:R-:W-:Y:S01]  /*5cd0*/  @!P3 IMAD.MOV R26, RZ, RZ, -R26 ;  /* 0x000000ffff1ab224 */ /* 0x000fe200078e0a1a */
[C---:B------:R-:W-:Y:S01]  /*5ce0*/  ISETP.GT.U32.AND P3, PT, R0.reuse, R24, PT ;  /* 0x000000180000720c */ /* 0x040fe20003f64070 */
[----:B------:R-:W-:Y:S02]  /*5cf0*/  IMAD R21, R0, R2, R21 ;  /* 0x0000000200157224 */ /* 0x000fe400078e0215 */
[----:B------:R-:W-:-:S04]  /*5d00*/  IMAD.HI.U32 R2, R7, R20, RZ ;  /* 0x0000001407027227 */ /* 0x000fc800078e00ff */
[----:B------:R-:W-:Y:S01]  /*5d10*/  @!P6 IMAD.IADD R25, R25, 0x1, -R0 ;  /* 0x000000011919e824 */ /* 0x000fe200078e0a00 */
[----:B------:R-:W-:Y:S01]  /*5d20*/  ISETP.GE.AND P6, PT, R13, RZ, PT ;  /* 0x000000ff0d00720c */ /* 0x000fe20003fc6270 */
[----:B------:R-:W-:Y:S02]  /*5d30*/  IMAD.MOV R9, RZ, RZ, -R2 ;  /* 0x000000ffff097224 */ /* 0x000fe400078e0a02 */
[----:B------:R-:W-:Y:S01]  /*5d40*/  @!P4 IMAD.MOV R25, RZ, RZ, -R25 ;  /* 0x000000ffff19c224 */ /* 0x000fe200078e0a19 */
[C---:B------:R-:W-:Y:S01]  /*5d50*/  ISETP.GT.U32.AND P4, PT, R0.reuse, R21, PT ;  /* 0x000000150000720c */ /* 0x040fe20003f84070 */
[----:B------:R-:W-:Y:S02]  /*5d60*/  IMAD R20, R0, R9, R20 ;  /* 0x0000000900147224 */ /* 0x000fe400078e0214 */
[--C-:B------:R-:W-:Y:S02]  /*5d70*/  @!P3 IMAD.IADD R24, R24, 0x1, -R0.reuse ;  /* 0x000000011818b824 */ /* 0x100fe400078e0a00 */
[----:B------:R-:W-:Y:S01]  /*5d80*/  VIADD R10, R6, 0xb0 ;  /* 0x000000b0060a7836 */ /* 0x000fe20000000000 */
[----:B------:R-:W-:Y:S01]  /*5d90*/  ISETP.GT.U32.AND P3, PT, R0, R20, PT ;  /* 0x000000140000720c */ /* 0x000fe20003f64070 */
[----:B------:R-:W-:-:S02]  /*5da0*/  @!P0 IMAD.IADD R23, R23, 0x1, -R0 ;  /* 0x0000000117178824 */ /* 0x000fc400078e0a00 */
[----:B------:R-:W-:Y:S01]  /*5db0*/  @!P2 IMAD.MOV R28, RZ, RZ, -R28 ;  /* 0x000000ffff1ca224 */ /* 0x000fe200078e0a1c */
[----:B------:R-:W-:Y:S01]  /*5dc0*/  ISETP.GE.AND P2, PT, R11, RZ, PT ;  /* 0x000000ff0b00720c */ /* 0x000fe20003f46270 */
[C---:B------:R-:W-:Y:S01]  /*5dd0*/  VIADD R11, R6.reuse, 0xac ;  /* 0x000000ac060b7836 */ /* 0x040fe20000000000 */
[----:B------:R-:W-:Y:S01]  /*5de0*/  IABS R19, R10 ;  /* 0x0000000a00137213 */ /* 0x000fe20000000000 */
[----:B------:R-:W-:Y:S01]  /*5df0*/  VIADD R14, R6, 0xa8 ;  /* 0x000000a8060e7836 */ /* 0x000fe20000000000 */
[----:B------:R-:W-:Y:S01]  /*5e00*/  ISETP.GT.U32.AND P0, PT, R0, R23, PT ;  /* 0x000000170000720c */ /* 0x000fe20003f04070 */
[----:B------:R-:W-:Y:S01]  /*5e10*/  @!P4 IMAD.IADD R21, R21, 0x1, -R0 ;  /* 0x000000011515c824 */ /* 0x000fe200078e0a00 */
[----:B------:R-:W-:Y:S01]  /*5e20*/  IABS R17, R11 ;  /* 0x0000000b00117213 */ /* 0x000fe20000000000 */
[----:B------:R-:W-:Y:S01]  /*5e30*/  @!P1 IMAD.MOV R27, RZ, RZ, -R27 ;  /* 0x000000ffff1b9224 */ /* 0x000fe200078e0a1b */
[----:B------:R-:W-:Y:S01]  /*5e40*/  ISETP.GE.AND P1, PT, R12, RZ, PT ;  /* 0x000000ff0c00720c */ /* 0x000fe20003f26270 */
[----:B------:R-:W-:Y:S01]  /*5e50*/  IMAD.HI.U32 R2, R7, R19, RZ ;  /* 0x0000001307027227 */ /* 0x000fe200078e00ff */
[----:B------:R-:W-:-:S02]  /*5e60*/  IABS R15, R14 ;  /* 0x0000000e000f7213 */ /* 0x000fc40000000000 */
[----:B------:R-:W-:Y:S01]  /*5e70*/  ISETP.GE.AND P4, PT, R11, RZ, PT ;  /* 0x000000ff0b00720c */ /* 0x000fe20003f86270 */
[----:B------:R-:W-:Y:S01]  /*5e80*/  @!P3 IMAD.IADD R20, R20, 0x1, -R0 ;  /* 0x000000011414b824 */ /* 0x000fe200078e0a00 */
[----:B------:R-:W-:Y:S01]  /*5e90*/  ISETP.GT.U32.AND P3, PT, R0, R21, PT ;  /* 0x000000150000720c */ /* 0x000fe20003f64070 */
[----:B------:R-:W-:Y:S01]  /*5ea0*/  IMAD.HI.U32 R8, R7, R17, RZ ;  /* 0x0000001107087227 */ /* 0x000fe200078e00ff */
[----:B------:R-:W-:-:S03]  /*5eb0*/  IABS R11, R18 ;  /* 0x00000012000b7213 */ /* 0x000fc60000000000 */
[----:B------:R-:W-:Y:S02]  /*5ec0*/  IMAD.MOV R9, RZ, RZ, -R2 ;  /* 0x000000ffff097224 */ /* 0x000fe400078e0a02 */
[----:B------:R-:W-:Y:S01]  /*5ed0*/  @!P2 IMAD.MOV R24, RZ, RZ, -R24 ;  /* 0x000000ffff18a224 */ /* 0x000fe200078e0a18 */
[----:B------:R-:W-:Y:S01]  /*5ee0*/  ISETP.GT.U32.AND P2, PT, R0, R20, PT ;  /* 0x000000140000720c */ /* 0x000fe20003f44070 */
[----:B------:R-:W-:-:S04]  /*5ef0*/  IMAD.HI.U32 R2, R7, R15, RZ ;  /* 0x0000000f07027227 */ /* 0x000fc800078e00ff */
[----:B------:R-:W-:Y:S02]  /*5f00*/  IMAD.MOV R8, RZ, RZ, -R8 ;  /* 0x000000ffff087224 */ /* 0x000fe400078e0a08 */
[----:B------:R-:W-:Y:S01]  /*5f10*/  @!P0 IMAD.IADD R23, R23, 0x1, -R0 ;  /* 0x0000000117178824 */ /* 0x000fe200078e0a00 */
[----:B------:R-:W-:Y:S01]  /*5f20*/  ISETP.GE.AND P0, PT, R10, RZ, PT ;  /* 0x000000ff0a00720c */ /* 0x000fe20003f06270 */
[C---:B------:R-:W-:Y:S01]  /*5f30*/  IMAD R19, R0.reuse, R9, R19 ;  /* 0x0000000900137224 */ /* 0x040fe200078e0213 */
[----:B------:R-:W-:Y:S01]  /*5f40*/  IABS R10, R22 ;  /* 0x00000016000a7213 */ /* 0x000fe20000000000 */
[----:B------:R-:W-:Y:S02]  /*5f50*/  IMAD.MOV R2, RZ, RZ, -R2 ;  /* 0x000000ffff027224 */ /* 0x000fe400078e0a02 */
[C---:B------:R-:W-:Y:S02]  /*5f60*/  IMAD R17, R0.reuse, R8, R17 ;  /* 0x0000000800117224 */ /* 0x040fe400078e0211 */
[----:B------:R-:W-:Y:S01]  /*5f70*/  @!P1 IMAD.MOV R23, RZ, RZ, -R23 ;  /* 0x000000ffff179224 */ /* 0x000fe200078e0a17 */
[C---:B------:R-:W-:Y:S01]  /*5f80*/  ISETP.GT.U32.AND P1, PT, R0.reuse, R19, PT ;  /* 0x000000130000720c */ /* 0x040fe20003f24070 */
[----:B------:R-:W-:-:S02]  /*5f90*/  IMAD R15, R0, R2, R15 ;  /* 0x00000002000f7224 */ /* 0x000fc400078e020f */
[--C-:B------:R-:W-:Y:S01]  /*5fa0*/  @!P3 IMAD.IADD R21, R21, 0x1, -R0.reuse ;  /* 0x000000011515b824 */ /* 0x100fe200078e0a00 */
[----:B------:R-:W-:Y:S01]  /*5fb0*/  ISETP.GT.U32.AND P3, PT, R0, R17, PT ;  /* 0x000000110000720c */ /* 0x000fe20003f64070 */
[----:B------:R-:W-:Y:S01]  /*5fc0*/  @!P2 IMAD.IADD R20, R20, 0x1, -R0 ;  /* 0x000000011414a824 */ /* 0x000fe200078e0a00 */
[----:B------:R-:W-:Y:S01]  /*5fd0*/  ISETP.GT.U32.AND P2, PT, R0, R15, PT ;  /* 0x0000000f0000720c */ /* 0x000fe20003f44070 */
[----:B------:R-:W-:Y:S02]  /*5fe0*/  VIADD R16, R6, 0xa4 ;  /* 0x000000a406107836 */ /* 0x000fe40000000000 */
[----:B------:R-:W-:-:S03]  /*5ff0*/  IMAD.HI.U32 R8, R7, R11, RZ ;  /* 0x0000000b07087227 */ /* 0x000fc600078e00ff */
[----:B------:R-:W-:Y:S01]  /*6000*/  IABS R13, R16 ;  /* 0x00000010000d7213 */ /* 0x000fe20000000000 */
[----:B------:R-:W-:Y:S01]  /*6010*/  @!P1 IMAD.IADD R19, R19, 0x1, -R0 ;  /* 0x0000000113139824 */ /* 0x000fe200078e0a00 */
[----:B------:R-:W-:Y:S01]  /*6020*/  ISETP.GE.AND P1, PT, R14, RZ, PT ;  /* 0x000000ff0e00720c */ /* 0x000fe20003f26270 */
[----:B------:R-:W-:Y:S02]  /*6030*/  IMAD.MOV R9, RZ, RZ, -R8 ;  /* 0x000000ffff097224 */ /* 0x000fe400078e0a08 */
[----:B------:R-:W-:Y:S01]  /*6040*/  @!P3 IMAD.IADD R17, R17, 0x1, -R0 ;  /* 0x000000011111b824 */ /* 0x000fe200078e0a00 */
[----:B------:R-:W-:Y:S01]  /*6050*/  ISETP.GT.U32.AND P3, PT, R0, R19, PT ;  /* 0x000000130000720c */ /* 0x000fe20003f64070 */
[----:B------:R-:W-:-:S04]  /*6060*/  IMAD.HI.U32 R2, R7, R13, RZ ;  /* 0x0000000d07027227 */ /* 0x000fc800078e00ff */
[----:B------:R-:W-:Y:S01]  /*6070*/  @!P2 IMAD.IADD R15, R15, 0x1, -R0 ;  /* 0x000000010f0fa824 */ /* 0x000fe200078e0a00 */
[C---:B------:R-:W-:Y:S01]  /*6080*/  ISETP.GT.U32.AND P2, PT, R0.reuse, R17, PT ;  /* 0x000000110000720c */ /* 0x040fe20003f44070 */
[----:B------:R-:W-:Y:S02]  /*6090*/  IMAD.MOV R2, RZ, RZ, -R2 ;  /* 0x000000ffff027224 */ /* 0x000fe400078e0a02 */
[C---:B------:R-:W-:Y:S02]  /*60a0*/  IMAD R11, R0.reuse, R9, R11 ;  /* 0x00000009000b7224 */ /* 0x040fe400078e020b */
[----:B------:R-:W-:Y:S02]  /*60b0*/  IMAD R13, R0, R2, R13 ;  /* 0x00000002000d7224 */ /* 0x000fe400078e020d */
[----:B------:R-:W-:Y:S02]  /*60c0*/  @!P3 IMAD.IADD R19, R19, 0x1, -R0 ;  /* 0x000000011313b824 */ /* 0x000fe400078e0a00 */
[----:B------:R-:W-:Y:S01]  /*60d0*/  VIADD R78, R6, 0x98 ;  /* 0x00000098064e7836 */ /* 0x000fe20000000000 */
[----:B------:R-:W-:Y:S01]  /*60e0*/  ISETP.GT.U32.AND P3, PT, R0, R13, PT ;  /* 0x0000000d0000720c */ /* 0x000fe20003f64070 */
[----:B------:R-:W-:-:S03]  /*60f0*/  IMAD.HI.U32 R2, R7, R10, RZ ;  /* 0x0000000a07027227 */ /* 0x000fc600078e00ff */
[----:B------:R-:W-:Y:S01]  /*6100*/  IABS R12, R78 ;  /* 0x0000004e000c7213 */ /* 0x000fe20000000000 */
[----:B------:R-:W-:Y:S01]  /*6110*/  @!P2 IMAD.IADD R17, R17, 0x1, -R0 ;  /* 0x000000011111a824 */ /* 0x000fe200078e0a00 */
[C---:B------:R-:W-:Y:S01]  /*6120*/  ISETP.GT.U32.AND P2, PT, R0.reuse, R11, PT ;  /* 0x0000000b0000720c */ /* 0x040fe20003f44070 */
[----:B------:R-:W-:Y:S02]  /*6130*/  IMAD.MOV R9, RZ, RZ, -R2 ;  /* 0x000000ffff097224 */ /* 0x000fe400078e0a02 */
[----:B------:R-:W-:Y:S01]  /*6140*/  @!P6 IMAD.MOV R21, RZ, RZ, -R21 ;  /* 0x000000ffff15e224 */ /* 0x000fe200078e0a15 */
[C---:B------:R-:W-:Y:S01]  /*6150*/  ISETP.GT.U32.AND P6, PT, R0.reuse, R15, PT ;  /* 0x0000000f0000720c */ /* 0x040fe20003fc4070 */
[----:B------:R-:W-:Y:S02]  /*6160*/  IMAD R9, R0, R9, R10 ;  /* 0x0000000900097224 */ /* 0x000fe400078e020a */
[----:B------:R-:W-:-:S04]  /*6170*/  IMAD.HI.U32 R8, R7, R12, RZ ;  /* 0x0000000c07087227 */ /* 0x000fc800078e00ff */
[----:B------:R-:W-:Y:S01]  /*6180*/  @!P3 IMAD.IADD R13, R13, 0x1, -R0 ;  /* 0x000000010d0db824 */ /* 0x000fe200078e0a00 */
[----:B------:R-:W-:Y:S01]  /*6190*/  ISETP.GT.U32.AND P3, PT, R0, R9, PT ;  /* 0x000000090000720c */ /* 0x000fe20003f64070 */
[----:B------:R-:W-:Y:S02]  /*61a0*/  IMAD.MOV R81, RZ, RZ, -R8 ;  /* 0x000000ffff517224 */ /* 0x000fe400078e0a08 */
[----:B------:R-:W-:Y:S02]  /*61b0*/  VIADD R80, R6, 0x90 ;  /* 0x0000009006507836 */ /* 0x000fe40000000000 */
[----:B------:R-:W-:Y:S01]  /*61c0*/  @!P2 IMAD.IADD R11, R11, 0x1, -R0 ;  /* 0x000000010b0ba824 */ /* 0x000fe200078e0a00 */
[----:B------:R-:W-:Y:S01]  /*61d0*/  ISETP.GT.U32.AND P2, PT, R0, R13, PT ;  /* 0x0000000d0000720c */ /* 0x000fe20003f44070 */
[----:B------:R-:W-:Y:S01]  /*61e0*/  @!P5 IMAD.MOV R20, RZ, RZ, -R20 ;  /* 0x000000ffff14d224 */ /* 0x000fe200078e0a14 */
[----:B------:R-:W-:Y:S01]  /*61f0*/  ISETP.GE.AND P5, PT, R16, RZ, PT ;  /* 0x000000ff1000720c */ /* 0x000fe20003fa6270 */
[C---:B------:R-:W-:Y:S01]  /*6200*/  IMAD R2, R0.reuse, R81, R12 ;  /* 0x0000005100027224 */ /* 0x040fe200078e020c */
[----:B------:R-:W-:Y:S01]  /*6210*/  IABS R16, R80 ;  /* 0x0000005000107213 */ /* 0x000fe20000000000 */
[----:B------:R-:W-:Y:S01]  /*6220*/  @!P0 IMAD.MOV R19, RZ, RZ, -R19 ;  /* 0x000000ffff138224 */ /* 0x000fe200078e0a13 */
[C---:B------:R-:W-:Y:S01]  /*6230*/  ISETP.GT.U32.AND P0, PT, R0.reuse, R11, PT ;  /* 0x0000000b0000720c */ /* 0x040fe20003f04070 */
[----:B------:R-:W-:Y:S01]  /*6240*/  @!P4 IMAD.MOV R17, RZ, RZ, -R17 ;  /* 0x000000ffff11c224 */ /* 0x000fe200078e0a11 */
[----:B------:R-:W-:Y:S01]  /*6250*/  ISETP.GT.U32.AND P4, PT, R0, R2, PT ;  /* 0x000000020000720c */ /* 0x000fe20003f84070 */
[----:B------:R-:W-:Y:S01]  /*6260*/  @!P6 IMAD.IADD R15, R15, 0x1, -R0 ;  /* 0x000000010f0fe824 */ /* 0x000fe200078e0a00 */
[----:B------:R-:W-:Y:S01]  /*6270*/  ISETP.GE.AND P6, PT, R18, RZ, PT ;  /* 0x000000ff1200720c */ /* 0x000fe20003fc6270 */
[----:B------:R-:W-:-:S04]  /*6280*/  IMAD.HI.U32 R10, R7, R16, RZ ;  /* 0x00000010070a7227 */ /* 0x000fc800078e00ff */
[----:B------:R-:W-:Y:S02]  /*6290*/  @!P3 IMAD.IADD R9, R9, 0x1, -R0 ;  /* 0x000000010909b824 */ /* 0x000fe400078e0a00 */
[----:B------:R-:W-:Y:S02]  /*62a0*/  VIADD R14, R6, 0x94 ;  /* 0x00000094060e7836 */ /* 0x000fe40000000000 */
[----:B------:R-:W-:Y:S01]  /*62b0*/  IMAD.MOV R83, RZ, RZ, -R10 ;  /* 0x000000ffff537224 */ /* 0x000fe200078e0a0a */
[C---:B------:R-:W-:Y:S01]  /*62c0*/  ISETP.GT.U32.AND P3, PT, R0.reuse, R9, PT ;  /* 0x000000090000720c */ /* 0x040fe20003f64070 */
[----:B------:R-:W-:Y:S01]  /*62d0*/  @!P0 IMAD.IADD R11, R11, 0x1, -R0 ;  /* 0x000000010b0b8824 */ /* 0x000fe200078e0a00 */
[----:B------:R-:W-:Y:S01]  /*62e0*/  IABS R18, R14 ;  /* 0x0000000e00127213 */ /* 0x000fe20000000000 */
[----:B------:R-:W-:Y:S01]  /*62f0*/  IMAD R16, R0, R83, R16 ;  /* 0x0000005300107224 */ /* 0x000fe200078e0210 */
[----:B------:R-:W-:Y:S01]  /*6300*/  ISETP.GE.AND P0, PT, R14, RZ, PT ;  /* 0x000000ff0e00720c */ /* 0x000fe20003f06270 */
[----:B------:R-:W-:Y:S01]  /*6310*/  @!P1 IMAD.MOV R15, RZ, RZ, -R15 ;  /* 0x000000ffff0f9224 */ /* 0x000fe200078e0a0f */
[----:B------:R-:W-:Y:S01]  /*6320*/  ISETP.GE.AND P1, PT, R22, RZ, PT ;  /* 0x000000ff1600720c */ /* 0x000fe20003f26270 */
[----:B------:R-:W-:-:S02]  /*6330*/  @!P4 IMAD.IADD R2, R2, 0x1, -R0 ;  /* 0x000000010202c824 */ /* 0x000fc400078e0a00 */
[----:B------:R-:W-:Y:S01]  /*6340*/  @!P6 IMAD.MOV R11, RZ, RZ, -R11 ;  /* 0x000000ffff0be224 */ /* 0x000fe200078e0a0b */
[C---:B------:R-:W-:Y:S01]  /*6350*/  ISETP.GT.U32.AND P6, PT, R0.reuse, R16, PT ;  /* 0x000000100000720c */ /* 0x040fe20003fc4070 */
[----:B------:R-:W-:Y:S01]  /*6360*/  IMAD.HI.U32 R8, R7, R18, RZ ;  /* 0x0000001207087227 */ /* 0x000fe200078e00ff */
[----:B------:R-:W-:-:S03]  /*6370*/  ISETP.GT.U32.AND P4, PT, R0, R2, PT ;  /* 0x000000020000720c */ /* 0x000fc60003f84070 */
[----:B------:R-:W-:Y:S02]  /*6380*/  IMAD.MOV R81, RZ, RZ, -R8 ;  /* 0x000000ffff517224 */ /* 0x000fe400078e0a08 */
[----:B------:R-:W-:Y:S02]  /*6390*/  VIADD R8, R6, 0x8c ;  /* 0x0000008c06087836 */ /* 0x000fe40000000000 */
[--C-:B------:R-:W-:Y:S01]  /*63a0*/  @!P3 IMAD.IADD R9, R9, 0x1, -R0.reuse ;  /* 0x000000010909b824 */ /* 0x100fe200078e0a00 */
[----:B------:R-:W-:Y:S01]  /*63b0*/  ISETP.GE.AND P3, PT, R80, RZ, PT ;  /* 0x000000ff5000720c */ /* 0x000fe20003f66270 */
[----:B------:R-:W-:Y:S01]  /*63c0*/  @!P2 IMAD.IADD R13, R13, 0x1, -R0 ;  /* 0x000000010d0da824 */ /* 0x000fe200078e0a00 */
[----:B------:R-:W-:Y:S01]  /*63d0*/  IABS R14, R8 ;  /* 0x00000008000e7213 */ /* 0x000fe20000000000 */
[----:B------:R-:W-:Y:S01]  /*63e0*/  IMAD R18, R0, R81, R18 ;  /* 0x0000005100127224 */ /* 0x000fe200078e0212 */
[----:B------:R-:W-:Y:S01]  /*63f0*/  ISETP.GE.AND P2, PT, R78, RZ, PT ;  /* 0x000000ff4e00720c */ /* 0x000fe20003f46270 */
[----:B------:R-:W-:Y:S01]  /*6400*/  @!P1 IMAD.MOV R9, RZ, RZ, -R9 ;  /* 0x000000ffff099224 */ /* 0x000fe200078e0a09 */
[----:B------:R-:W-:Y:S01]  /*6410*/  ISETP.GE.AND P1, PT, R8, RZ, PT ;  /* 0x000000ff0800720c */ /* 0x000fe20003f26270 */
[----:B------:R-:W-:-:S02]  /*6420*/  VIADD R8, R6, 0x88 ;  /* 0x0000008806087836 */ /* 0x000fc40000000000 */
[----:B------:R-:W-:Y:S01]  /*6430*/  @!P5 IMAD.MOV R13, RZ, RZ, -R13 ;  /* 0x000000ffff0dd224 */ /* 0x000fe200078e0a0d */
[----:B------:R-:W-:Y:S01]  /*6440*/  ISETP.GT.U32.AND P5, PT, R0, R18, PT ;  /* 0x000000120000720c */ /* 0x000fe20003fa4070 */
[--C-:B------:R-:W-:Y:S01]  /*6450*/  @!P6 IMAD.IADD R16, R16, 0x1, -R0.reuse ;  /* 0x000000011010e824 */ /* 0x100fe200078e0a00 */
[----:B------:R-:W-:Y:S01]  /*6460*/  IABS R12, R8 ;  /* 0x00000008000c7213 */ /* 0x000fe20000000000 */
[----:B------:R-:W-:Y:S01]  /*6470*/  @!P4 IMAD.IADD R2, R2, 0x1, -R0 ;  /* 0x000000010202c824 */ /* 0x000fe200078e0a00 */
[----:B------:R-:W-:Y:S01]  /*6480*/  ISETP.GE.AND P4, PT, R8, RZ, PT ;  /* 0x000000ff0800720c */ /* 0x000fe20003f86270 */
[----:B------:R-:W-:Y:S01]  /*6490*/  IMAD.HI.U32 R8, R7, R14, RZ ;  /* 0x0000000e07087227 */ /* 0x000fe200078e00ff */
[----:B------:R-:W-:-:S03]  /*64a0*/  ISETP.GT.U32.AND P6, PT, R0, R16, PT ;  /* 0x000000100000720c */ /* 0x000fc60003fc4070 */
[----:B------:R-:W-:Y:S02]  /*64b0*/  IMAD.MOV R81, RZ, RZ, -R8 ;  /* 0x000000ffff517224 */ /* 0x000fe400078e0a08 */
[----:B------:R-:W-:-:S04]  /*64c0*/  IMAD.HI.U32 R8, R7, R12, RZ ;  /* 0x0000000c07087227 */ /* 0x000fc800078e00ff */
[----:B------:R-:W-:Y:S02]  /*64d0*/  IMAD R14, R0, R81, R14 ;  /* 0x00000051000e7224 */ /* 0x000fe400078e020e */
[----:B------:R-:W-:Y:S02]  /*64e0*/  @!P5 IMAD.IADD R18, R18, 0x1, -R0 ;  /* 0x000000011212d824 */ /* 0x000fe400078e0a00 */
[----:B------:R-:W-:Y:S02]  /*64f0*/  IMAD.MOV R81, RZ, RZ, -R8 ;  /* 0x000000ffff517224 */ /* 0x000fe400078e0a08 */
[----:B------:R-:W-:Y:S01]  /*6500*/  VIADD R10, R6, 0x84 ;  /* 0x00000084060a7836 */ /* 0x000fe20000000000 */
[----:B------:R-:W-:Y:S01]  /*6510*/  ISETP.GT.U32.AND P5, PT, R0, R18, PT ;  /* 0x000000120000720c */ /* 0x000fe20003fa4070 */
[----:B------:R-:W-:Y:S02]  /*6520*/  @!P6 IMAD.IADD R16, R16, 0x1, -R0 ;  /* 0x000000011010e824 */ /* 0x000fe400078e0a00 */
[----:B------:R-:W-:Y:S01]  /*6530*/  IMAD R12, R0, R81, R12 ;  /* 0x00000051000c7224 */ /* 0x000fe200078e020c */
[----:B------:R-:W-:Y:S01]  /*6540*/  IABS R22, R10 ;  /* 0x0000000a00167213 */ /* 0x000fe20000000000 */
[----:B------:R-:W-:-:S02]  /*6550*/  @!P3 IMAD.MOV R16, RZ, RZ, -R16 ;  /* 0x000000ffff10b224 */ /* 0x000fc400078e0a10 */
[----:B------:R-:W-:Y:S01]  /*6560*/  @!P2 IMAD.MOV R2, RZ, RZ, -R2 ;  /* 0x000000ffff02a224 */ /* 0x000fe200078e0a02 */
[----:B------:R-:W-:Y:S01]  /*6570*/  ISETP.GT.U32.AND P3, PT, R0, R12, PT ;  /* 0x0000000c0000720c */ /* 0x000fe20003f64070 */
[----:B------:R-:W-:Y:S01]  /*6580*/  VIADD R80, R6, 0x80 ;  /* 0x0000008006507836 */ /* 0x000fe20000000000 */
[----:B------:R-:W-:Y:S01]  /*6590*/  ISETP.GE.AND P2, PT, R10, RZ, PT ;  /* 0x000000ff0a00720c */ /* 0x000fe20003f46270 */
[----:B------:R-:W-:-:S03]  /*65a0*/  IMAD.HI.U32 R10, R7, R22, RZ ;  /* 0x00000016070a7227 */ /* 0x000fc600078e00ff */
[----:B------:R-:W-:Y:S01]  /*65b0*/  IABS R78, R80 ;  /* 0x00000050004e7213 */ /* 0x000fe20000000000 */
[----:B------:R-:W-:Y:S01]  /*65c0*/  @!P5 IMAD.IADD R18, R18, 0x1, -R0 ;  /* 0x000000011212d824 */ /* 0x000fe200078e0a00 */
[----:B------:R-:W-:Y:S01]  /*65d0*/  ISETP.GT.U32.AND P5, PT, R0, R14, PT ;  /* 0x0000000e0000720c */ /* 0x000fe20003fa4070 */
[----:B------:R-:W-:Y:S01]  /*65e0*/  IMAD.MOV R83, RZ, RZ, -R10 ;  /* 0x000000ffff537224 */ /* 0x000fe200078e0a0a */
[----:B------:R-:W-:Y:S01]  /*65f0*/  ISETP.GE.AND P6, PT, R80, RZ, PT ;  /* 0x000000ff5000720c */ /* 0x000fe20003fc6270 */
[----:B------:R-:W-:Y:S02]  /*6600*/  VIADD R88, R6, 0x78 ;  /* 0x0000007806587836 */ /* 0x000fe40000000000 */
[----:B------:R-:W-:Y:S02]  /*6610*/  IMAD R10, R0, R83, R22 ;  /* 0x00000053000a7224 */ /* 0x000fe400078e0216 */
[----:B------:R-:W-:Y:S01]  /*6620*/  @!P3 IMAD.IADD R12, R12, 0x1, -R0 ;  /* 0x000000010c0cb824 */ /* 0x000fe200078e0a00 */
[----:B------:R-:W-:Y:S01]  /*6630*/  IABS R82, R88 ;  /* 0x0000005800527213 */ /* 0x000fe20000000000 */
[----:B------:R-:W-:-:S02]  /*6640*/  VIADD R22, R6, 0x7c ;  /* 0x0000007c06167836 */ /* 0x000fc40000000000 */
[----:B------:R-:W-:Y:S01]  /*6650*/  IMAD.HI.U32 R8, R7, R78, RZ ;  /* 0x0000004e07087227 */ /* 0x000fe200078e00ff */
[----:B------:R-:W-:Y:S02]  /*6660*/  ISETP.GT.U32.AND P3, PT, R0, R12, PT ;  /* 0x0000000c0000720c */ /* 0x000fe40003f64070 */
[----:B------:R-:W-:Y:S01]  /*6670*/  IABS R80, R22 ;  /* 0x0000001600507213 */ /* 0x000fe20000000000 */
[----:B------:R-:W-:Y:S01]  /*6680*/  @!P0 IMAD.MOV R18, RZ, RZ, -R18 ;  /* 0x000000ffff128224 */ /* 0x000fe200078e0a12 */
[----:B------:R-:W-:Y:S01]  /*6690*/  ISETP.GE.AND P0, PT, R22, RZ, PT ;  /* 0x000000ff1600720c */ /* 0x000fe20003f06270 */
[----:B------:R-:W-:Y:S02]  /*66a0*/  IMAD.MOV R81, RZ, RZ, -R8 ;  /* 0x000000ffff517224 */ /* 0x000fe400078e0a08 */
[----:B------:R-:W-:Y:S02]  /*66b0*/  @!P5 IMAD.IADD R14, R14, 0x1, -R0 ;  /* 0x000000010e0ed824 */ /* 0x000fe400078e0a00 */
[----:B------:R-:W-:-:S02]  /*66c0*/  VIADD R89, R6, 0x74 ;  /* 0x0000007406597836 */ /* 0x000fc40000000000 */
[C---:B------:R-:W-:Y:S01]  /*66d0*/  IMAD.HI.U32 R22, R7.reuse, R80, RZ ;  /* 0x0000005007167227 */ /* 0x040fe200078e00ff */
[C---:B------:R-:W-:Y:S02]  /*66e0*/  ISETP.GT.U32.AND P5, PT, R0.reuse, R14, PT ;  /* 0x0000000e0000720c */ /* 0x040fe40003fa4070 */
[----:B------:R-:W-:Y:S01]  /*66f0*/  IABS R84, R89 ;  /* 0x0000005900547213 */ /* 0x000fe20000000000 */
[----:B------:R-:W-:Y:S02]  /*6700*/  IMAD R8, R0, R81, R78 ;  /* 0x0000005100087224 */ /* 0x000fe400078e024e */
[----:B------:R-:W-:-:S04]  /*6710*/  IMAD.HI.U32 R78, R7, R82, RZ ;  /* 0x00000052074e7227 */ /* 0x000fc800078e00ff */
[----:B------:R-:W-:Y:S02]  /*6720*/  IMAD.MOV R81, RZ, RZ, -R22 ;  /* 0x000000ffff517224 */ /* 0x000fe400078e0a16 */
[----:B------:R-:W-:Y:S02]  /*6730*/  IMAD.MOV R83, RZ, RZ, -R78 ;  /* 0x000000ffff537224 */ /* 0x000fe400078e0a4e */
[----:B------:R-:W-:Y:S01]  /*6740*/  @!P3 IMAD.IADD R12, R12, 0x1, -R0 ;  /* 0x000000010c0cb824 */ /* 0x000fe200078e0a00 */
[C---:B------:R-:W-:Y:S01]  /*6750*/  ISETP.GT.U32.AND P3, PT, R0.reuse, R8, PT ;  /* 0x000000080000720c */ /* 0x040fe20003f64070 */
[----:B------:R-:W-:Y:S02]  /*6760*/  IMAD R78, R0, R81, R80 ;  /* 0x00000051004e7224 */ /* 0x000fe400078e0250 */
[----:B------:R-:W-:-:S04]  /*6770*/  IMAD.HI.U32 R80, R7, R84, RZ ;  /* 0x0000005407507227 */ /* 0x000fc800078e00ff */
[----:B------:R-:W-:Y:S02]  /*6780*/  IMAD R22, R0, R83, R82 ;  /* 0x0000005300167224 */ /* 0x000fe400078e0252 */
[----:B------:R-:W-:Y:S02]  /*6790*/  IMAD.MOV R83, RZ, RZ, -R80 ;  /* 0x000000ffff537224 */ /* 0x000fe400078e0a50 */
[----:B------:R-:W-:Y:S01]  /*67a0*/  @!P5 IMAD.IADD R14, R14, 0x1, -R0 ;  /* 0x000000010e0ed824 */ /* 0x000fe200078e0a00 */
[C---:B------:R-:W-:Y:S01]  /*67b0*/  ISETP.GT.U32.AND P5, PT, R0.reuse, R10, PT ;  /* 0x0000000a0000720c */ /* 0x040fe20003fa4070 */
[C---:B------:R-:W-:Y:S02]  /*67c0*/  IMAD R80, R0.reuse, R83, R84 ;  /* 0x0000005300507224 */ /* 0x040fe400078e0254 */
[----:B------:R-:W-:Y:S01]  /*67d0*/  @!P1 IMAD.MOV R14, RZ, RZ, -R14 ;  /* 0x000000ffff0e9224 */ /* 0x000fe200078e0a0e */
[----:B------:R-:W-:Y:S01]  /*67e0*/  ISETP.GT.U32.AND P1, PT, R0, R78, PT ;  /* 0x0000004e0000720c */ /* 0x000fe20003f24070 */
[----:B------:R-:W-:Y:S01]  /*67f0*/  @!P3 IMAD.IADD R8, R8, 0x1, -R0 ;  /* 0x000000010808b824 */ /* 0x000fe200078e0a00 */
[----:B------:R-:W-:Y:S01]  /*6800*/  ISETP.GT.U32.AND P3, PT, R0, R80, PT ;  /* 0x000000500000720c */ /* 0x000fe20003f64070 */
[----:B------:R-:W-:-:S02]  /*6810*/  VIADD R90, R6, 0x70 ;  /* 0x00000070065a7836 */ /* 0x000fc40000000000 */
[C---:B------:R-:W-:Y:S02]  /*6820*/  VIADD R91, R6.reuse, 0x6c ;  /* 0x0000006c065b7836 */ /* 0x040fe40000000000 */
[----:B------:R-:W-:Y:S01]  /*6830*/  VIADD R92, R6, 0x68 ;  /* 0x00000068065c7836 */ /* 0x000fe20000000000 */
[----:B------:R-:W-:Y:S01]  /*6840*/  IABS R85, R90 ;  /* 0x0000005a00557213 */ /* 0x000fe20000000000 */
[----:B------:R-:W-:Y:S01]  /*6850*/  @!P5 IMAD.IADD R10, R10, 0x1, -R0 ;  /* 0x000000010a0ad824 */ /* 0x000fe200078e0a00 */
[----:B------:R-:W-:Y:S01]  /*6860*/  IABS R86, R91 ;  /* 0x0000005b00567213 */ /* 0x000fe20000000000 */
[----:B------:R-:W-:Y:S01]  /*6870*/  @!P4 IMAD.MOV R12, RZ, RZ, -R12 ;  /* 0x000000ffff0cc224 */ /* 0x000fe200078e0a0c */
[----:B------:R-:W-:Y:S01]  /*6880*/  IABS R84, R92 ;  /* 0x0000005c00547213 */ /* 0x000fe20000000000 */
[--C-:B------:R-:W-:Y:S01]  /*6890*/  @!P1 IMAD.IADD R78, R78, 0x1, -R0.reuse ;  /* 0x000000014e4e9824 */ /* 0x100fe200078e0a00 */
[----:B------:R-:W-:Y:S01]  /*68a0*/  ISETP.GT.U32.AND P1, PT, R0, R8, PT ;  /* 0x000000080000720c */ /* 0x000fe20003f24070 */
[----:B------:R-:W-:Y:S01]  /*68b0*/  @!P3 IMAD.IADD R80, R80, 0x1, -R0 ;  /* 0x000000015050b824 */ /* 0x000fe200078e0a00 */
[C---:B------:R-:W-:Y:S01]  /*68c0*/  ISETP.GT.U32.AND P5, PT, R0.reuse, R10, PT ;  /* 0x0000000a0000720c */ /* 0x040fe20003fa4070 */
[----:B------:R-:W-:Y:S01]  /*68d0*/  IMAD.HI.U32 R81, R7, R85, RZ ;  /* 0x0000005507517227 */ /* 0x000fe200078e00ff */
[----:B------:R-:W-:-:S02]  /*68e0*/  ISETP.GT.U32.AND P4, PT, R0, R22, PT ;  /* 0x000000160000720c */ /* 0x000fc40003f84070 */
[----:B------:R-:W-:Y:S01]  /*68f0*/  ISETP.GT.U32.AND P3, PT, R0, R80, PT ;  /* 0x000000500000720c */ /* 0x000fe20003f64070 */
[----:B------:R-:W-:-:S04]  /*6900*/  IMAD.HI.U32 R82, R7, R86, RZ ;  /* 0x0000005607527227 */ /* 0x000fc800078e00ff */
[----:B------:R-:W-:Y:S02]  /*6910*/  IMAD.MOV R81, RZ, RZ, -R81 ;  /* 0x000000ffff517224 */ /* 0x000fe400078e0a51 */
[----:B------:R-:W-:Y:S02]  /*6920*/  IMAD.MOV R87, RZ, RZ, -R82 ;  /* 0x000000ffff577224 */ /* 0x000fe400078e0a52 */
[----:B------:R-:W-:-:S04]  /*6930*/  IMAD.HI.U32 R82, R7, R84, RZ ;  /* 0x0000005407527227 */ /* 0x000fc800078e00ff */
[----:B------:R-:W-:Y:S02]  /*6940*/  IMAD R83, R0, R81, R85 ;  /* 0x0000005100537224 */ /* 0x000fe400078e0255 */
[----:B------:R-:W-:Y:S02]  /*6950*/  IMAD.MOV R85, RZ, RZ, -R82 ;  /* 0x000000ffff557224 */ /* 0x000fe400078e0a52 */
[----:B------:R-:W-:Y:S01]  /*6960*/  @!P1 IMAD.IADD R8, R8, 0x1, -R0 ;  /* 0x0000000108089824 */ /* 0x000fe200078e0a00 */
[C---:B------:R-:W-:Y:S01]  /*6970*/  ISETP.GT.U32.AND P1, PT, R0.reuse, R83, PT ;  /* 0x000000530000720c */ /* 0x040fe20003f24070 */
[----:B------:R-:W-:Y:S02]  /*6980*/  IMAD R82, R0, R85, R84 ;  /* 0x0000005500527224 */ /* 0x000fe400078e0254 */
[--C-:B------:R-:W-:Y:S02]  /*6990*/  @!P3 IMAD.IADD R80, R80, 0x1, -R0.reuse ;  /* 0x000000015050b824 */ /* 0x100fe400078e0a00 */
[----:B------:R-:W-:Y:S01]  /*69a0*/  VIADD R94, R6, 0x60 ;  /* 0x00000060065e7836 */ /* 0x000fe20000000000 */
[----:B------:R-:W-:Y:S01]  /*69b0*/  ISETP.GT.U32.AND P3, PT, R0, R82, PT ;  /* 0x000000520000720c */ /* 0x000fe20003f64070 */
[--C-:B------:R-:W-:Y:S01]  /*69c0*/  @!P5 IMAD.IADD R10, R10, 0x1, -R0.reuse ;  /* 0x000000010a0ad824 */ /* 0x100fe200078e0a00 */
[----:B------:R-:W-:Y:S01]  /*69d0*/  ISETP.GE.AND P5, PT, R88, RZ, PT ;  /* 0x000000ff5800720c */ /* 0x000fe20003fa6270 */
[----:B------:R-:W-:Y:S01]  /*69e0*/  @!P4 IMAD.IADD R22, R22, 0x1, -R0 ;  /* 0x000000011616c824 */ /* 0x000fe200078e0a00 */
[----:B------:R-:W-:Y:S01]  /*69f0*/  IABS R88, R94 ;  /* 0x0000005e00587213 */ /* 0x000fe20000000000 */
[----:B------:R-:W-:Y:S01]  /*6a00*/  @!P2 IMAD.MOV R10, RZ, RZ, -R10 ;  /* 0x000000ffff0aa224 */ /* 0x000fe200078e0a0a */
[C---:B------:R-:W-:Y:S01]  /*6a10*/  ISETP.GT.U32.AND P4, PT, R0.reuse, R78, PT ;  /* 0x0000004e0000720c */ /* 0x040fe20003f84070 */
[----:B------:R-:W-:Y:S01]  /*6a20*/  @!P1 IMAD.IADD R83, R83, 0x1, -R0 ;  /* 0x0000000153539824 */ /* 0x000fe200078e0a00 */
[----:B------:R-:W-:Y:S01]  /*6a30*/  ISETP.GT.U32.AND P2, PT, R0, R22, PT ;  /* 0x000000160000720c */ /* 0x000fe20003f44070 */
[----:B------:R-:W-:Y:S01]  /*6a40*/  VIADD R93, R6, 0x64 ;  /* 0x00000064065d7836 */ /* 0x000fe20000000000 */
[----:B------:R-:W-:Y:S01]  /*6a50*/  ISETP.GE.AND P1, PT, R90, RZ, PT ;  /* 0x000000ff5a00720c */ /* 0x000fe20003f26270 */
[----:B------:R-:W-:-:S04]  /*6a60*/  IMAD.HI.U32 R85, R7, R88, RZ ;  /* 0x0000005807557227 */ /* 0x000fc800078e00ff */
[----:B------:R-:W-:Y:S01]  /*6a70*/  @!P3 IMAD.IADD R82, R82, 0x1, -R0 ;  /* 0x000000015252b824 */ /* 0x000fe200078e0a00 */
[C---:B------:R-:W-:Y:S01]  /*6a80*/  ISETP.GT.U32.AND P3, PT, R0.reuse, R83, PT ;  /* 0x000000530000720c */ /* 0x040fe20003f64070 */
[----:B------:R-:W-:Y:S01]  /*6a90*/  IMAD R81, R0, R87, R86 ;  /* 0x0000005700517224 */ /* 0x000fe200078e0256 */
[----:B------:R-:W-:Y:S01]  /*6aa0*/  IABS R86, R93 ;  /* 0x0000005d00567213 */ /* 0x000fe20000000000 */
[----:B------:R-:W-:Y:S02]  /*6ab0*/  IMAD.MOV R85, RZ, RZ, -R85 ;  /* 0x000000ffff557224 */ /* 0x000fe400078e0a55 */
[----:B------:R-:W-:Y:S01]  /*6ac0*/  @!P2 IMAD.IADD R22, R22, 0x1, -R0 ;  /* 0x000000011616a824 */ /* 0x000fe200078e0a00 */
[----:B------:R-:W-:Y:S01]  /*6ad0*/  ISETP.GE.AND P2, PT, R89, RZ, PT ;  /* 0x000000ff5900720c */ /* 0x000fe20003f46270 */
[----:B------:R-:W-:Y:S02]  /*6ae0*/  IMAD R85, R0, R85, R88 ;  /* 0x0000005500557224 */ /* 0x000fe400078e0258 */
[----:B------:R-:W-:-:S04]  /*6af0*/  IMAD.HI.U32 R84, R7, R86, RZ ;  /* 0x0000005607547227 */ /* 0x000fc800078e00ff */
[----:B------:R-:W-:Y:S01]  /*6b00*/  @!P3 IMAD.IADD R83, R83, 0x1, -R0 ;  /* 0x000000015353b824 */ /* 0x000fe200078e0a00 */
[----:B------:R-:W-:Y:S01]  /*6b10*/  ISETP.GT.U32.AND P3, PT, R0, R85, PT ;  /* 0x000000550000720c */ /* 0x000fe20003f64070 */
[----:B------:R-:W-:Y:S02]  /*6b20*/  IMAD.MOV R87, RZ, RZ, -R84 ;  /* 0x000000ffff577224 */ /* 0x000fe400078e0a54 */
[----:B------:R-:W-:Y:S02]  /*6b30*/  VIADD R89, R6, 0x5c ;  /* 0x0000005c06597836 */ /* 0x000fe40000000000 */
[----:B------:R-:W-:Y:S01]  /*6b40*/  @!P4 IMAD.IADD R78, R78, 0x1, -R0 ;  /* 0x000000014e4ec824 */ /* 0x000fe200078e0a00 */
[C---:B------:R-:W-:Y:S01]  /*6b50*/  ISETP.GT.U32.AND P4, PT, R0.reuse, R81, PT ;  /* 0x000000510000720c */ /* 0x040fe20003f84070 */
[----:B------:R-:W-:Y:S01]  /*6b60*/  IMAD R84, R0, R87, R86 ;  /* 0x0000005700547224 */ /* 0x000fe200078e0256 */
[----:B------:R-:W-:Y:S01]  /*6b70*/  IABS R87, R89 ;  /* 0x0000005900577213 */ /* 0x000fe20000000000 */
[----:B------:R-:W-:-:S02]  /*6b80*/  VIADD R90, R6, 0x58 ;  /* 0x00000058065a7836 */ /* 0x000fc40000000000 */
[----:B------:R-:W-:Y:S01]  /*6b90*/  @!P5 IMAD.MOV R22, RZ, RZ, -R22 ;  /* 0x000000ffff16d224 */ /* 0x000fe200078e0a16 */
[----:B------:R-:W-:Y:S01]  /*6ba0*/  ISETP.GT.U32.AND P5, PT, R0, R84, PT ;  /* 0x000000540000720c */ /* 0x000fe20003fa4070 */
[----:B------:R-:W-:Y:S01]  /*6bb0*/  IMAD.HI.U32 R86, R7, R87, RZ ;  /* 0x0000005707567227 */ /* 0x000fe200078e00ff */
[----:B------:R-:W-:-:S03]  /*6bc0*/  IABS R88, R90 ;  /* 0x0000005a00587213 */ /* 0x000fc60000000000 */
[----:B------:R-:W-:Y:S02]  /*6bd0*/  @!P3 IMAD.IADD R85, R85, 0x1, -R0 ;  /* 0x000000015555b824 */ /* 0x000fe400078e0a00 */
[----:B------:R-:W-:Y:S02]  /*6be0*/  IMAD.MOV R86, RZ, RZ, -R86 ;  /* 0x000000ffff567224 */ /* 0x000fe400078e0a56 */
[----:B------:R-:W-:Y:S01]  /*6bf0*/  @!P4 IMAD.IADD R81, R81, 0x1, -R0 ;  /* 0x000000015151c824 */ /* 0x000fe200078e0a00 */
[C---:B------:R-:W-:Y:S01]  /*6c00*/  ISETP.GT.U32.AND P3, PT, R0.reuse, R85, PT ;  /* 0x000000550000720c */ /* 0x040fe20003f64070 */
[----:B------:R-:W-:Y:S01]  /*6c10*/  IMAD R86, R0, R86, R87 ;  /* 0x0000005600567224 */ /* 0x000fe200078e0257 */
[----:B------:R-:W-:Y:S01]  /*6c20*/  ISETP.GE.AND P4, PT, R91, RZ, PT ;  /* 0x000000ff5b00720c */ /* 0x000fe20003f86270 */
[----:B------:R-:W-:-:S04]  /*6c30*/  IMAD.HI.U32 R87, R7, R88, RZ ;  /* 0x0000005807577227 */ /* 0x000fc800078e00ff */
[----:B------:R-:W-:Y:S01]  /*6c40*/  @!P0 IMAD.MOV R78, RZ, RZ, -R78 ;  /* 0x000000ffff4e8224 */ /* 0x000fe200078e0a4e */
[----:B------:R-:W-:Y:S01]  /*6c50*/  ISETP.GT.U32.AND P0, PT, R0, R81, PT ;  /* 0x000000510000720c */ /* 0x000fe20003f04070 */
[----:B------:R-:W-:Y:S02]  /*6c60*/  IMAD.MOV R87, RZ, RZ, -R87 ;  /* 0x000000ffff577224 */ /* 0x000fe400078e0a57 */
[----:B------:R-:W-:Y:S01]  /*6c70*/  @!P5 IMAD.IADD R84, R84, 0x1, -R0 ;  /* 0x000000015454d824 */ /* 0x000fe200078e0a00 */
[----:B------:R-:W-:Y:S01]  /*6c80*/  ISETP.GE.AND P5, PT, R89, RZ, PT ;  /* 0x000000ff5900720c */ /* 0x000fe20003fa6270 */
[C---:B------:R-:W-:Y:S02]  /*6c90*/  IMAD R87, R0.reuse, R87, R88 ;  /* 0x0000005700577224 */ /* 0x040fe400078e0258 */
[----:B------:R-:W-:Y:S01]  /*6ca0*/  @!P1 IMAD.MOV R83, RZ, RZ, -R83 ;  /* 0x000000ffff539224 */ /* 0x000fe200078e0a53 */
[C---:B------:R-:W-:Y:S01]  /*6cb0*/  ISETP.GT.U32.AND P1, PT, R0.reuse, R84, PT ;  /* 0x000000540000720c */ /* 0x040fe20003f24070 */
[----:B------:R-:W-:Y:S01]  /*6cc0*/  @!P3 IMAD.IADD R85, R85, 0x1, -R0 ;  /* 0x000000015555b824 */ /* 0x000fe200078e0a00 */
[C---:B------:R-:W-:Y:S01]  /*6cd0*/  ISETP.GT.U32.AND P3, PT, R0.reuse, R87, PT ;  /* 0x000000570000720c */ /* 0x040fe20003f64070 */
[----:B------:R-:W-:Y:S01]  /*6ce0*/  @!P6 IMAD.MOV R8, RZ, RZ, -R8 ;  /* 0x000000ffff08e224 */ /* 0x000fe200078e0a08 */
[----:B------:R-:W-:Y:S01]  /*6cf0*/  ISETP.GT.U32.AND P6, PT, R0, R82, PT ;  /* 0x000000520000720c */ /* 0x000fe20003fc4070 */
[----:B------:R-:W-:Y:S01]  /*6d00*/  @!P0 IMAD.IADD R81, R81, 0x1, -R0 ;  /* 0x0000000151518824 */ /* 0x000fe200078e0a00 */
[----:B------:R-:W-:Y:S01]  /*6d10*/  ISETP.GE.AND P0, PT, R93, RZ, PT ;  /* 0x000000ff5d00720c */ /* 0x000fe20003f06270 */
[----:B------:R-:W-:Y:S01]  /*6d20*/  @!P2 IMAD.MOV R80, RZ, RZ, -R80 ;  /* 0x000000ffff50a224 */ /* 0x000fe200078e0a50 */
[----:B------:R-:W-:Y:S01]  /*6d30*/  ISETP.GE.AND P2, PT, R92, RZ, PT ;  /* 0x000000ff5c00720c */ /* 0x000fe20003f46270 */
[----:B------:R-:W-:Y:S01]  /*6d40*/  @!P4 IMAD.MOV R81, RZ, RZ, -R81 ;  /* 0x000000ffff51c224 */ /* 0x000fe200078e0a51 */
[----:B------:R-:W-:Y:S01]  /*6d50*/  ISETP.GT.U32.AND P4, PT, R0, R86, PT ;  /* 0x000000560000720c */ /* 0x000fe20003f84070 */
[----:B------:R-:W-:-:S02]  /*6d60*/  VIADD R95, R6, 0x4c ;  /* 0x0000004c065f7836 */ /* 0x000fc40000000000 */
[--C-:B------:R-:W-:Y:S02]  /*6d70*/  @!P1 IMAD.IADD R84, R84, 0x1, -R0.reuse ;  /* 0x0000000154549824 */ /* 0x100fe400078e0a00 */
[--C-:B------:R-:W-:Y:S01]  /*6d80*/  @!P3 IMAD.IADD R87, R87, 0x1, -R0.reuse ;  /* 0x000000015757b824 */ /* 0x100fe200078e0a00 */
[----:B------:R-:W-:Y:S01]  /*6d90*/  IABS R93, R95 ;  /* 0x0000005f005d7213 */ /* 0x000fe20000000000 */
[----:B------:R-:W-:Y:S01]  /*6da0*/  @!P6 IMAD.IADD R82, R82, 0x1, -R0 ;  /* 0x000000015252e824 */ /* 0x000fe200078e0a00 */
[----:B------:R-:W-:Y:S01]  /*6db0*/  ISETP.GE.AND P6, PT, R94, RZ, PT ;  /* 0x000000ff5e00720c */ /* 0x000fe20003fc6270 */
[----:B------:R-:W-:Y:S02]  /*6dc0*/  VIADD R88, R6, 0x54 ;  /* 0x0000005406587836 */ /* 0x000fe40000000000 */
[----:B------:R-:W-:Y:S01]  /*6dd0*/  @!P0 IMAD.MOV R84, RZ, RZ, -R84 ;  /* 0x000000ffff548224 */ /* 0x000fe200078e0a54 */
[----:B------:R-:W-:Y:S01]  /*6de0*/  ISETP.GT.U32.AND P0, PT, R0, R87, PT ;  /* 0x000000570000720c */ /* 0x000fe20003f04070 */
[----:B------:R-:W-:Y:S01]  /*6df0*/  @!P2 IMAD.MOV R82, RZ, RZ, -R82 ;  /* 0x000000ffff52a224 */ /* 0x000fe200078e0a52 */
[----:B------:R-:W-:Y:S01]  /*6e00*/  ISETP.GE.AND P2, PT, R90, RZ, PT ;  /* 0x000000ff5a00720c */ /* 0x000fe20003f46270 */
[----:B------:R-:W-:Y:S01]  /*6e10*/  IMAD.HI.U32 R90, R7, R93, RZ ;  /* 0x0000005d075a7227 */ /* 0x000fe200078e00ff */
[----:B------:R-:W-:-:S02]  /*6e20*/  IABS R91, R88 ;  /* 0x00000058005b7213 */ /* 0x000fc40000000000 */
[----:B------:R-:W-:Y:S01]  /*6e30*/  ISETP.GE.AND P1, PT, R88, RZ, PT ;  /* 0x000000ff5800720c */ /* 0x000fe20003f26270 */
[----:B------:R-:W-:Y:S02]  /*6e40*/  VIADD R96, R6, 0x48 ;  /* 0x0000004806607836 */ /* 0x000fe40000000000 */
[----:B------:R-:W-:Y:S02]  /*6e50*/  @!P4 IMAD.IADD R86, R86, 0x1, -R0 ;  /* 0x000000015656c824 */ /* 0x000fe400078e0a00 */
[----:B------:R-:W-:Y:S01]  /*6e60*/  IMAD.HI.U32 R88, R7, R91, RZ ;  /* 0x0000005b07587227 */ /* 0x000fe200078e00ff */
[----:B------:R-:W-:Y:S02]  /*6e70*/  IABS R94, R96 ;  /* 0x00000060005e7213 */ /* 0x000fe40000000000 */
[----:B------:R-:W-:Y:S01]  /*6e80*/  ISETP.GT.U32.AND P3, PT, R0, R86, PT ;  /* 0x000000560000720c */ /* 0x000fe20003f64070 */
[----:B------:R-:W-:Y:S02]  /*6e90*/  IMAD.MOV R90, RZ, RZ, -R90 ;  /* 0x000000ffff5a7224 */ /* 0x000fe400078e0a5a */
[----:B------:R-:W-:-:S02]  /*6ea0*/  IMAD.MOV R88, RZ, RZ, -R88 ;  /* 0x000000ffff587224 */ /* 0x000fc400078e0a58 */
[C---:B------:R-:W-:Y:S02]  /*6eb0*/  IMAD R90, R0.reuse, R90, R93 ;  /* 0x0000005a005a7224 */ /* 0x040fe400078e025d */
[----:B------:R-:W-:Y:S02]  /*6ec0*/  @!P0 IMAD.IADD R87, R87, 0x1, -R0 ;  /* 0x0000000157578824 */ /* 0x000fe400078e0a00 */
[C---:B------:R-:W-:Y:S02]  /*6ed0*/  IMAD R88, R0.reuse, R88, R91 ;  /* 0x0000005800587224 */ /* 0x040fe400078e025b */
[----:B------:R-:W-:Y:S01]  /*6ee0*/  @!P2 IMAD.MOV R87, RZ, RZ, -R87 ;  /* 0x000000ffff57a224 */ /* 0x000fe200078e0a57 */
[----:B------:R-:W-:Y:S01]  /*6ef0*/  ISETP.GT.U32.AND P2, PT, R0, R90, PT ;  /* 0x0000005a0000720c */ /* 0x000fe20003f44070 */
[----:B------:R-:W-:Y:S02]  /*6f00*/  VIADD R89, R6, 0x50 ;  /* 0x0000005006597836 */ /* 0x000fe40000000000 */
[----:B------:R-:W-:-:S03]  /*6f10*/  IMAD.HI.U32 R91, R7, R94, RZ ;  /* 0x0000005e075b7227 */ /* 0x000fc600078e00ff */
[----:B------:R-:W-:Y:S01]  /*6f20*/  IABS R92, R89 ;  /* 0x00000059005c7213 */ /* 0x000fe20000000000 */
[----:B------:R-:W-:Y:S01]  /*6f30*/  IMAD.MOV R91, RZ, RZ, -R91 ;  /* 0x000000ffff5b7224 */ /* 0x000fe200078e0a5b */
[----:B------:R-:W-:Y:S01]  /*6f40*/  ISETP.GE.AND P4, PT, R89, RZ, PT ;  /* 0x000000ff5900720c */ /* 0x000fe20003f86270 */
[----:B------:R-:W-:Y:S01]  /*6f50*/  @!P3 IMAD.IADD R86, R86, 0x1, -R0 ;  /* 0x000000015656b824 */ /* 0x000fe200078e0a00 */
[C---:B------:R-:W-:Y:S01]  /*6f60*/  ISETP.GT.U32.AND P3, PT, R0.reuse, R88, PT ;  /* 0x000000580000720c */ /* 0x040fe20003f64070 */
[----:B------:R-:W-:Y:S02]  /*6f70*/  IMAD R91, R0, R91, R94 ;  /* 0x0000005b005b7224 */ /* 0x000fe400078e025e */
[----:B------:R-:W-:Y:S02]  /*6f80*/  VIADD R94, R6, 0x44 ;  /* 0x00000044065e7836 */ /* 0x000fe40000000000 */
[----:B------:R-:W-:-:S03]  /*6f90*/  IMAD.HI.U32 R89, R7, R92, RZ ;  /* 0x0000005c07597227 */ /* 0x000fc600078e00ff */
[----:B------:R-:W-:Y:S01]  /*6fa0*/  IABS R100, R94 ;  /* 0x0000005e00647213 */ /* 0x000fe20000000000 */
[----:B------:R-:W-:Y:S02]  /*6fb0*/  @!P2 IMAD.IADD R90, R90, 0x1, -R0 ;  /* 0x000000015a5aa824 */ /* 0x000fe400078e0a00 */
[----:B------:R-:W-:Y:S02]  /*6fc0*/  IMAD.MOV R89, RZ, RZ, -R89 ;  /* 0x000000ffff597224 */ /* 0x000fe400078e0a59 */
[----:B------:R-:W-:Y:S01]  /*6fd0*/  @!P6 IMAD.MOV R85, RZ, RZ, -R85 ;  /* 0x000000ffff55e224 */ /* 0x000fe200078e0a55 */
[C---:B------:R-:W-:Y:S01]  /*6fe0*/  ISETP.GT.U32.AND P2, PT, R0.reuse, R90, PT ;  /* 0x0000005a0000720c */ /* 0x040fe20003f44070 */
[----:B------:R-:W-:Y:S01]  /*6ff0*/  IMAD R89, R0, R89, R92 ;  /* 0x0000005900597224 */ /* 0x000fe200078e025c */
[----:B------:R-:W-:Y:S01]  /*7000*/  ISETP.GE.AND P6, PT, R95, RZ, PT ;  /* 0x000000ff5f00720c */ /* 0x000fe20003fc6270 */
[----:B------:R-:W-:-:S03]  /*7010*/  IMAD.HI.U32 R92, R7, R100, RZ ;  /* 0x00000064075c7227 */ /* 0x000fc600078e00ff */
[----:B------:R-:W-:Y:S01]  /*7020*/  ISETP.GT.U32.AND P0, PT, R0, R89, PT ;  /* 0x000000590000720c */ /* 0x000fe20003f04070 */
[----:B------:R-:W-:Y:S02]  /*7030*/  @!P3 IMAD.IADD R88, R88, 0x1, -R0 ;  /* 0x000000015858b824 */ /* 0x000fe400078e0a00 */
[----:B------:R-:W-:Y:S02]  /*7040*/  IMAD.MOV R95, RZ, RZ, -R92 ;  /* 0x000000ffff5f7224 */ /* 0x000fe400078e0a5c */
[----:B------:R-:W-:Y:S01]  /*7050*/  VIADD R108, R6, 0x3c ;  /* 0x0000003c066c7836 */ /* 0x000fe20000000000 */
[C---:B------:R-:W-:Y:S01]  /*7060*/  ISETP.GT.U32.AND P3, PT, R0.reuse, R88, PT ;  /* 0x000000580000720c */ /* 0x040fe20003f64070 */
[----:B------:R-:W-:Y:S02]  /*7070*/  IMAD R100, R0, R95, R100 ;  /* 0x0000005f00647224 */ /* 0x000fe400078e0264 */
[----:B------:R-:W-:Y:S01]  /*7080*/  @!P2 IMAD.IADD R90, R90, 0x1, -R0 ;  /* 0x000000015a5aa824 */ /* 0x000fe200078e0a00 */
[----:B------:R-:W-:Y:S01]  /*7090*/  IABS R102, R108 ;  /* 0x0000006c00667213 */ /* 0x000fe20000000000 */
[----:B------:R-:W-:Y:S01]  /*70a0*/  @!P5 IMAD.MOV R86, RZ, RZ, -R86 ;  /* 0x000000ffff56d224 */ /* 0x000fe200078e0a56 */
[----:B------:R-:W-:Y:S01]  /*70b0*/  ISETP.GT.U32.AND P2, PT, R0, R100, PT ;  /* 0x000000640000720c */ /* 0x000fe20003f44070 */
[----:B------:R-:W-:Y:S01]  /*70c0*/  VIADD R110, R6, 0x34 ;  /* 0x00000034066e7836 */ /* 0x000fe20000000000 */
[----:B------:R-:W-:Y:S01]  /*70d0*/  ISETP.GE.AND P5, PT, R96, RZ, PT ;  /* 0x000000ff6000720c */ /* 0x000fe20003fa6270 */
[----:B------:R-:W-:-:S02]  /*70e0*/  VIADD R96, R6, 0x40 ;  /* 0x0000004006607836 */ /* 0x000fc40000000000 */
[----:B------:R-:W-:-:S03]  /*70f0*/  IMAD.HI.U32 R93, R7, R102, RZ ;  /* 0x00000066075d7227 */ /* 0x000fc600078e00ff */
[----:B------:R-:W-:Y:S01]  /*7100*/  IABS R101, R96 ;  /* 0x0000006000657213 */ /* 0x000fe20000000000 */
[--C-:B------:R-:W-:Y:S01]  /*7110*/  @!P3 IMAD.IADD R88, R88, 0x1, -R0.reuse ;  /* 0x000000015858b824 */ /* 0x100fe200078e0a00 */
[----:B------:R-:W-:Y:S01]  /*7120*/  ISETP.GT.U32.AND P3, PT, R0, R91, PT ;  /* 0x0000005b0000720c */ /* 0x000fe20003f64070 */
[----:B------:R-:W-:Y:S02]  /*7130*/  IMAD.MOV R93, RZ, RZ, -R93 ;  /* 0x000000ffff5d7224 */ /* 0x000fe400078e0a5d */
[----:B------:R-:W-:Y:S02]  /*7140*/  @!P2 IMAD.IADD R100, R100, 0x1, -R0 ;  /* 0x000000016464a824 */ /* 0x000fe400078e0a00 */
[----:B------:R-:W-:-:S03]  /*7150*/  IMAD.HI.U32 R92, R7, R101, RZ ;  /* 0x00000065075c7227 */ /* 0x000fc600078e00ff */
[C---:B------:R-:W-:Y:S01]  /*7160*/  ISETP.GT.U32.AND P2, PT, R0.reuse, R100, PT ;  /* 0x000000640000720c */ /* 0x040fe20003f44070 */
[----:B------:R-:W-:Y:S02]  /*7170*/  IMAD R102, R0, R93, R102 ;  /* 0x0000005d00667224 */ /* 0x000fe400078e0266 */
[----:B------:R-:W-:Y:S02]  /*7180*/  @!P1 IMAD.MOV R88, RZ, RZ, -R88 ;  /* 0x000000ffff589224 */ /* 0x000fe400078e0a58 */
[--C-:B------:R-:W-:Y:S01]  /*7190*/  @!P3 IMAD.IADD R91, R91, 0x1, -R0.reuse ;  /* 0x000000015b5bb824 */ /* 0x100fe200078e0a00 */
[----:B------:R-:W-:Y:S01]  /*71a0*/  ISETP.GE.AND P3, PT, R96, RZ, PT ;  /* 0x000000ff6000720c */ /* 0x000fe20003f66270 */
[----:B------:R-:W-:Y:S01]  /*71b0*/  @!P0 IMAD.IADD R89, R89, 0x1, -R0 ;  /* 0x0000000159598824 */ /* 0x000fe200078e0a00 */
[----:B------:R-:W-:Y:S01]  /*71c0*/  IABS R96, R110 ;  /* 0x0000006e00607213 */ /* 0x000fe20000000000 */
[----:B------:R-:W-:Y:S01]  /*71d0*/  IMAD.MOV R92, RZ, RZ, -R92 ;  /* 0x000000ffff5c7224 */ /* 0x000fe200078e0a5c */
[----:B------:R-:W-:Y:S01]  /*71e0*/  ISETP.GT.U32.AND P1, PT, R0, R91, PT ;  /* 0x0000005b0000720c */ /* 0x000fe20003f24070 */
[----:B------:R-:W-:Y:S01]  /*71f0*/  VIADD R109, R6, 0x38 ;  /* 0x00000038066d7836 */ /* 0x000fe20000000000 */
[----:B------:R-:W-:Y:S01]  /*7200*/  ISETP.GT.U32.AND P0, PT, R0, R89, PT ;  /* 0x000000590000720c */ /* 0x000fe20003f04070 */
[----:B------:R-:W-:Y:S01]  /*7210*/  @!P2 IMAD.IADD R100, R100, 0x1, -R0 ;  /* 0x000000016464a824 */ /* 0x000fe200078e0a00 */
[C---:B------:R-:W-:Y:S01]  /*7220*/  ISETP.GT.U32.AND P2, PT, R0.reuse, R102, PT ;  /* 0x000000660000720c */ /* 0x040fe20003f44070 */
[----:B------:R-:W-:Y:S01]  /*7230*/  IMAD R101, R0, R92, R101 ;  /* 0x0000005c00657224 */ /* 0x000fe200078e0265 */
[----:B------:R-:W-:Y:S01]  /*7240*/  IABS R99, R109 ;  /* 0x0000006d00637213 */ /* 0x000fe20000000000 */
[----:B------:R-:W-:-:S04]  /*7250*/  IMAD.HI.U32 R92, R7, R96, RZ ;  /* 0x00000060075c7227 */ /* 0x000fc800078e00ff */
[----:B------:R-:W-:Y:S02]  /*7260*/  IMAD.MOV R95, RZ, RZ, -R92 ;  /* 0x000000ffff5f7224 */ /* 0x000fe400078e0a5c */
[----:B------:R-:W-:Y:S01]  /*7270*/  @!P1 IMAD.IADD R91, R91, 0x1, -R0 ;  /* 0x000000015b5b9824 */ /* 0x000fe200078e0a00 */
[C---:B------:R-:W-:Y:S01]  /*7280*/  ISETP.GT.U32.AND P1, PT, R0.reuse, R101, PT ;  /* 0x000000650000720c */ /* 0x040fe20003f24070 */
[----:B------:R-:W-:Y:S02]  /*7290*/  IMAD R96, R0, R95, R96 ;  /* 0x0000005f00607224 */ /* 0x000fe400078e0260 */
[----:B------:R-:W-:Y:S02]  /*72a0*/  VIADD R111, R6, 0x30 ;  /* 0x00000030066f7836 */ /* 0x000fe40000000000 */
[--C-:B------:R-:W-:Y:S01]  /*72b0*/  @!P2 IMAD.IADD R102, R102, 0x1, -R0.reuse ;  /* 0x000000016666a824 */ /* 0x100fe200078e0a00 */
[----:B------:R-:W-:Y:S01]  /*72c0*/  ISETP.GT.U32.AND P2, PT, R0, R96, PT ;  /* 0x000000600000720c */ /* 0x000fe20003f44070 */
[----:B------:R-:W-:Y:S01]  /*72d0*/  @!P0 IMAD.IADD R89, R89, 0x1, -R0 ;  /* 0x0000000159598824 */ /* 0x000fe200078e0a00 */
[----:B------:R-:W-:Y:S01]  /*72e0*/  ISETP.GE.AND P0, PT, R94, RZ, PT ;  /* 0x000000ff5e00720c */ /* 0x000fe20003f06270 */
[----:B------:R-:W-:Y:S01]  /*72f0*/  VIADD R115, R6, 0x2c ;  /* 0x0000002c06737836 */ /* 0x000fe20000000000 */
[----:B------:R-:W-:Y:S01]  /*7300*/  IABS R97, R111 ;  /* 0x0000006f00617213 */ /* 0x000fe20000000000 */
[----:B------:R-:W-:-:S03]  /*7310*/  IMAD.HI.U32 R94, R7, R99, RZ ;  /* 0x00000063075e7227 */ /* 0x000fc600078e00ff */
[----:B------:R-:W-:Y:S01]  /*7320*/  IABS R98, R115 ;  /* 0x0000007300627213 */ /* 0x000fe20000000000 */
[----:B------:R-:W-:Y:S02]  /*7330*/  IMAD.MOV R94, RZ, RZ, -R94 ;  /* 0x000000ffff5e7224 */ /* 0x000fe400078e0a5e */
[----:B------:R-:W-:Y:S02]  /*7340*/  VIADD R116, R6, 0x28 ;  /* 0x0000002806747836 */ /* 0x000fe40000000000 */
[----:B------:R-:W-:-:S03]  /*7350*/  IMAD.HI.U32 R93, R7, R97, RZ ;  /* 0x00000061075d7227 */ /* 0x000fc600078e00ff */
[----:B------:R-:W-:Y:S01]  /*7360*/  IABS R104, R116 ;  /* 0x0000007400687213 */ /* 0x000fe20000000000 */
[----:B------:R-:W-:Y:S02]  /*7370*/  @!P1 IMAD.IADD R101, R101, 0x1, -R0 ;  /* 0x0000000165659824 */ /* 0x000fe400078e0a00 */
[----:B------:R-:W-:Y:S02]  /*7380*/  IMAD R99, R0, R94, R99 ;  /* 0x0000005e00637224 */ /* 0x000fe400078e0263 */
[----:B------:R-:W-:-:S03]  /*7390*/  IMAD.HI.U32 R94, R7, R98, RZ ;  /* 0x00000062075e7227 */ /* 0x000fc600078e00ff */
[----:B------:R-:W-:Y:S01]  /*73a0*/  ISETP.GT.U32.AND P1, PT, R0, R99, PT ;  /* 0x000000630000720c */ /* 0x000fe20003f24070 */
[----:B------:R-:W-:Y:S02]  /*73b0*/  VIADD R117, R6, 0x24 ;  /* 0x0000002406757836 */ /* 0x000fe40000000000 */
[----:B------:R-:W-:Y:S02]  /*73c0*/  IMAD.MOV R93, RZ, RZ, -R93 ;  /* 0x000000ffff5d7224 */ /* 0x000fe400078e0a5d */
[----:B------:R-:W-:Y:S01]  /*73d0*/  @!P2 IMAD.IADD R96, R96, 0x1, -R0 ;  /* 0x000000016060a824 */ /* 0x000fe200078e0a00 */
[C---:B------:R-:W-:Y:S01]  /*73e0*/  ISETP.GT.U32.AND P2, PT, R0.reuse, R101, PT ;  /* 0x000000650000720c */ /* 0x040fe20003f44070 */
[----:B------:R-:W-:Y:S02]  /*73f0*/  IMAD.MOV R103, RZ, RZ, -R94 ;  /* 0x000000ffff677224 */ /* 0x000fe400078e0a5e */
[----:B------:R-:W-:Y:S02]  /*7400*/  IMAD.MOV.U32 R94, RZ, RZ, R104 ;  /* 0x000000ffff5e7224 */ /* 0x000fe400078e0068 */
[----:B------:R-:W-:Y:S01]  /*7410*/  IMAD R95, R0, R93, R97 ;  /* 0x0000005d005f7224 */ /* 0x000fe200078e0261 */
[----:B------:R-:W-:Y:S01]  /*7420*/  IABS R97, R117 ;  /* 0x0000007500617213 */ /* 0x000fe20000000000 */
[----:B------:R-:W-:-:S02]  /*7430*/  VIADD R118, R6, 0x20 ;  /* 0x0000002006767836 */ /* 0x000fc40000000000 */
[----:B------:R-:W-:-:S03]  /*7440*/  IMAD.HI.U32 R92, R7, R94, RZ ;  /* 0x0000005e075c7227 */ /* 0x000fc600078e00ff */
[----:B------:R-:W-:Y:S01]  /*7450*/  IABS R104, R118 ;  /* 0x0000007600687213 */ /* 0x000fe20000000000 */
[C---:B------:R-:W-:Y:S02]  /*7460*/  IMAD R93, R0.reuse, R103, R98 ;  /* 0x00000067005d7224 */ /* 0x040fe400078e0262 */
[----:B------:R-:W-:Y:S02]  /*7470*/  IMAD.MOV.U32 R98, RZ, RZ, R97 ;  /* 0x000000ffff627224 */ /* 0x000fe400078e0061 */
[----:B------:R-:W-:Y:S02]  /*7480*/  IMAD.MOV R97, RZ, RZ, -R92 ;  /* 0x000000ffff617224 */ /* 0x000fe400078e0a5c */
[----:B------:R-:W-:Y:S01]  /*7490*/  @!P2 IMAD.IADD R101, R101, 0x1, -R0 ;  /* 0x000000016565a824 */ /* 0x000fe200078e0a00 */
[----:B------:R-:W-:Y:S01]  /*74a0*/  ISETP.GT.U32.AND P2, PT, R0, R93, PT ;  /* 0x0000005d0000720c */ /* 0x000fe20003f44070 */
[----:B------:R-:W-:-:S04]  /*74b0*/  IMAD.HI.U32 R92, R7, R98, RZ ;  /* 0x00000062075c7227 */ /* 0x000fc800078e00ff */
[----:B------:R-:W-:Y:S02]  /*74c0*/  IMAD R94, R0, R97, R94 ;  /* 0x00000061005e7224 */ /* 0x000fe400078e025e */
[----:B------:R-:W-:-:S04]  /*74d0*/  IMAD.HI.U32 R97, R7, R104, RZ ;  /* 0x0000006807617227 */ /* 0x000fc800078e00ff */
[----:B------:R-:W-:Y:S02]  /*74e0*/  IMAD.MOV R103, RZ, RZ, -R92 ;  /* 0x000000ffff677224 */ /* 0x000fe400078e0a5c */
[----:B------:R-:W-:Y:S02]  /*74f0*/  VIADD R119, R6, 0x1c ;  /* 0x0000001c06777836 */ /* 0x000fe40000000000 */
[----:B------:R-:W-:Y:S02]  /*7500*/  IMAD.MOV R105, RZ, RZ, -R97 ;  /* 0x000000ffff697224 */ /* 0x000fe400078e0a61 */
[C---:B------:R-:W-:Y:S01]  /*7510*/  IMAD R92, R0.reuse, R103, R98 ;  /* 0x00000067005c7224 */ /* 0x040fe200078e0262 */
[----:B------:R-:W-:Y:S01]  /*7520*/  IABS R106, R119 ;  /* 0x00000077006a7213 */ /* 0x000fe20000000000 */
[C---:B------:R-:W-:Y:S02]  /*7530*/  IMAD R98, R0.reuse, R105, R104 ;  /* 0x0000006900627224 */ /* 0x040fe400078e0268 */
[--C-:B------:R-:W-:Y:S01]  /*7540*/  @!P1 IMAD.IADD R99, R99, 0x1, -R0.reuse ;  /* 0x0000000163639824 */ /* 0x100fe200078e0a00 */
[C---:B------:R-:W-:Y:S01]  /*7550*/  ISETP.GT.U32.AND P1, PT, R0.reuse, R95, PT ;  /* 0x0000005f0000720c */ /* 0x040fe20003f24070 */
[----:B------:R-:W-:Y:S01]  /*7560*/  @!P2 IMAD.IADD R93, R93, 0x1, -R0 ;  /* 0x000000015d5da824 */ /* 0x000fe200078e0a00 */
[----:B------:R-:W-:Y:S01]  /*7570*/  ISETP.GT.U32.AND P2, PT, R0, R98, PT ;  /* 0x000000620000720c */ /* 0x000fe20003f44070 */
[----:B------:R-:W-:-:S04]  /*7580*/  IMAD.HI.U32 R97, R7, R106, RZ ;  /* 0x0000006a07617227 */ /* 0x000fc800078e00ff */
[----:B------:R-:W-:Y:S02]  /*7590*/  VIADD R120, R6, 0x18 ;  /* 0x0000001806787836 */ /* 0x000fe40000000000 */
[----:B------:R-:W-:Y:S02]  /*75a0*/  IMAD.MOV R97, RZ, RZ, -R97 ;  /* 0x000000ffff617224 */ /* 0x000fe400078e0a61 */
[----:B------:R-:W-:Y:S01]  /*75b0*/  @!P4 IMAD.MOV R89, RZ, RZ, -R89 ;  /* 0x000000ffff59c224 */ /* 0x000fe200078e0a59 */
[C---:B------:R-:W-:Y:S01]  /*75c0*/  ISETP.GT.U32.AND P4, PT, R0.reuse, R102, PT ;  /* 0x000000660000720c */ /* 0x040fe20003f84070 */
[C---:B------:R-:W-:Y:S01]  /*75d0*/  IMAD R97, R0.reuse, R97, R106 ;  /* 0x0000006100617224 */ /* 0x040fe200078e026a */
[----:B------:R-:W-:Y:S01]  /*75e0*/  IABS R107, R120 ;  /* 0x00000078006b7213 */ /* 0x000fe20000000000 */
[----:B------:R-:W-:Y:S01]  /*75f0*/  @!P5 IMAD.MOV R91, RZ, RZ, -R91 ;  /* 0x000000ffff5bd224 */ /* 0x000fe200078e0a5b */
[----:B------:R-:W-:Y:S01]  /*7600*/  ISETP.GT.U32.AND P5, PT, R0, R99, PT ;  /* 0x000000630000720c */ /* 0x000fe20003fa4070 */
[----:B------:R-:W-:-:S02]  /*7610*/  @!P1 IMAD.IADD R95, R95, 0x1, -R0 ;  /* 0x000000015f5f9824 */ /* 0x000fc400078e0a00 */
[----:B------:R-:W-:Y:S01]  /*7620*/  @!P2 IMAD.IADD R98, R98, 0x1, -R0 ;  /* 0x000000016262a824 */ /* 0x000fe200078e0a00 */
[C---:B------:R-:W-:Y:S01]  /*7630*/  ISETP.GT.U32.AND P2, PT, R0.reuse, R97, PT ;  /* 0x000000610000720c */ /* 0x040fe20003f44070 */
[----:B------:R-:W-:Y:S01]  /*7640*/  IMAD.HI.U32 R103, R7, R107, RZ ;  /* 0x0000006b07677227 */ /* 0x000fe200078e00ff */
[----:B------:R-:W-:-:S03]  /*7650*/  ISETP.GT.U32.AND P1, PT, R0, R95, PT ;  /* 0x0000005f0000720c */ /* 0x000fc60003f24070 */
[----:B------:R-:W-:Y:S02]  /*7660*/  IMAD.MOV R103, RZ, RZ, -R103 ;  /* 0x000000ffff677224 */ /* 0x000fe400078e0a67 */
[----:B------:R-:W-:Y:S01]  /*7670*/  @!P4 IMAD.IADD R102, R102, 0x1, -R0 ;  /* 0x000000016666c824 */ /* 0x000fe200078e0a00 */
[C---:B------:R-:W-:Y:S01]  /*7680*/  ISETP.GT.U32.AND P4, PT, R0.reuse, R94, PT ;  /* 0x0000005e0000720c */ /* 0x040fe20003f84070 */
[----:B------:R-:W-:Y:S01]  /*7690*/  @!P6 IMAD.MOV R90, RZ, RZ, -R90 ;  /* 0x000000ffff5ae224 */ /* 0x000fe200078e0a5a */
[C---:B------:R-:W-:Y:S01]  /*76a0*/  ISETP.GT.U32.AND P6, PT, R0.reuse, R96, PT ;  /* 0x000000600000720c */ /* 0x040fe20003fc4070 */
[C---:B------:R-:W-:Y:S02]  /*76b0*/  IMAD R106, R0.reuse, R103, R107 ;  /* 0x00000067006a7224 */ /* 0x040fe400078e026b */
[----:B------:R-:W-:Y:S01]  /*76c0*/  @!P5 IMAD.IADD R99, R99, 0x1, -R0 ;  /* 0x000000016363d824 */ /* 0x000fe200078e0a00 */
[----:B------:R-:W-:Y:S01]  /*76d0*/  ISETP.GT.U32.AND P5, PT, R0, R92, PT ;  /* 0x0000005c0000720c */ /* 0x000fe20003fa4070 */
[----:B------:R-:W-:-:S02]  /*76e0*/  VIADD R122, R6, 0x10 ;  /* 0x00000010067a7836 */ /* 0x000fc40000000000 */
[--C-:B------:R-:W-:Y:S01]  /*76f0*/  @!P2 IMAD.IADD R97, R97, 0x1, -R0.reuse ;  /* 0x000000016161a824 */ /* 0x100fe200078e0a00 */
[----:B------:R-:W-:Y:S01]  /*7700*/  ISETP.GT.U32.AND P2, PT, R0, R106, PT ;  /* 0x0000006a0000720c */ /* 0x000fe20003f44070 */
[----:B------:R-:W-:Y:S01]  /*7710*/  @!P1 IMAD.IADD R95, R95, 0x1, -R0 ;  /* 0x000000015f5f9824 */ /* 0x000fe200078e0a00 */
[----:B------:R-:W-:Y:S01]  /*7720*/  ISETP.GE.AND P1, PT, R109, RZ, PT ;  /* 0x000000ff6d00720c */ /* 0x000fe20003f26270 */
[C---:B------:R-:W-:Y:S01]  /*7730*/  VIADD R121, R6.reuse, 0x14 ;  /* 0x0000001406797836 */ /* 0x040fe20000000000 */
[----:B------:R-:W-:Y:S01]  /*7740*/  IABS R109, R122 ;  /* 0x0000007a006d7213 */ /* 0x000fe20000000000 */
[C---:B------:R-:W-:Y:S02]  /*7750*/  VIADD R123, R6.reuse, 0xc ;  /* 0x0000000c067b7836 */ /* 0x040fe40000000000 */
[----:B------:R-:W-:Y:S01]  /*7760*/  VIADD R124, R6, 0x8 ;  /* 0x00000008067c7836 */ /* 0x000fe20000000000 */
[----:B------:R-:W-:Y:S01]  /*7770*/  IABS R107, R121 ;  /* 0x00000079006b7213 */ /* 0x000fe20000000000 */
[----:B------:R-:W-:Y:S01]  /*7780*/  @!P0 IMAD.MOV R100, RZ, RZ, -R100 ;  /* 0x000000ffff648224 */ /* 0x000fe200078e0a64 */
[----:B------:R-:W-:Y:S01]  /*7790*/  ISETP.GT.U32.AND P0, PT, R0, R93, PT ;  /* 0x0000005d0000720c */ /* 0x000fe20003f04070 */
[--C-:B------:R-:W-:Y:S01]  /*77a0*/  @!P4 IMAD.IADD R94, R94, 0x1, -R0.reuse ;  /* 0x000000015e5ec824 */ /* 0x100fe200078e0a00 */
[----:B------:R-:W-:Y:S01]  /*77b0*/  ISETP.GE.AND P4, PT, R110, RZ, PT ;  /* 0x000000ff6e00720c */ /* 0x000fe20003f86270 */
[----:B------:R-:W-:Y:S01]  /*77c0*/  @!P6 IMAD.IADD R96, R96, 0x1, -R0 ;  /* 0x000000016060e824 */ /* 0x000fe200078e0a00 */
[----:B------:R-:W-:Y:S01]  /*77d0*/  ISETP.GE.AND P6, PT, R108, RZ, PT ;  /* 0x000000ff6c00720c */ /* 0x000fe20003fc6270 */
[----:B------:R-:W-:Y:S01]  /*77e0*/  IMAD.HI.U32 R103, R7, R109, RZ ;  /* 0x0000006d07677227 */ /* 0x000fe200078e00ff */
[----:B------:R-:W-:-:S02]  /*77f0*/  IABS R110, R123 ;  /* 0x0000007b006e7213 */ /* 0x000fc40000000000 */
[----:B------:R-:W-:Y:S01]  /*7800*/  IABS R112, R124 ;  /* 0x0000007c00707213 */ /* 0x000fe20000000000 */
[----:B------:R-:W-:Y:S01]  /*7810*/  @!P5 IMAD.IADD R92, R92, 0x1, -R0 ;  /* 0x000000015c5cd824 */ /* 0x000fe200078e0a00 */
[----:B------:R-:W-:Y:S01]  /*7820*/  ISETP.GE.AND P5, PT, R111, RZ, PT ;  /* 0x000000ff6f00720c */ /* 0x000fe20003fa6270 */
[----:B------:R-:W-:Y:S02]  /*7830*/  VIADD R108, R6, 0x4 ;  /* 0x00000004066c7836 */ /* 0x000fe40000000000 */
[----:B------:R-:W-:-:S03]  /*7840*/  IMAD.HI.U32 R6, R7, R107, RZ ;  /* 0x0000006b07067227 */ /* 0x000fc600078e00ff */
[----:B------:R-:W-:Y:S01]  /*7850*/  IABS R114, R108 ;  /* 0x0000006c00727213 */ /* 0x000fe20000000000 */
[----:B------:R-:W-:Y:S02]  /*7860*/  IMAD.MOV R103, RZ, RZ, -R103 ;  /* 0x000000ffff677224 */ /* 0x000fe400078e0a67 */
[----:B------:R-:W-:Y:S01]  /*7870*/  @!P2 IMAD.IADD R106, R106, 0x1, -R0 ;  /* 0x000000016a6aa824 */ /* 0x000fe200078e0a00 */
[----:B------:R-:W-:Y:S01]  /*7880*/  ISETP.GT.U32.AND P2, PT, R0, R94, PT ;  /* 0x0000005e0000720c */ /* 0x000fe20003f44070 */
[----:B------:R-:W-:-:S04]  /*7890*/  IMAD.HI.U32 R104, R7, R110, RZ ;  /* 0x0000006e07687227 */ /* 0x000fc800078e00ff */
[----:B------:R-:W-:-:S04]  /*78a0*/  IMAD.HI.U32 R105, R7, R112, RZ ;  /* 0x0000007007697227 */ /* 0x000fc800078e00ff */
[----:B------:R-:W-:Y:S02]  /*78b0*/  IMAD.MOV R6, RZ, RZ, -R6 ;  /* 0x000000ffff067224 */ /* 0x000fe400078e0a06 */
[C---:B------:R-:W-:Y:S01]  /*78c0*/  IMAD R103, R0.reuse, R103, R109 ;  /* 0x0000006700677224 */ /* 0x040fe200078e026d */
[----:B------:R-:W-:Y:S01]  /*78d0*/  SHF.R.S32.HI R109, RZ, 0x2, R153 ;  /* 0x00000002ff6d7819 */ /* 0x000fe20000011499 */
[----:B------:R-:W-:Y:S01]  /*78e0*/  @!P3 IMAD.MOV R101, RZ, RZ, -R101 ;  /* 0x000000ffff65b224 */ /* 0x000fe200078e0a65 */
[C---:B------:R-:W-:Y:S01]  /*78f0*/  ISETP.GT.U32.AND P3, PT, R0.reuse, R92, PT ;  /* 0x0000005c0000720c */ /* 0x040fe20003f64070 */
[----:B------:R-:W-:Y:S01]  /*7900*/  IMAD.MOV R111, RZ, RZ, -R104 ;  /* 0x000000ffff6f7224 */ /* 0x000fe200078e0a68 */
[----:B------:R-:W-:Y:S01]  /*7910*/  SGXT R109, R109, 0x1 ;  /* 0x000000016d6d781a */ /* 0x000fe20000000200 */
[----:B------:R-:W-:Y:S02]  /*7920*/  IMAD.MOV R113, RZ, RZ, -R105 ;  /* 0x000000ffff717224 */ /* 0x000fe400078e0a69 */
[C---:B------:R-:W-:Y:S01]  /*7930*/  IMAD R105, R0.reuse, R6, R107 ;  /* 0x0000000600697224 */ /* 0x040fe200078e026b */
[----:B------:R-:W-:Y:S01]  /*7940*/  LOP3.LUT R109, R109, 0x90, RZ, 0xc0, !PT ;  /* 0x000000906d6d7812 */ /* 0x000fe200078ec0ff */
[----:B------:R-:W-:Y:S01]  /*7950*/  @!P0 IMAD.IADD R93, R93, 0x1, -R0 ;  /* 0x000000015d5d8824 */ /* 0x000fe200078e0a00 */
[C---:B------:R-:W-:Y:S01]  /*7960*/  ISETP.GT.U32.AND P0, PT, R0.reuse, R103, PT ;  /* 0x000000670000720c */ /* 0x040fe20003f04070 */
[C---:B------:R-:W-:Y:S01]  /*7970*/  IMAD R107, R0.reuse, R111, R110 ;  /* 0x0000006f006b7224 */ /* 0x040fe200078e026e */
[----:B------:R-:W-:Y:S01]  /*7980*/  CS2R R110, SRZ ;  /* 0x00000000006e7805 */ /* 0x000fe2000001ff00 */
[----:B------:R-:W-:Y:S01]  /*7990*/  @!P1 IMAD.MOV R99, RZ, RZ, -R99 ;  /* 0x000000ffff639224 */ /* 0x000fe200078e0a63 */
[C---:B------:R-:W-:Y:S01]  /*79a0*/  ISETP.GT.U32.AND P1, PT, R0.reuse, R98, PT ;  /* 0x000000620000720c */ /* 0x040fe20003f24070 */
[----:B------:R-:W-:Y:S01]  /*79b0*/  @!P5 IMAD.MOV R95, RZ, RZ, -R95 ;  /* 0x000000ffff5fd224 */ /* 0x000fe200078e0a5f */
[----:B------:R-:W-:Y:S01]  /*79c0*/  ISETP.GT.U32.AND P5, PT, R0, R105, PT ;  /* 0x000000690000720c */ /* 0x000fe20003fa4070 */
[----:B------:R-:W-:-:S04]  /*79d0*/  IMAD.HI.U32 R7, R7, R114, RZ ;  /* 0x0000007207077227 */ /* 0x000fc800078e00ff */
[----:B------:R-:W-:Y:S01]  /*79e0*/  IMAD R104, R0, R113, R112 ;  /* 0x0000007100687224 */ /* 0x000fe200078e0270 */
[----:B------:R-:W-:Y:S01]  /*79f0*/  CS2R R112, SRZ ;  /* 0x0000000000707805 */ /* 0x000fe2000001ff00 */
[----:B------:R-:W-:Y:S01]  /*7a00*/  @!P2 IMAD.IADD R94, R94, 0x1, -R0 ;  /* 0x000000015e5ea824 */ /* 0x000fe200078e0a00 */
[C---:B------:R-:W-:Y:S01]  /*7a10*/  ISETP.GT.U32.AND P2, PT, R0.reuse, R107, PT ;  /* 0x0000006b0000720c */ /* 0x040fe20003f44070 */
[----:B------:R-:W-:Y:S01]  /*7a20*/  @!P4 IMAD.MOV R96, RZ, RZ, -R96 ;  /* 0x000000ffff60c224 */ /* 0x000fe200078e0a60 */
[----:B------:R-:W-:Y:S01]  /*7a30*/  ISETP.GT.U32.AND P4, PT, R0, R97, PT ;  /* 0x000000610000720c */ /* 0x000fe20003f84070 */
[----:B------:R-:W-:Y:S02]  /*7a40*/  IMAD.MOV R7, RZ, RZ, -R7 ;  /* 0x000000ffff077224 */ /* 0x000fe400078e0a07 */
[----:B------:R-:W-:Y:S01]  /*7a50*/  @!P3 IMAD.IADD R92, R92, 0x1, -R0 ;  /* 0x000000015c5cb824 */ /* 0x000fe200078e0a00 */
[C---:B------:R-:W-:Y:S01]  /*7a60*/  ISETP.GT.U32.AND P3, PT, R0.reuse, R104, PT ;  /* 0x000000680000720c */ /* 0x040fe20003f64070 */
[----:B------:R-:W-:-:S02]  /*7a70*/  IMAD R7, R0, R7, R114 ;  /* 0x0000000700077224 */ /* 0x000fc400078e0272 */
[--C-:B------:R-:W-:Y:S01]  /*7a80*/  @!P0 IMAD.IADD R103, R103, 0x1, -R0.reuse ;  /* 0x0000000167678824 */ /* 0x100fe200078e0a00 */
[----:B------:R-:W-:Y:S01]  /*7a90*/  ISETP.GE.AND P0, PT, R118, RZ, PT ;  /* 0x000000ff7600720c */ /* 0x000fe20003f06270 */
[--C-:B------:R-:W-:Y:S01]  /*7aa0*/  @!P1 IMAD.IADD R98, R98, 0x1, -R0.reuse ;  /* 0x0000000162629824 */ /* 0x100fe200078e0a00 */
[----:B------:R-:W-:Y:S01]  /*7ab0*/  ISETP.GT.U32.AND P1, PT, R0, R7, PT ;  /* 0x000000070000720c */ /* 0x000fe20003f24070 */
[--C-:B------:R-:W-:Y:S01]  /*7ac0*/  @!P5 IMAD.IADD R105, R105, 0x1, -R0.reuse ;  /* 0x000000016969d824 */ /* 0x100fe200078e0a00 */
[----:B------:R-:W-:Y:S01]  /*7ad0*/  ISETP.GE.AND P5, PT, R117, RZ, PT ;  /* 0x000000ff7500720c */ /* 0x000fe20003fa6270 */
[--C-:B------:R-:W-:Y:S01]  /*7ae0*/  @!P2 IMAD.IADD R107, R107, 0x1, -R0.reuse ;  /* 0x000000016b6ba824 */ /* 0x100fe200078e0a00 */
[----:B------:R-:W-:Y:S01]  /*7af0*/  ISETP.GE.AND P2, PT, R119, RZ, PT ;  /* 0x000000ff7700720c */ /* 0x000fe20003f46270 */
[--C-:B------:R-:W-:Y:S01]  /*7b00*/  @!P4 IMAD.IADD R97, R97, 0x1, -R0.reuse ;  /* 0x000000016161c824 */ /* 0x100fe200078e0a00 */
[----:B------:R-:W-:Y:S01]  /*7b10*/  ISETP.GE.AND P4, PT, R115, RZ, PT ;  /* 0x000000ff7300720c */ /* 0x000fe20003f86270 */
[----:B------:R-:W-:Y:S01]  /*7b20*/  @!P3 IMAD.IADD R104, R104, 0x1, -R0 ;  /* 0x000000016868b824 */ /* 0x000fe200078e0a00 */
[----:B------:R-:W-:Y:S01]  /*7b30*/  ISETP.GE.AND P3, PT, R120, RZ, PT ;  /* 0x000000ff7800720c */ /* 0x000fe20003f66270 */
[----:B------:R-:W-:Y:S01]  /*7b40*/  @!P6 IMAD.MOV R102, RZ, RZ, -R102 ;  /* 0x000000ffff66e224 */ /* 0x000fe200078e0a66 */
[C---:B------:R-:W-:Y:S01]  /*7b50*/  ISETP.GT.U32.AND P6, PT, R0.reuse, R106, PT ;  /* 0x0000006a0000720c */ /* 0x040fe20003fc4070 */
[----:B------:R-:W-:Y:S01]  /*7b60*/  @!P0 IMAD.MOV R98, RZ, RZ, -R98 ;  /* 0x000000ffff628224 */ /* 0x000fe200078e0a62 */
[C---:B------:R-:W-:Y:S01]  /*7b70*/  ISETP.GT.U32.AND P0, PT, R0.reuse, R104, PT ;  /* 0x000000680000720c */ /* 0x040fe20003f04070 */
[----:B------:R-:W-:Y:S01]  /*7b80*/  @!P1 IMAD.IADD R7, R7, 0x1, -R0 ;  /* 0x0000000107079824 */ /* 0x000fe200078e0a00 */
[C---:B------:R-:W-:Y:S01]  /*7b90*/  ISETP.GT.U32.AND P1, PT, R0.reuse, R105, PT ;  /* 0x000000690000720c */ /* 0x040fe20003f24070 */
[----:B------:R-:W-:Y:S01]  /*7ba0*/  @!P5 IMAD.MOV R92, RZ, RZ, -R92 ;  /* 0x000000ffff5cd224 */ /* 0x000fe200078e0a5c */
[C---:B------:R-:W-:Y:S01]  /*7bb0*/  ISETP.GT.U32.AND P5, PT, R0.reuse, R107, PT ;  /* 0x0000006b0000720c */ /* 0x040fe20003fa4070 */
[----:B------:R-:W-:Y:S01]  /*7bc0*/  @!P2 IMAD.MOV R97, RZ, RZ, -R97 ;  /* 0x000000ffff61a224 */ /* 0x000fe200078e0a61 */
[C---:B------:R-:W-:Y:S01]  /*7bd0*/  ISETP.GT.U32.AND P2, PT, R0.reuse, R7, PT ;  /* 0x000000070000720c */ /* 0x040fe20003f44070 */
[----:B------:R-:W-:Y:S01]  /*7be0*/  @!P4 IMAD.MOV R93, RZ, RZ, -R93 ;  /* 0x000000ffff5dc224 */ /* 0x000fe200078e0a5d */
[----:B------:R-:W-:Y:S01]  /*7bf0*/  ISETP.GT.U32.AND P4, PT, R0, R103, PT ;  /* 0x000000670000720c */ /* 0x000fe20003f84070 */
[----:B------:R-:W-:Y:S01]  /*7c00*/  IMAD.SHL.U32 R6, R153, 0x20, RZ ;  /* 0x0000002099067824 */ /* 0x000fe200078e00ff */
[----:B------:R-:W-:Y:S01]  /*7c10*/  CS2R R114, SRZ ;  /* 0x0000000000727805 */ /* 0x000fe2000001ff00 */
[--C-:B------:R-:W-:Y:S01]  /*7c20*/  @!P6 IMAD.IADD R106, R106, 0x1, -R0.reuse ;  /* 0x000000016a6ae824 */ /* 0x100fe200078e0a00 */
[----:B------:R-:W-:Y:S01]  /*7c30*/  ISETP.GE.AND P6, PT, R116, RZ, PT ;  /* 0x000000ff7400720c */ /* 0x000fe20003fc6270 */
[--C-:B------:R-:W-:Y:S01]  /*7c40*/  @!P0 IMAD.IADD R104, R104, 0x1, -R0.reuse ;  /* 0x0000000168688824 */ /* 0x100fe200078e0a00 */
[----:B------:R-:W-:Y:S01]  /*7c50*/  ISETP.GE.AND P0, PT, R108, RZ, PT ;  /* 0x000000ff6c00720c */ /* 0x000fe20003f06270 */
[--C-:B------:R-:W-:Y:S01]  /*7c60*/  @!P1 IMAD.IADD R105, R105, 0x1, -R0.reuse ;  /* 0x0000000169699824 */ /* 0x100fe200078e0a00 */
[----:B------:R-:W-:Y:S01]  /*7c70*/  LOP3.LUT R108, RZ, R3, RZ, 0x33, !PT ;  /* 0x00000003ff6c7212 */ /* 0x000fe200078e33ff */
[--C-:B------:R-:W-:Y:S01]  /*7c80*/  @!P5 IMAD.IADD R107, R107, 0x1, -R0.reuse ;  /* 0x000000016b6bd824 */ /* 0x100fe200078e0a00 */
[----:B------:R-:W-:Y:S01]  /*7c90*/  ISETP.GE.AND P5, PT, R124, RZ, PT ;  /* 0x000000ff7c00720c */ /* 0x000fe20003fa6270 */
[--C-:B------:R-:W-:Y:S01]  /*7ca0*/  @!P2 IMAD.IADD R7, R7, 0x1, -R0.reuse ;  /* 0x000000010707a824 */ /* 0x100fe200078e0a00 */
[----:B------:R-:W-:Y:S01]  /*7cb0*/  ISETP.NE.AND P2, PT, R3, RZ, PT ;  /* 0x000000ff0300720c */ /* 0x000fe20003f45270 */
[----:B------:R-:W-:Y:S01]  /*7cc0*/  @!P4 IMAD.IADD R103, R103, 0x1, -R0 ;  /* 0x000000016767c824 */ /* 0x000fe200078e0a00 */
[----:B------:R-:W-:Y:S01]  /*7cd0*/  ISETP.GE.AND P4, PT, R123, RZ, PT ;  /* 0x000000ff7b00720c */ /* 0x000fe20003f86270 */
[----:B------:R-:W-:Y:S01]  /*7ce0*/  IMAD.MOV.U32 R3, RZ, RZ, R7 ;  /* 0x000000ffff037224 */ /* 0x000fe200078e0007 */
[----:B------:R-:W-:Y:S01]  /*7cf0*/  ISETP.GE.AND P1, PT, R122, RZ, PT ;  /* 0x000000ff7a00720c */ /* 0x000fe20003f26270 */
[----:B------:R-:W-:Y:S01]  /*7d00*/  @!P6 IMAD.MOV R94, RZ, RZ, -R94 ;  /* 0x000000ffff5ee224 */ /* 0x000fe200078e0a5e */
[----:B------:R-:W-:Y:S01]  /*7d10*/  ISETP.GE.AND P6, PT, R121, RZ, PT ;  /* 0x000000ff7900720c */ /* 0x000fe20003fc6270 */
[----:B------:R-:W-:Y:S01]  /*7d20*/  @!P0 IMAD.MOV R3, RZ, RZ, -R3 ;  /* 0x000000ffff038224 */ /* 0x000fe200078e0a03 */
[----:B------:R-:W-:Y:S01]  /*7d30*/  LOP3.LUT R152, R109, 0xf60, R6, 0xf8, !PT ;  /* 0x00000f606d987812 */ /* 0x000fe200078ef806 */
[----:B------:R-:W-:Y:S01]  /*7d40*/  @!P3 IMAD.MOV R106, RZ, RZ, -R106 ;  /* 0x000000ffff6ab224 */ /* 0x000fe200078e0a6a */
[C---:B------:R-:W-:Y:S01]  /*7d50*/  SEL R6, R108.reuse, R78, !P2 ;  /* 0x0000004e6c067207 */ /* 0x040fe20005000000 */
[----:B------:R-:W-:Y:S01]  /*7d60*/  @!P5 IMAD.MOV R104, RZ, RZ, -R104 ;  /* 0x000000ffff68d224 */ /* 0x000fe200078e0a68 */
[----:B------:R-:W-:-:S02]  /*7d70*/  SEL R3, R108, R3, !P2 ;  /* 0x000000036c037207 */ /* 0x000fc40005000000 */
[----:B------:R-:W-:Y:S02]  /*7d80*/  CS2R R116, SRZ ;  /* 0x0000000000747805 */ /* 0x000fe4000001ff00 */
[C---:B------:R-:W-:Y:S01]  /*7d90*/  SEL R78, R108.reuse, R83, !P2 ;  /* 0x000000536c4e7207 */ /* 0x040fe20005000000 */
[----:B------:R-:W-:Y:S01]  /*7da0*/  @!P4 IMAD.MOV R107, RZ, RZ, -R107 ;  /* 0x000000ffff6bc224 */ /* 0x000fe200078e0a6b */
[C---:B------:R-:W-:Y:S01]  /*7db0*/  SEL R104, R108.reuse, R104, !P2 ;  /* 0x000000686c687207 */ /* 0x040fe20005000000 */
[----:B------:R-:W-:Y:S01]  /*7dc0*/  @!P1 IMAD.MOV R103, RZ, RZ, -R103 ;  /* 0x000000ffff679224 */ /* 0x000fe200078e0a67 */
[C---:B------:R-:W-:Y:S01]  /*7dd0*/  SEL R109, R108.reuse, R5, !P2 ;  /* 0x000000056c6d7207 */ /* 0x040fe20005000000 */
[----:B------:R-:W-:Y:S01]  /*7de0*/  IMAD R3, R3, UR4, RZ ;  /* 0x0000000403037c24 */ /* 0x000fe2000f8e02ff */
[----:B------:R-:W-:Y:S01]  /*7df0*/  SEL R107, R108, R107, !P2 ;  /* 0x0000006b6c6b7207 */ /* 0x000fe20005000000 */
[----:B------:R-:W-:Y:S01]  /*7e00*/  IMAD R104, R104, UR4, RZ ;  /* 0x0000000468687c24 */ /* 0x000fe2000f8e02ff */
[C---:B------:R-:W-:Y:S01]  /*7e10*/  SEL R103, R108.reuse, R103, !P2 ;  /* 0x000000676c677207 */ /* 0x040fe20005000000 */
[----:B------:R-:W-:Y:S01]  /*7e20*/  @!P6 IMAD.MOV R105, RZ, RZ, -R105 ;  /* 0x000000ffff69e224 */ /* 0x000fe200078e0a69 */
[----:B------:R-:W-:Y:S01]  /*7e30*/  SHF.R.S32.HI R83, RZ, 0x1f, R3 ;  /* 0x0000001fff537819 */ /* 0x000fe20000011403 */
[----:B------:R-:W-:Y:S01]  /*7e40*/  IMAD R107, R107, UR4, RZ ;  /* 0x000000046b6b7c24 */ /* 0x000fe2000f8e02ff */
[----:B------:R-:W-:Y:S01]  /*7e50*/  IADD3 R3, P4, R3, UR10, RZ ;  /* 0x0000000a03037c10 */ /* 0x000fe2000ff9e0ff */
[----:B------:R-:W-:Y:S01]  /*7e60*/  IMAD R103, R103, UR4, RZ ;  /* 0x0000000467677c24 */ /* 0x000fe2000f8e02ff */
[----:B------:R-:W-:Y:S01]  /*7e70*/  SEL R7, R108, R2, !P2 ;  /* 0x000000026c077207 */ /* 0x000fe20005000000 */
[----:B------:R-:W-:Y:S01]  /*7e80*/  IMAD R78, R78, UR4, RZ ;  /* 0x000000044e4e7c24 */ /* 0x000fe2000f8e02ff */
[----:B------:R-:W-:Y:S01]  /*7e90*/  IADD3 R2, P3, R104, UR8, RZ ;  /* 0x0000000868027c10 */ /* 0x000fe2000ff7e0ff */
[----:B------:R0:W-:Y:S01]  /*7ea0*/  STL [R1+0x920], R3 ;  /* 0x0009200301007387 */ /* 0x0001e20000100800 */
[C---:B------:R-:W-:Y:S01]  /*7eb0*/  SEL R0, R108.reuse, R22, !P2 ;  /* 0x000000166c007207 */ /* 0x040fe20005000000 */
[----:B------:R-:W-:Y:S01]  /*7ec0*/  IMAD R22, R109, UR4, RZ ;  /* 0x000000046d167c24 */ /* 0x000fe2000f8e02ff */
[C---:B------:R-:W-:Y:S01]  /*7ed0*/  SEL R201, R108.reuse, R201, !P2 ;  /* 0x000000c96cc97207 */ /* 0x040fe20005000000 */
[----:B------:R1:W-:Y:S01]  /*7ee0*/  STL [R1+0x918], R2 ;  /* 0x0009180201007387 */ /* 0x0003e20000100800 */
[C---:B------:R-:W-:Y:S01]  /*7ef0*/  SEL R203, R108.reuse, R203, !P2 ;  /* 0x000000cb6ccb7207 */ /* 0x040fe20005000000 */
[----:B------:R-:W-:Y:S01]  /*7f00*/  IMAD R7, R7, UR4, RZ ;  /* 0x0000000407077c24 */ /* 0x000fe2000f8e02ff */
        /* <DEDUP_REMOVED lines=54> */
[----:B------:R-:W-:Y:S01]  /*8270*/  SEL R74, R108, R74, !P2 ;  /* 0x0000004a6c4a7207 */ /* 0x000fe20005000000 */
        /* <DEDUP_REMOVED lines=137> */
[C---:B------:R-:W-:Y:S01]  /*8b10*/  SEL R84, R108.reuse, R84, !P2 ;  /* 0x000000546c547207 */ /* 0x040fe20005000000 */
        /* <DEDUP_REMOVED lines=41> */
[----:B0-----:R-:W-:Y:S01]  /*8db0*/  SHF.R.S32.HI R3, RZ, 0x1f, R107 ;  /* 0x0000001fff037819 */ /* 0x001fe2000001146b */
[----:B------:R-:W-:Y:S01]  /*8dc0*/  IMAD R106, R106, UR4, RZ ;  /* 0x000000046a6a7c24 */ /* 0x000fe2000f8e02ff */
[----:B------:R-:W-:Y:S01]  /*8dd0*/  SHF.R.S32.HI R80, RZ, 0x1f, R104 ;  /* 0x0000001fff507819 */ /* 0x000fe20000011468 */
[----:B------:R-:W-:Y:S01]  /*8de0*/  IMAD R105, R105, UR4, RZ ;  /* 0x0000000469697c24 */ /* 0x000fe2000f8e02ff */
[----:B------:R-:W-:Y:S01]  /*8df0*/  IADD3 R107, P2, R107, UR6, RZ ;  /* 0x000000066b6b7c10 */ /* 0x000fe2000ff5e0ff */
[----:B------:R-:W-:Y:S01]  /*8e00*/  IMAD R0, R0, UR4, RZ ;  /* 0x0000000400007c24 */ /* 0x000fe2000f8e02ff */
[----:B-1----:R-:W-:Y:S01]  /*8e10*/  SHF.R.S32.HI R2, RZ, 0x1f, R103 ;  /* 0x0000001fff027819 */ /* 0x002fe20000011467 */
[----:B------:R-:W-:Y:S01]  /*8e20*/  IMAD R5, R5, UR4, RZ ;  /* 0x0000000405057c24 */ /* 0x000fe2000f8e02ff */
[----:B------:R-:W-:Y:S01]  /*8e30*/  IADD3 R104, P1, R103, UR14, RZ ;  /* 0x0000000e67687c10 */ /* 0x000fe2000ff3e0ff */
[----:B------:R-:W-:Y:S01]  /*8e40*/  STL [R1+0x910], R107 ;  /* 0x0009106b01007387 */ /* 0x000fe20000100800 */
[----:B------:R-:W-:Y:S01]  /*8e50*/  IADD3 R103, P0, R22, UR12, RZ ;  /* 0x0000000c16677c10 */ /* 0x000fe2000ff1e0ff */
[----:B------:R-:W-:Y:S01]  /*8e60*/  UIADD3 UR4, UR5, 0x4000, URZ ;  /* 0x0000400005047890 */ /* 0x000fe2000fffe03f */
[----:B------:R-:W-:Y:S01]  /*8e70*/  IADD3.X R83, R83, UR13, RZ, P4, !PT ;  /* 0x0000000d53537c10 */ /* 0x000fe2000a7fe4ff */
[----:B------:R-:W-:Y:S01]  /*8e80*/  STL [R1+0x908], R104 ;  /* 0x0009086801007387 */ /* 0x000fe20000100800 */
[----:B------:R-:W-:Y:S01]  /*8e90*/  IADD3.X R80, R80, UR11, RZ, P3, !PT ;  /* 0x0000000b50507c10 */ /* 0x000fe20009ffe4ff */
[----:B------:R-:W-:Y:S01]  /*8ea0*/  ULDC.64 UR10, c[0x0][0x218] ;  /* 0x00008600000a7ab9 */ /* 0x000fe20000000a00 */
[----:B------:R-:W-:Y:S01]  /*8eb0*/  IADD3.X R3, R3, UR9, RZ, P2, !PT ;  /* 0x0000000903037c10 */ /* 0x000fe200097fe4ff */
[----:B------:R0:W-:Y:S01]  /*8ec0*/  STL [R1+0x928], R103 ;  /* 0x0009286701007387 */ /* 0x0001e20000100800 */
[----:B------:R-:W-:Y:S01]  /*8ed0*/  IADD3.X R2, R2, UR7, RZ, P1, !PT ;  /* 0x0000000702027c10 */ /* 0x000fe20008ffe4ff */
[----:B------:R-:W-:Y:S01]  /*8ee0*/  ULDC.64 UR8, c[0x0][0x218] ;  /* 0x0000860000087ab9 */ /* 0x000fe20000000a00 */
[----:B------:R-:W-:Y:S01]  /*8ef0*/  ULDC.64 UR6, c[0x0][0x218] ;  /* 0x0000860000067ab9 */ /* 0x000fe20000000a00 */
[----:B------:R1:W-:Y:S01]  /*8f00*/  STL [R1+0x91c], R83 ;  /* 0x00091c5301007387 */ /* 0x0003e20000100800 */
[----:B------:R-:W-:Y:S01]  /*8f10*/  ULDC.64 UR12, c[0x0][0x218] ;  /* 0x00008600000c7ab9 */ /* 0x000fe20000000a00 */
[----:B------:R-:W-:Y:S01]  /*8f20*/  SHF.R.S32.HI R204, RZ, 0x1f, R205 ;  /* 0x0000001fffcc7819 */ /* 0x000fe200000114cd */
[----:B------:R-:W-:Y:S01]  /*8f30*/  USHF.R.U32.HI UR4, URZ, 0x4, UR4 ;  /* 0x000000043f047899 */ /* 0x000fe20008011604 */
[----:B------:R2:W-:Y:S01]  /*8f40*/  STL [R1+0x914], R80 ;  /* 0x0009145001007387 */ /* 0x0005e20000100800 */
[----:B------:R-:W-:-:S02]  /*8f50*/  SHF.R.S32.HI R216, RZ, 0x1f, R217 ;  /* 0x0000001fffd87819 */ /* 0x000fc400000114d9 */
[----:B------:R-:W-:Y:S02]  /*8f60*/  CS2R R108, SRZ ;  /* 0x00000000006c7805 */ /* 0x000fe4000001ff00 */
[----:B0-----:R-:W-:Y:S01]  /*8f70*/  IADD3 R103, P2, R97, UR6, RZ ;  /* 0x0000000661677c10 */ /* 0x001fe2000ff5e0ff */
[----:B------:R0:W-:Y:S01]  /*8f80*/  STL [R1+0x90c], R3 ;  /* 0x00090c0301007387 */ /* 0x0001e20000100800 */
[----:B------:R-:W-:Y:S02]  /*8f90*/  SHF.R.S32.HI R206, RZ, 0x1f, R207 ;  /* 0x0000001fffce7819 */ /* 0x000fe400000114cf */
[----:B------:R-:W-:Y:S02]  /*8fa0*/  CS2R R118, SRZ ;  /* 0x0000000000767805 */ /* 0x000fe4000001ff00 */
[----:B-1----:R-:W-:Y:S01]  /*8fb0*/  SHF.R.S32.HI R83, RZ, 0x1f, R105 ;  /* 0x0000001fff537819 */ /* 0x002fe20000011469 */
[----:B------:R1:W-:Y:S01]  /*8fc0*/  STL [R1+0x904], R2 ;  /* 0x0009040201007387 */ /* 0x0003e20000100800 */
[----:B------:R-:W-:-:S02]  /*8fd0*/  SHF.R.S32.HI R228, RZ, 0x1f, R229 ;  /* 0x0000001fffe47819 */ /* 0x000fc400000114e5 */
[----:B------:R-:W-:Y:S02]  /*8fe0*/  CS2R R120, SRZ ;  /* 0x0000000000787805 */ /* 0x000fe4000001ff00 */
[----:B--2---:R-:W-:Y:S02]  /*8ff0*/  SHF.R.S32.HI R80, RZ, 0x1f, R106 ;  /* 0x0000001fff507819 */ /* 0x004fe4000001146a */
[----:B------:R-:W-:Y:S02]  /*9000*/  CS2R R122, SRZ ;  /* 0x00000000007a7805 */ /* 0x000fe4000001ff00 */
[----:B------:R-:W-:Y:S02]  /*9010*/  SHF.R.S32.HI R218, RZ, 0x1f, R219 ;  /* 0x0000001fffda7819 */ /* 0x000fe400000114db */
[----:B------:R-:W-:Y:S02]  /*9020*/  CS2R R124, SRZ ;  /* 0x00000000007c7805 */ /* 0x000fe4000001ff00 */
[----:B0-----:R-:W-:-:S02]  /*9030*/  IADD3 R3, P4, R105, UR10, RZ ;  /* 0x0000000a69037c10 */ /* 0x001fc4000ff9e0ff */
[----:B------:R-:W-:Y:S02]  /*9040*/  CS2R R104, SRZ ;  /* 0x0000000000687805 */ /* 0x000fe4000001ff00 */
[----:B------:R-:W-:Y:S02]  /*9050*/  SHF.R.S32.HI R208, RZ, 0x1f, R209 ;  /* 0x0000001fffd07819 */ /* 0x000fe400000114d1 */
[----:B-1----:R-:W-:Y:S01]  /*9060*/  IADD3 R2, P3, R106, UR8, RZ ;  /* 0x000000086a027c10 */ /* 0x002fe2000ff7e0ff */
[----:B------:R0:W-:Y:S01]  /*9070*/  STL [R1+0x900], R3 ;  /* 0x0009000301007387 */ /* 0x0001e20000100800 */
[----:B------:R-:W-:Y:S01]  /*9080*/  IADD3.X R83, R83, UR15, RZ, P4, !PT ;  /* 0x0000000f53537c10 */ /* 0x000fe2000a7fe4ff */
[----:B------:R-:W-:Y:S01]  /*9090*/  ULDC.64 UR14, c[0x0][0x218] ;  /* 0x00008600000e7ab9 */ /* 0x000fe20000000a00 */
[----:B------:R-:W-:Y:S01]  /*90a0*/  IADD3.X R80, R80, UR11, RZ, P3, !PT ;  /* 0x0000000b50507c10 */ /* 0x000fe20009ffe4ff */
[----:B------:R1:W-:Y:S01]  /*90b0*/  STL [R1+0x8f8], R2 ;  /* 0x0008f80201007387 */ /* 0x0003e20000100800 */
[----:B------:R-:W-:Y:S01]  /*90c0*/  ULDC.64 UR10, c[0x0][0x218] ;  /* 0x00008600000a7ab9 */ /* 0x000fe20000000a00 */
[----:B------:R-:W-:-:S02]  /*90d0*/  SHF.R.S32.HI R240, RZ, 0x1f, R241 ;  /* 0x0000001ffff07819 */ /* 0x000fc400000114f1 */
[----:B------:R-:W-:Y:S01]  /*90e0*/  CS2R R106, SRZ ;  /* 0x00000000006a7805 */ /* 0x000fe2000001ff00 */
[----:B------:R-:W-:Y:S01]  /*90f0*/  STL [R1+0x8f0], R103 ;  /* 0x0008f06701007387 */ /* 0x000fe20000100800 */
[----:B------:R-:W-:Y:S02]  /*9100*/  SHF.R.S32.HI R230, RZ, 0x1f, R231 ;  /* 0x0000001fffe67819 */ /* 0x000fe400000114e7 */
[----:B0-----:R-:W-:Y:S02]  /*9110*/  SHF.R.S32.HI R3, RZ, 0x1f, R97 ;  /* 0x0000001fff037819 */ /* 0x001fe40000011461 */
[----:B------:R-:W-:Y:S02]  /*9120*/  IADD3 R97, P1, R98, UR12, RZ ;  /* 0x0000000c62617c10 */ /* 0x000fe4000ff3e0ff */
[----:B-1----:R-:W-:Y:S02]  /*9130*/  SHF.R.S32.HI R2, RZ, 0x1f, R98 ;  /* 0x0000001fff027819 */ /* 0x002fe40000011462 */
[----:B------:R-:W-:Y:S01]  /*9140*/  IADD3.X R3, R3, UR9, RZ, P2, !PT ;  /* 0x0000000903037c10 */ /* 0x000fe200097fe4ff */
[----:B------:R-:W-:Y:S01]  /*9150*/  STL [R1+0x8e8], R97 ;  /* 0x0008e86101007387 */ /* 0x000fe20000100800 */
[----:B------:R-:W-:Y:S01]  /*9160*/  IADD3.X R2, R2, UR7, RZ, P1, !PT ;  /* 0x0000000702027c10 */ /* 0x000fe20008ffe4ff */
[----:B------:R-:W-:Y:S01]  /*9170*/  ULDC.64 UR8, c[0x0][0x218] ;  /* 0x0000860000087ab9 */ /* 0x000fe20000000a00 */
[----:B------:R-:W-:Y:S01]  /*9180*/  ULDC.64 UR6, c[0x0][0x218] ;  /* 0x0000860000067ab9 */ /* 0x000fe20000000a00 */
[----:B------:R0:W-:Y:S01]  /*9190*/  STL [R1+0x8fc], R83 ;  /* 0x0008fc5301007387 */ /* 0x0001e20000100800 */
[----:B------:R-:W-:-:S02]  /*91a0*/  SHF.R.S32.HI R220, RZ, 0x1f, R221 ;  /* 0x0000001fffdc7819 */ /* 0x000fc400000114dd */
[----:B------:R-:W-:Y:S01]  /*91b0*/  SHF.R.S32.HI R210, RZ, 0x1f, R211 ;  /* 0x0000001fffd27819 */ /* 0x000fe200000114d3 */
[----:B------:R1:W-:Y:S01]  /*91c0*/  STL [R1+0x8f4], R80 ;  /* 0x0008f45001007387 */ /* 0x0003e20000100800 */
[----:B------:R-:W-:Y:S02]  /*91d0*/  SHF.R.S32.HI R200, RZ, 0x1f, R201 ;  /* 0x0000001fffc87819 */ /* 0x000fe400000114c9 */
[----:B------:R-:W-:Y:S01]  /*91e0*/  SHF.R.S32.HI R242, RZ, 0x1f, R243 ;  /* 0x0000001ffff27819 */ /* 0x000fe200000114f3 */
[----:B------:R2:W-:Y:S01]  /*91f0*/  STL [R1+0x8ec], R3 ;  /* 0x0008ec0301007387 */ /* 0x0005e20000100800 */
[----:B------:R-:W-:Y:S02]  /*9200*/  SHF.R.S32.HI R232, RZ, 0x1f, R233 ;  /* 0x0000001fffe87819 */ /* 0x000fe400000114e9 */
[----:B0-----:R-:W-:Y:S01]  /*9210*/  SHF.R.S32.HI R83, RZ, 0x1f, R92 ;  /* 0x0000001fff537819 */ /* 0x001fe2000001145c */
[----:B------:R0:W-:Y:S01]  /*9220*/  STL [R1+0x8e4], R2 ;  /* 0x0008e40201007387 */ /* 0x0001e20000100800 */
[----:B------:R-:W-:-:S02]  /*9230*/  SHF.R.S32.HI R222, RZ, 0x1f, R223 ;  /* 0x0000001fffde7819 */ /* 0x000fc400000114df */
[----:B-1----:R-:W-:Y:S02]  /*9240*/  SHF.R.S32.HI R80, RZ, 0x1f, R94 ;  /* 0x0000001fff507819 */ /* 0x002fe4000001145e */
[----:B------:R-:W-:Y:S02]  /*9250*/  SHF.R.S32.HI R212, RZ, 0x1f, R213 ;  /* 0x0000001fffd47819 */ /* 0x000fe400000114d5 */
[----:B--2---:R-:W-:Y:S02]  /*9260*/  IADD3 R3, P4, R92, UR10, RZ ;  /* 0x0000000a5c037c10 */ /* 0x004fe4000ff9e0ff */
[----:B------:R-:W-:Y:S02]  /*9270*/  IADD3 R92, P1, R95, UR14, RZ ;  /* 0x0000000e5f5c7c10 */ /* 0x000fe4000ff3e0ff */
[----:B0-----:R-:W-:Y:S01]  /*9280*/  IADD3 R2, P3, R94, UR8, RZ ;  /* 0x000000085e027c10 */ /* 0x001fe2000ff7e0ff */
[----:B------:R0:W-:Y:S01]  /*9290*/  STL [R1+0x8e0], R3 ;  /* 0x0008e00301007387 */ /* 0x0001e20000100800 */
[----:B------:R-:W-:Y:S01]  /*92a0*/  IADD3.X R83, R83, UR13, RZ, P4, !PT ;  /* 0x0000000d53537c10 */ /* 0x000fe2000a7fe4ff */
[----:B------:R-:W-:Y:S01]  /*92b0*/  ULDC.64 UR12, c[0x0][0x218] ;  /* 0x00008600000c7ab9 */ /* 0x000fe20000000a00 */
[----:B------:R-:W-:Y:S01]  /*92c0*/  IADD3.X R80, R80, UR11, RZ, P3, !PT ;  /* 0x0000000b50507c10 */ /* 0x000fe20009ffe4ff */
[----:B------:R1:W-:Y:S01]  /*92d0*/  STL [R1+0x8d8], R2 ;  /* 0x0008d80201007387 */ /* 0x0003e20000100800 */
[----:B------:R-:W-:Y:S01]  /*92e0*/  ULDC.64 UR10, c[0x0][0x218] ;  /* 0x00008600000a7ab9 */ /* 0x000fe20000000a00 */
[----:B------:R-:W-:-:S02]  /*92f0*/  SHF.R.S32.HI R202, RZ, 0x1f, R203 ;  /* 0x0000001fffca7819 */ /* 0x000fc400000114cb */
[----:B------:R-:W-:Y:S02]  /*9300*/  SHF.R.S32.HI R244, RZ, 0x1f, R245 ;  /* 0x0000001ffff47819 */ /* 0x000fe400000114f5 */
[----:B0-----:R-:W-:Y:S02]  /*9310*/  SHF.R.S32.HI R3, RZ, 0x1f, R93 ;  /* 0x0000001fff037819 */ /* 0x001fe4000001145d */
[----:B------:R-:W-:Y:S02]  /*9320*/  IADD3 R93, P2, R93, UR6, RZ ;  /* 0x000000065d5d7c10 */ /* 0x000fe4000ff5e0ff */
[----:B-1----:R-:W-:Y:S02]  /*9330*/  SHF.R.S32.HI R2, RZ, 0x1f, R95 ;  /* 0x0000001fff027819 */ /* 0x002fe4000001145f */
[----:B------:R-:W-:Y:S02]  /*9340*/  CS2R R94, SRZ ;  /* 0x00000000005e7805 */ /* 0x000fe4000001ff00 */
[----:B------:R-:W-:Y:S01]  /*9350*/  IADD3.X R3, R3, UR9, RZ, P2, !PT ;  /* 0x0000000903037c10 */ /* 0x000fe200097fe4ff */
[----:B------:R0:W-:Y:S01]  /*9360*/  STL [R1+0x8d0], R93 ;  /* 0x0008d05d01007387 */ /* 0x0001e20000100800 */
        /* <DEDUP_REMOVED lines=8> */
[----:B0-----:R-:W-:Y:S01]  /*93f0*/  IADD3 R93, P2, R102, UR6, RZ ;  /* 0x00000006665d7c10 */ /* 0x001fe2000ff5e0ff */
[----:B------:R0:W-:Y:S01]  /*9400*/  STL [R1+0x8d4], R80 ;  /* 0x0008d45001007387 */ /* 0x0001e20000100800 */
[----:B------:R-:W-:Y:S02]  /*9410*/  SHF.R.S32.HI R246, RZ, 0x1f, R247 ;  /* 0x0000001ffff67819 */ /* 0x000fe400000114f7 */
[----:B-1----:R-:W-:Y:S01]  /*9420*/  IADD3 R92, P1, R101, UR12, RZ ;  /* 0x0000000c655c7c10 */ /* 0x002fe2000ff3e0ff */
[----:B------:R1:W-:Y:S01]  /*9430*/  STL [R1+0x8cc], R3 ;  /* 0x0008cc0301007387 */ /* 0x0003e20000100800 */
[----:B------:R-:W-:-:S02]  /*9440*/  SHF.R.S32.HI R236, RZ, 0x1f, R237 ;  /* 0x0000001fffec7819 */ /* 0x000fc400000114ed */
[----:B--2---:R-:W-:Y:S01]  /*9450*/  SHF.R.S32.HI R83, RZ, 0x1f, R96 ;  /* 0x0000001fff537819 */ /* 0x004fe20000011460 */
[----:B------:R2:W-:Y:S01]  /*9460*/  STL [R1+0x8c4], R2 ;  /* 0x0008c40201007387 */ /* 0x0005e20000100800 */
[----:B------:R-:W-:Y:S02]  /*9470*/  SHF.R.S32.HI R226, RZ, 0x1f, R227 ;  /* 0x0000001fffe27819 */ /* 0x000fe400000114e3 */
[----:B0-----:R-:W-:Y:S02]  /*9480*/  SHF.R.S32.HI R80, RZ, 0x1f, R99 ;  /* 0x0000001fff507819 */ /* 0x001fe40000011463 */
[----:B------:R-:W-:Y:S02]  /*9490*/  SHF.R.S32.HI R248, RZ, 0x1f, R249 ;  /* 0x0000001ffff87819 */ /* 0x000fe400000114f9 */
[----:B-1----:R-:W-:Y:S02]  /*94a0*/  IADD3 R3, P4, R96, UR10, RZ ;  /* 0x0000000a60037c10 */ /* 0x002fe4000ff9e0ff */
[----:B------:R-:W-:-:S02]  /*94b0*/  CS2R R96, SRZ ;  /* 0x0000000000607805 */ /* 0x000fc4000001ff00 */
[----:B------:R-:W-:Y:S02]  /*94c0*/  SHF.R.S32.HI R238, RZ, 0x1f, R239 ;  /* 0x0000001fffee7819 */ /* 0x000fe400000114ef */
[----:B--2---:R-:W-:Y:S01]  /*94d0*/  IADD3 R2, P3, R99, UR8, RZ ;  /* 0x0000000863027c10 */ /* 0x004fe2000ff7e0ff */
[----:B------:R0:W-:Y:S01]  /*94e0*/  STL [R1+0x8c0], R3 ;  /* 0x0008c00301007387 */ /* 0x0001e20000100800 */
[----:B------:R-:W-:Y:S01]  /*94f0*/  IADD3.X R83, R83, UR15, RZ, P4, !PT ;  /* 0x0000000f53537c10 */ /* 0x000fe2000a7fe4ff */
[----:B------:R-:W-:Y:S01]  /*9500*/  ULDC.64 UR14, c[0x0][0x218] ;  /* 0x00008600000e7ab9 */ /* 0x000fe20000000a00 */
[----:B------:R-:W-:Y:S01]  /*9510*/  IADD3.X R80, R80, UR11, RZ, P3, !PT ;  /* 0x0000000b50507c10 */ /* 0x000fe20009ffe4ff */
[----:B------:R1:W-:Y:S01]  /*9520*/  STL [R1+0x8b8], R2 ;  /* 0x0008b80201007387 */ /* 0x0003e20000100800 */
[----:B------:R-:W-:Y:S01]  /*9530*/  ULDC.64 UR10, c[0x0][0x218] ;  /* 0x00008600000a7ab9 */ /* 0x000fe20000000a00 */
[----:B------:R-:W-:Y:S02]  /*9540*/  SHF.R.S32.HI R250, RZ, 0x1f, R251 ;  /* 0x0000001ffffa7819 */ /* 0x000fe400000114fb */
[----:B------:R-:W-:Y:S01]  /*9550*/  CS2R R98, SRZ ;  /* 0x0000000000627805 */ /* 0x000fe2000001ff00 */
[----:B------:R-:W-:Y:S01]  /*9560*/  STL [R1+0x8b0], R93 ;  /* 0x0008b05d01007387 */ /* 0x000fe20000100800 */
[----:B------:R-:W-:-:S02]  /*9570*/  SHF.R.S32.HI R252, RZ, 0x1f, R77 ;  /* 0x0000001ffffc7819 */ /* 0x000fc4000001144d */
[----:B0-----:R-:W-:Y:S01]  /*9580*/  SHF.R.S32.HI R3, RZ, 0x1f, R102 ;  /* 0x0000001fff037819 */ /* 0x001fe20000011466 */
[----:B------:R0:W-:Y:S01]  /*9590*/  STL [R1+0x8a8], R92 ;  /* 0x0008a85c01007387 */ /* 0x0001e20000100800 */
[----:B------:R-:W-:Y:S02]  /*95a0*/  SHF.R.S32.HI R22, RZ, 0x1f, R22 ;  /* 0x0000001fff167819 */ /* 0x000fe40000011416 */
[----:B------:R-:W-:Y:S02]  /*95b0*/  CS2R R102, SRZ ;  /* 0x0000000000667805 */ /* 0x000fe4000001ff00 */
[----:B-1----:R-:W-:Y:S01]  /*95c0*/  SHF.R.S32.HI R2, RZ, 0x1f, R101 ;  /* 0x0000001fff027819 */ /* 0x002fe20000011465 */
[----:B------:R1:W-:Y:S01]  /*95d0*/  STL [R1+0x8bc], R83 ;  /* 0x0008bc5301007387 */ /* 0x0003e20000100800 */
[----:B------:R-:W-:Y:S01]  /*95e0*/  IADD3.X R3, R3, UR9, RZ, P2, !PT ;  /* 0x0000000903037c10 */ /* 0x000fe200097fe4ff */
[----:B------:R-:W-:Y:S01]  /*95f0*/  ULDC.64 UR8, c[0x0][0x218] ;  /* 0x0000860000087ab9 */ /* 0x000fe20000000a00 */
[----:B------:R-:W-:Y:S01]  /*9600*/  IADD3.X R2, R2, UR7, RZ, P1, !PT ;  /* 0x0000000702027c10 */ /* 0x000fe20008ffe4ff */
[----:B------:R2:W-:Y:S01]  /*9610*/  STL [R1+0x8b4], R80 ;  /* 0x0008b45001007387 */ /* 0x0005e20000100800 */
[----:B------:R-:W-:Y:S01]  /*9620*/  ULDC.64 UR6, c[0x0][0x218] ;  /* 0x0000860000067ab9 */ /* 0x000fe20000000a00 */
[----:B0-----:R-:W-:-:S02]  /*9630*/  CS2R R92, SRZ ;  /* 0x00000000005c7805 */ /* 0x001fc4000001ff00 */
[----:B------:R0:W-:Y:S01]  /*9640*/  STL [R1+0x8ac], R3 ;  /* 0x0008ac0301007387 */ /* 0x0001e20000100800 */
[----:B-1----:R-:W-:-:S03]  /*9650*/  SHF.R.S32.HI R83, RZ, 0x1f, R100 ;  /* 0x0000001fff537819 */ /* 0x002fc60000011464 */
[----:B------:R1:W-:Y:S01]  /*9660*/  STL [R1+0x8a4], R2 ;  /* 0x0008a40201007387 */ /* 0x0003e20000100800 */
[----:B--2---:R-:W-:Y:S02]  /*9670*/  SHF.R.S32.HI R80, RZ, 0x1f, R91 ;  /* 0x0000001fff507819 */ /* 0x004fe4000001145b */
[----:B0-----:R-:W-:Y:S02]  /*9680*/  IADD3 R3, P4, R100, UR10, RZ ;  /* 0x0000000a64037c10 */ /* 0x001fe4000ff9e0ff */
[----:B------:R-:W-:Y:S02]  /*9690*/  CS2R R100, SRZ ;  /* 0x0000000000647805 */ /* 0x000fe4000001ff00 */
[----:B-1----:R-:W-:Y:S01]  /*96a0*/  IADD3 R2, P3, R91, UR8, RZ ;  /* 0x000000085b027c10 */ /* 0x002fe2000ff7e0ff */
[----:B------:R0:W-:Y:S01]  /*96b0*/  STL [R1+0x8a0], R3 ;  /* 0x0008a00301007387 */ /* 0x0001e20000100800 */
[----:B------:R-:W-:Y:S01]  /*96c0*/  IADD3.X R83, R83, UR13, RZ, P4, !PT ;  /* 0x0000000d53537c10 */ /* 0x000fe2000a7fe4ff */
[----:B------:R-:W-:Y:S01]  /*96d0*/  ULDC.64 UR12, c[0x0][0x218] ;  /* 0x00008600000c7ab9 */ /* 0x000fe20000000a00 */
[----:B------:R-:W-:Y:S01]  /*96e0*/  IADD3.X R80, R80, UR11, RZ, P3, !PT ;  /* 0x0000000b50507c10 */ /* 0x000fe20009ffe4ff */
[----:B------:R1:W-:Y:S01]  /*96f0*/  STL [R1+0x898], R2 ;  /* 0x0008980201007387 */ /* 0x0003e20000100800 */
[----:B------:R-:W-:Y:S01]  /*9700*/  ULDC.64 UR10, c[0x0][0x218] ;  /* 0x00008600000a7ab9 */ /* 0x000fe20000000a00 */
[----:B0-----:R-:W-:-:S02]  /*9710*/  SHF.R.S32.HI R3, RZ, 0x1f, R90 ;  /* 0x0000001fff037819 */ /* 0x001fc4000001145a */
[----:B------:R-:W-:Y:S02]  /*9720*/  IADD3 R90, P2, R90, UR6, RZ ;  /* 0x000000065a5a7c10 */ /* 0x000fe4000ff5e0ff */
[----:B-1----:R-:W-:Y:S02]  /*9730*/  SHF.R.S32.HI R2, RZ, 0x1f, R89 ;  /* 0x0000001fff027819 */ /* 0x002fe40000011459 */
[----:B------:R-:W-:Y:S01]  /*9740*/  IADD3 R89, P1, R89, UR14, RZ ;  /* 0x0000000e59597c10 */ /* 0x000fe2000ff3e0ff */
[----:B------:R0:W-:Y:S01]  /*9750*/  STL [R1+0x890], R90 ;  /* 0x0008905a01007387 */ /* 0x0001e20000100800 */
[----:B------:R-:W-:Y:S01]  /*9760*/  IADD3.X R3, R3, UR9, RZ, P2, !PT ;  /* 0x0000000903037c10 */ /* 0x000fe200097fe4ff */
[----:B------:R-:W-:Y:S01]  /*9770*/  ULDC.64 UR8, c[0x0][0x218] ;  /* 0x0000860000087ab9 */ /* 0x000fe20000000a00 */
[----:B------:R-:W-:Y:S01]  /*9780*/  IADD3.X R2, R2, UR7, RZ, P1, !PT ;  /* 0x0000000702027c10 */ /* 0x000fe20008ffe4ff */
[----:B------:R-:W-:Y:S01]  /*9790*/  STL [R1+0x888], R89 ;  /* 0x0008885901007387 */ /* 0x000fe20000100800 */
[----:B------:R-:W-:-:S03]  /*97a0*/  ULDC.64 UR6, c[0x0][0x218] ;  /* 0x0000860000067ab9 */ /* 0x000fc60000000a00 */
[----:B------:R1:W-:Y:S01]  /*97b0*/  STL [R1+0x89c], R83 ;  /* 0x00089c5301007387 */ /* 0x0003e20000100800 */
[----:B0-----:R-:W-:-:S03]  /*97c0*/  CS2R R90, SRZ ;  /* 0x00000000005a7805 */ /* 0x001fc6000001ff00 */
[----:B------:R0:W-:Y:S04]  /*97d0*/  STL [R1+0x894], R80 ;  /* 0x0008945001007387 */ /* 0x0001e80000100800 */
[----:B------:R2:W-:Y:S01]  /*97e0*/  STL [R1+0x88c], R3 ;  /* 0x00088c0301007387 */ /* 0x0005e20000100800 */
[----:B-1----:R-:W-:-:S03]  /*97f0*/  SHF.R.S32.HI R83, RZ, 0x1f, R88 ;  /* 0x0000001fff537819 */ /* 0x002fc60000011458 */
[----:B------:R1:W-:Y:S01]  /*9800*/  STL [R1+0x884], R2 ;  /* 0x0008840201007387 */ /* 0x0003e20000100800 */
[----:B0-----:R-:W-:Y:S02]  /*9810*/  SHF.R.S32.HI R80, RZ, 0x1f, R87 ;  /* 0x0000001fff507819 */ /* 0x001fe40000011457 */
[----:B--2---:R-:W-:Y:S02]  /*9820*/  IADD3 R3, P4, R88, UR12, RZ ;  /* 0x0000000c58037c10 */ /* 0x004fe4000ff9e0ff */
[----:B------:R-:W-:Y:S02]  /*9830*/  CS2R R88, SRZ ;  /* 0x0000000000587805 */ /* 0x000fe4000001ff00 */
[----:B-1----:R-:W-:Y:S01]  /*9840*/  IADD3 R2, P3, R87, UR10, RZ ;  /* 0x0000000a57027c10 */ /* 0x002fe2000ff7e0ff */
[----:B------:R0:W-:Y:S01]  /*9850*/  STL [R1+0x880], R3 ;  /* 0x0008800301007387 */ /* 0x0001e20000100800 */
[----:B------:R-:W-:Y:S01]  /*9860*/  IADD3.X R83, R83, UR15, RZ, P4, !PT ;  /* 0x0000000f53537c10 */ /* 0x000fe2000a7fe4ff */
[----:B------:R-:W-:Y:S01]  /*9870*/  ULDC.64 UR14, c[0x0][0x218] ;  /* 0x00008600000e7ab9 */ /* 0x000fe20000000a00 */
[----:B------:R-:W-:Y:S01]  /*9880*/  IADD3.X R80, R80, UR13, RZ, P3, !PT ;  /* 0x0000000d50507c10 */ /* 0x000fe20009ffe4ff */
[----:B------:R1:W-:Y:S01]  /*9890*/  STL [R1+0x878], R2 ;  /* 0x0008780201007387 */ /* 0x0003e20000100800 */
[----:B------:R-:W-:-:S02]  /*98a0*/  ULDC.64 UR12, c[0x0][0x218] ;  /* 0x00008600000c7ab9 */ /* 0x000fc40000000a00 */
[----:B------:R-:W-:Y:S02]  /*98b0*/  IADD3 R209, P6, R209, UR12, RZ ;  /* 0x0000000cd1d17c10 */ /* 0x000fe4000ffde0ff */
[----:B------:R-:W-:Y:S02]  /*98c0*/  IADD3 R203, P4, R203, UR12, RZ ;  /* 0x0000000ccbcb7c10 */ /* 0x000fe4000ff9e0ff */
[----:B0-----:R-:W-:Y:S02]  /*98d0*/  SHF.R.S32.HI R3, RZ, 0x1f, R86 ;  /* 0x0000001fff037819 */ /* 0x001fe40000011456 */
[----:B------:R-:W-:Y:S02]  /*98e0*/  IADD3 R86, P2, R86, UR8, RZ ;  /* 0x0000000856567c10 */ /* 0x000fe4000ff5e0ff */
[----:B-1----:R-:W-:Y:S02]  /*98f0*/  SHF.R.S32.HI R2, RZ, 0x1f, R85 ;  /* 0x0000001fff027819 */ /* 0x002fe40000011455 */
[----:B------:R-:W-:Y:S01]  /*9900*/  IADD3 R85, P1, R85, UR6, RZ ;  /* 0x0000000655557c10 */ /* 0x000fe2000ff3e0ff */
[----:B------:R0:W-:Y:S01]  /*9910*/  STL [R1+0x870], R86 ;  /* 0x0008705601007387 */ /* 0x0001e20000100800 */
[----:B------:R-:W-:Y:S01]  /*9920*/  IADD3.X R3, R3, UR11, RZ, P2, !PT ;  /* 0x0000000b03037c10 */ /* 0x000fe200097fe4ff */
[----:B------:R-:W-:Y:S01]  /*9930*/  ULDC UR6, c[0x0][0x234] ;  /* 0x00008d0000067ab9 */ /* 0x000fe20000000800 */
[----:B------:R-:W-:Y:S01]  /*9940*/  IADD3.X R2, R2, UR9, RZ, P1, !PT ;  /* 0x0000000902027c10 */ /* 0x000fe20008ffe4ff */
[----:B------:R-:W-:Y:S01]  /*9950*/  STL [R1+0x868], R85 ;  /* 0x0008685501007387 */ /* 0x000fe20000100800 */
[----:B------:R-:W-:Y:S01]  /*9960*/  ULDC.64 UR10, c[0x0][0x218] ;  /* 0x00008600000a7ab9 */ /* 0x000fe20000000a00 */
[----:B------:R-:W-:Y:S01]  /*9970*/  ULDC.64 UR8, c[0x0][0x210] ;  /* 0x0000840000087ab9 */ /* 0x000fe20000000a00 */
[----:B------:R-:W-:Y:S01]  /*9980*/  IADD3.X R208, R208, UR13, RZ, P6, !PT ;  /* 0x0000000dd0d07c10 */ /* 0x000fe2000b7fe4ff */
[----:B------:R1:W-:Y:S01]  /*9990*/  STL [R1+0x87c], R83 ;  /* 0x00087c5301007387 */ /* 0x0003e20000100800 */
[----:B------:R-:W-:-:S02]  /*99a0*/  IADD3 R221, P6, R221, UR12, RZ ;  /* 0x0000000cdddd7c10 */ /* 0x000fc4000ffde0ff */
[----:B0-----:R-:W-:Y:S02]  /*99b0*/  CS2R R86, SRZ ;  /* 0x0000000000567805 */ /* 0x001fe4000001ff00 */
[----:B------:R-:W-:Y:S01]  /*99c0*/  IADD3.X R202, R202, UR13, RZ, P4, !PT ;  /* 0x0000000dcaca7c10 */ /* 0x000fe2000a7fe4ff */
[----:B------:R0:W-:Y:S01]  /*99d0*/  STL [R1+0x874], R80 ;  /* 0x0008745001007387 */ /* 0x0001e20000100800 */
[----:B------:R-:W-:Y:S02]  /*99e0*/  IADD3.X R220, R220, UR13, RZ, P6, !PT ;  /* 0x0000000ddcdc7c10 */ /* 0x000fe4000b7fe4ff */
[----:B------:R-:W-:Y:S01]  /*99f0*/  IADD3 R233, P6, R233, UR12, RZ ;  /* 0x0000000ce9e97c10 */ /* 0x000fe2000ffde0ff */
[----:B------:R2:W-:Y:S01]  /*9a00*/  STL [R1+0x86c], R3 ;  /* 0x00086c0301007387 */ /* 0x0005e20000100800 */
[----:B------:R-:W-:Y:S02]  /*9a10*/  IADD3 R215, P4, R215, UR12, RZ ;  /* 0x0000000cd7d77c10 */ /* 0x000fe4000ff9e0ff */
[----:B-1----:R-:W-:Y:S01]  /*9a20*/  IADD3 R83, P3, R82, UR10, RZ ;  /* 0x0000000a52537c10 */ /* 0x002fe2000ff7e0ff */
[----:B------:R1:W-:Y:S01]  /*9a30*/  STL [R1+0x864], R2 ;  /* 0x0008640201007387 */ /* 0x0003e20000100800 */
[----:B------:R-:W-:Y:S01]  /*9a40*/  IADD3.X R232, R232, UR13, RZ, P6, !PT ;  /* 0x0000000de8e87c10 */ /* 0x000fe2000b7fe4ff */
[----:B------:R-:W-:Y:S01]  /*9a50*/  UMOV UR10, 0xfffffe00 ;  /* 0xfffffe00000a7882 */ /* 0x000fe20000000000 */
[----:B0-----:R-:W-:-:S02]  /*9a60*/  SHF.R.S32.HI R80, RZ, 0x1f, R82 ;  /* 0x0000001fff507819 */ /* 0x001fc40000011452 */
[----:B------:R-:W-:Y:S02]  /*9a70*/  IADD3 R82, P2, R81, UR12, RZ ;  /* 0x0000000c51527c10 */ /* 0x000fe4000ff5e0ff */
[----:B--2---:R-:W-:Y:S02]  /*9a80*/  SHF.R.S32.HI R3, RZ, 0x1f, R84 ;  /* 0x0000001fff037819 */ /* 0x004fe40000011454 */
[----:B------:R-:W-:Y:S01]  /*9a90*/  IADD3.X R80, R80, UR15, RZ, P3, !PT ;  /* 0x0000000f50507c10 */ /* 0x000fe20009ffe4ff */
[----:B-1----:R-:W-:Y:S01]  /*9aa0*/  IMAD R2, R79, UR6, RZ ;  /* 0x000000064f027c24 */ /* 0x002fe2000f8e02ff */
[----:B------:R-:W-:Y:S01]  /*9ab0*/  IADD3 R79, P1, R84, UR14, RZ ;  /* 0x0000000e544f7c10 */ /* 0x000fe2000ff3e0ff */
[----:B------:R-:W-:Y:S01]  /*9ac0*/  ULDC UR14, c[0x0][0x21c] ;  /* 0x00008700000e7ab9 */ /* 0x000fe20000000800 */
[----:B------:R-:W-:Y:S01]  /*9ad0*/  IADD3 R205, P3, R205, UR12, RZ ;  /* 0x0000000ccdcd7c10 */ /* 0x000fe2000ff7e0ff */
[----:B------:R-:W-:Y:S01]  /*9ae0*/  USHF.R.U32.HI UR6, URZ, 0x4, UR5 ;  /* 0x000000043f067899 */ /* 0x000fe20008011605 */
[----:B------:R-:W-:Y:S01]  /*9af0*/  IADD3 R245, P6, R245, UR12, RZ ;  /* 0x0000000cf5f57c10 */ /* 0x000fe2000ffde0ff */
[----:B------:R0:W-:Y:S01]  /*9b00*/  STL [R1+0x860], R79 ;  /* 0x0008604f01007387 */ /* 0x0001e20000100800 */
[----:B------:R-:W-:Y:S01]  /*9b10*/  IADD3.X R204, R204, UR13, RZ, P3, !PT ;  /* 0x0000000dcccc7c10 */ /* 0x000fe20009ffe4ff */
[----:B------:R-:W-:Y:S01]  /*9b20*/  USGXT.U32 UR6, UR6, 0xe ;  /* 0x0000000e0606789a */ /* 0x000fe20008000000 */
[----:B------:R-:W-:Y:S01]  /*9b30*/  IADD3 R217, P3, R217, UR12, RZ ;  /* 0x0000000cd9d97c10 */ /* 0x000fe2000ff7e0ff */
[----:B------:R-:W-:Y:S01]  /*9b40*/  STL [R1+0x858], R83 ;  /* 0x0008585301007387 */ /* 0x000fe20000100800 */
[----:B------:R-:W-:-:S02]  /*9b50*/  IADD3.X R244, R244, UR13, RZ, P6, !PT ;  /* 0x0000000df4f47c10 */ /* 0x000fc4000b7fe4ff */
[----:B------:R-:W-:Y:S02]  /*9b60*/  CS2R R84, SRZ ;  /* 0x0000000000547805 */ /* 0x000fe4000001ff00 */
[----:B------:R-:W-:Y:S01]  /*9b70*/  IADD3.X R216, R216, UR13, RZ, P3, !PT ;  /* 0x0000000dd8d87c10 */ /* 0x000fe20009ffe4ff */
[----:B------:R1:W-:Y:S01]  /*9b80*/  STL [R1+0x850], R82 ;  /* 0x0008505201007387 */ /* 0x0003e20000100800 */
[----:B------:R-:W-:Y:S01]  /*9b90*/  IADD3 R229, P3, R229, UR12, RZ ;  /* 0x0000000ce5e57c10 */ /* 0x000fe2000ff7e0ff */
[----:B------:R-:W-:Y:S01]  /*9ba0*/  UMOV UR15, 0xc0000010 ;  /* 0xc0000010000f7882 */ /* 0x000fe20000000000 */
[----:B0-----:R-:W-:Y:S02]  /*9bb0*/  SHF.R.S32.HI R79, RZ, 0x1f, R81 ;  /* 0x0000001fff4f7819 */ /* 0x001fe40000011451 */
[----:B------:R-:W-:Y:S01]  /*9bc0*/  IADD3.X R81, R3, UR7, RZ, P1, !PT ;  /* 0x0000000703517c10 */ /* 0x000fe20008ffe4ff */
[----:B------:R-:W-:Y:S01]  /*9bd0*/  UMOV UR7, URZ ;  /* 0x0000003f00077c82 */ /* 0x000fe20008000000 */
[----:B------:R-:W-:Y:S01]  /*9be0*/  IADD3.X R79, R79, UR11, RZ, P2, !PT ;  /* 0x0000000b4f4f7c10 */ /* 0x000fe200097fe4ff */
[----:B------:R-:W-:Y:S01]  /*9bf0*/  UMOV UR11, 0x3fffffef ;  /* 0x3fffffef000b7882 */ /* 0x000fe20000000000 */
[----:B------:R-:W-:Y:S01]  /*9c00*/  IADD3 R207, P2, R207, UR12, RZ ;  /* 0x0000000ccfcf7c10 */ /* 0x000fe2000ff5e0ff */
[----:B------:R-:W-:Y:S01]  /*9c10*/  STL [R1+0x85c], R81 ;  /* 0x00085c5101007387 */ /* 0x000fe20000100800 */
[----:B------:R-:W-:Y:S01]  /*9c20*/  IADD3 R3, P1, R2, UR8, RZ ;  /* 0x0000000802037c10 */ /* 0x000fe2000ff3e0ff */
[----:B------:R-:W-:Y:S01]  /*9c30*/  USGXT.U32 UR8, UR4, 0xe ;  /* 0x0000000e0408789a */ /* 0x000fe20008000000 */
[----:B------:R-:W-:Y:S01]  /*9c40*/  IADD3.X R206, R206, UR13, RZ, P2, !PT ;  /* 0x0000000dcece7c10 */ /* 0x000fe200097fe4ff */
[----:B------:R0:W-:Y:S01]  /*9c50*/  STL [R1+0x854], R80 ;  /* 0x0008545001007387 */ /* 0x0001e20000100800 */
[----:B------:R-:W-:-:S02]  /*9c60*/  IADD3 R219, P2, R219, UR12, RZ ;  /* 0x0000000cdbdb7c10 */ /* 0x000fc4000ff5e0ff */
[----:B-1----:R-:W-:Y:S02]  /*9c70*/  CS2R R82, SRZ ;  /* 0x0000000000527805 */ /* 0x002fe4000001ff00 */
[----:B------:R-:W-:Y:S01]  /*9c80*/  IADD3.X R228, R228, UR13, RZ, P3, !PT ;  /* 0x0000000de4e47c10 */ /* 0x000fe20009ffe4ff */
[----:B------:R1:W-:Y:S01]  /*9c90*/  STL [R1+0x84c], R79 ;  /* 0x00084c4f01007387 */ /* 0x0003e20000100800 */
[----:B------:R-:W-:Y:S01]  /*9ca0*/  IADD3.X R218, R218, UR13, RZ, P2, !PT ;  /* 0x0000000ddada7c10 */ /* 0x000fe200097fe4ff */
[----:B------:R-:W-:Y:S01]  /*9cb0*/  UIADD3.64 UR10, UR6, -UR10, URZ ;  /* 0x8000000a060a7297 */ /* 0x000fe2000fffe03f */
[----:B------:R-:W-:Y:S01]  /*9cc0*/  IADD3 R241, P3, R241, UR12, RZ ;  /* 0x0000000cf1f17c10 */ /* 0x000fe2000ff7e0ff */
[----:B------:R-:W-:Y:S01]  /*9cd0*/  ULDC UR4, c[0x0][0x238] ;  /* 0x00008e0000047ab9 */ /* 0x000fe20000000800 */
[----:B------:R-:W-:Y:S02]  /*9ce0*/  IADD3 R231, P2, R231, UR12, RZ ;  /* 0x0000000ce7e77c10 */ /* 0x000fe4000ff5e0ff */
[----:B0-----:R-:W-:-:S02]  /*9cf0*/  CS2R R80, SRZ ;  /* 0x0000000000507805 */ /* 0x001fc4000001ff00 */
[----:B------:R-:W-:Y:S01]  /*9d00*/  LEA.HI.X.SX32 R2, R2, UR9, 0x1, P1 ;  /* 0x0000000902027c11 */ /* 0x000fe200088f0eff */
[----:B------:R-:W-:Y:S01]  /*9d10*/  UMOV UR9, URZ ;  /* 0x0000003f00097c82 */ /* 0x000fe20008000000 */
[----:B------:R-:W-:Y:S01]  /*9d20*/  IADD3 R201, P1, R201, UR12, RZ ;  /* 0x0000000cc9c97c10 */ /* 0x000fe2000ff3e0ff */
[----:B------:R-:W-:Y:S01]  /*9d30*/  UIADD3.64 UR16, UR8, -UR16, URZ ;  /* 0x8000001008107297 */ /* 0x000fe2000fffe03f */
[----:B-1----:R-:W-:Y:S02]  /*9d40*/  SHF.R.S32.HI R79, RZ, 0x1f, R78 ;  /* 0x0000001fff4f7819 */ /* 0x002fe4000001144e */
[----:B------:R-:W-:Y:S02]  /*9d50*/  IADD3 R78, P5, R78, UR12, RZ ;  /* 0x0000000c4e4e7c10 */ /* 0x000fe4000ffbe0ff */
[----:B------:R-:W-:Y:S02]  /*9d60*/  IADD3.X R240, R240, UR13, RZ, P3, !PT ;  /* 0x0000000df0f07c10 */ /* 0x000fe40009ffe4ff */
[----:B------:R-:W-:Y:S01]  /*9d70*/  IADD3.X R230, R230, UR13, RZ, P2, !PT ;  /* 0x0000000de6e67c10 */ /* 0x000fe200097fe4ff */
[----:B------:R0:W-:Y:S01]  /*9d80*/  STL [R1+0x848], R78 ;  /* 0x0008484e01007387 */ /* 0x0001e20000100800 */
[----:B------:R-:W-:-:S02]  /*9d90*/  IADD3 R243, P2, R243, UR12, RZ ;  /* 0x0000000cf3f37c10 */ /* 0x000fc4000ff5e0ff */
[----:B------:R-:W-:Y:S02]  /*9da0*/  IADD3.X R200, R200, UR13, RZ, P1, !PT ;  /* 0x0000000dc8c87c10 */ /* 0x000fe40008ffe4ff */
[----:B------:R-:W-:Y:S02]  /*9db0*/  IADD3 R213, P1, R213, UR12, RZ ;  /* 0x0000000cd5d57c10 */ /* 0x000fe4000ff3e0ff */
[----:B------:R-:W-:Y:S02]  /*9dc0*/  IADD3.X R242, R242, UR13, RZ, P2, !PT ;  /* 0x0000000df2f27c10 */ /* 0x000fe400097fe4ff */
[----:B------:R-:W-:Y:S02]  /*9dd0*/  IADD3.X R212, R212, UR13, RZ, P1, !PT ;  /* 0x0000000dd4d47c10 */ /* 0x000fe40008ffe4ff */
[----:B0-----:R-:W-:Y:S02]  /*9de0*/  IADD3.X R78, R79, UR13, RZ, P5, !PT ;  /* 0x0000000d4f4e7c10 */ /* 0x001fe4000affe4ff */
[----:B------:R-:W-:-:S02]  /*9df0*/  IADD3 R211, P5, R211, UR12, RZ ;  /* 0x0000000cd3d37c10 */ /* 0x000fc4000ffbe0ff */
[----:B------:R-:W-:Y:S01]  /*9e00*/  IADD3 R225, P1, R225, UR12, RZ ;  /* 0x0000000ce1e17c10 */ /* 0x000fe2000ff3e0ff */
[----:B------:R0:W-:Y:S01]  /*9e10*/  STL [R1+0x844], R78 ;  /* 0x0008444e01007387 */ /* 0x0001e20000100800 */
[----:B------:R-:W-:Y:S02]  /*9e20*/  IADD3.X R210, R210, UR13, RZ, P5, !PT ;  /* 0x0000000dd2d27c10 */ /* 0x000fe4000affe4ff */
[----:B------:R-:W-:Y:S02]  /*9e30*/  IADD3 R223, P5, R223, UR12, RZ ;  /* 0x0000000cdfdf7c10 */ /* 0x000fe4000ffbe0ff */
[----:B------:R-:W-:Y:S02]  /*9e40*/  IADD3.X R224, R224, UR13, RZ, P1, !PT ;  /* 0x0000000de0e07c10 */ /* 0x000fe40008ffe4ff */
[----:B------:R-:W-:Y:S02]  /*9e50*/  IADD3.X R222, R222, UR13, RZ, P5, !PT ;  /* 0x0000000ddede7c10 */ /* 0x000fe4000affe4ff */
[----:B------:R-:W-:-:S02]  /*9e60*/  IADD3 R235, P5, R235, UR12, RZ ;  /* 0x0000000cebeb7c10 */ /* 0x000fc4000ffbe0ff */
[----:B0-----:R-:W-:Y:S02]  /*9e70*/  IADD3 R78, P3, R77, UR12, RZ ;  /* 0x0000000c4d4e7c10 */ /* 0x001fe4000ff7e0ff */
[----:B------:R-:W-:Y:S02]  /*9e80*/  IADD3.X R234, R234, UR13, RZ, P5, !PT ;  /* 0x0000000deaea7c10 */ /* 0x000fe4000affe4ff */
[----:B------:R-:W-:Y:S01]  /*9e90*/  IADD3 R247, P5, R247, UR12, RZ ;  /* 0x0000000cf7f77c10 */ /* 0x000fe2000ffbe0ff */
[----:B------:R0:W-:Y:S01]  /*9ea0*/  STL [R1+0x600], R78 ;  /* 0x0006004e01007387 */ /* 0x0001e20000100800 */
[----:B------:R-:W-:Y:S02]  /*9eb0*/  IADD3.X R214, R214, UR13, RZ, P4, !PT ;  /* 0x0000000dd6d67c10 */ /* 0x000fe4000a7fe4ff */
[----:B------:R-:W-:Y:S02]  /*9ec0*/  IADD3 R237, P1, R237, UR12, RZ ;  /* 0x0000000ceded7c10 */ /* 0x000fe4000ff3e0ff */
[----:B------:R-:W-:-:S02]  /*9ed0*/  IADD3 R227, P4, R227, UR12, RZ ;  /* 0x0000000ce3e37c10 */ /* 0x000fc4000ff9e0ff */
[----:B------:R-:W-:Y:S02]  /*9ee0*/  IADD3.X R246, R246, UR13, RZ, P5, !PT ;  /* 0x0000000df6f67c10 */ /* 0x000fe4000affe4ff */
[----:B------:R-:W-:Y:S02]  /*9ef0*/  IADD3.X R236, R236, UR13, RZ, P1, !PT ;  /* 0x0000000decec7c10 */ /* 0x000fe40008ffe4ff */
[----:B0-----:R-:W-:Y:S02]  /*9f00*/  IADD3 R78, P2, R76, UR12, RZ ;  /* 0x0000000c4c4e7c10 */ /* 0x001fe4000ff5e0ff */
[----:B------:R-:W-:Y:S02]  /*9f10*/  IADD3.X R226, R226, UR13, RZ, P4, !PT ;  /* 0x0000000de2e27c10 */ /* 0x000fe4000a7fe4ff */
[----:B------:R-:W-:Y:S01]  /*9f20*/  IADD3 R249, P1, R249, UR12, RZ ;  /* 0x0000000cf9f97c10 */ /* 0x000fe2000ff3e0ff */
[----:B------:R0:W-:Y:S01]  /*9f30*/  STL [R1+0x608], R78 ;  /* 0x0006084e01007387 */ /* 0x0001e20000100800 */
[----:B------:R-:W-:-:S02]  /*9f40*/  IADD3 R239, P4, R239, UR12, RZ ;  /* 0x0000000cefef7c10 */ /* 0x000fc4000ff9e0ff */
[----:B------:R-:W-:Y:S02]  /*9f50*/  IADD3.X R248, R248, UR13, RZ, P1, !PT ;  /* 0x0000000df8f87c10 */ /* 0x000fe40008ffe4ff */
[----:B------:R-:W-:Y:S02]  /*9f60*/  IADD3.X R238, R238, UR13, RZ, P4, !PT ;  /* 0x0000000deeee7c10 */ /* 0x000fe4000a7fe4ff */
[----:B------:R-:W-:Y:S02]  /*9f70*/  IADD3 R251, P4, R251, UR12, RZ ;  /* 0x0000000cfbfb7c10 */ /* 0x000fe4000ff9e0ff */
[----:B------:R-:W-:Y:S02]  /*9f80*/  SHF.R.S32.HI R77, RZ, 0x1f, R76 ;  /* 0x0000001fff4d7819 */ /* 0x000fe4000001144c */
[----:B0-----:R-:W-:Y:S02]  /*9f90*/  IADD3 R78, P6, R75, UR12, RZ ;  /* 0x0000000c4b4e7c10 */ /* 0x001fe4000ffde0ff */
[----:B------:R-:W-:-:S02]  /*9fa0*/  IADD3.X R250, R250, UR13, RZ, P4, !PT ;  /* 0x0000000dfafa7c10 */ /* 0x000fc4000a7fe4ff */
[----:B------:R-:W-:Y:S01]  /*9fb0*/  IADD3.X R252, R252, UR13, RZ, P3, !PT ;  /* 0x0000000dfcfc7c10 */ /* 0x000fe20009ffe4ff */
[----:B------:R0:W-:Y:S01]  /*9fc0*/  STL [R1+0x610], R78 ;  /* 0x0006104e01007387 */ /* 0x0001e20000100800 */
[----:B------:R-:W-:Y:S02]  /*9fd0*/  IADD3.X R77, R77, UR13, RZ, P2, !PT ;  /* 0x0000000d4d4d7c10 */ /* 0x000fe400097fe4ff */
[----:B------:R-:W-:Y:S02]  /*9fe0*/  SHF.R.S32.HI R76, RZ, 0x1f, R75 ;  /* 0x0000001fff4c7819 */ /* 0x000fe4000001144b */
[----:B------:R-:W-:Y:S02]  /*9ff0*/  SHF.R.S32.HI R75, RZ, 0x1f, R74 ;  /* 0x0000001fff4b7819 */ /* 0x000fe4000001144a */
[----:B0-----:R-:W-:Y:S02]  /*a000*/  IADD3 R78, P5, R74, UR12, RZ ;  /* 0x0000000c4a4e7c10 */ /* 0x001fe4000ffbe0ff */
[----:B------:R-:W-:-:S02]  /*a010*/  SHF.R.S32.HI R74, RZ, 0x1f, R73 ;  /* 0x0000001fff4a7819 */ /* 0x000fc40000011449 */
[----:B------:R-:W-:Y:S01]  /*a020*/  IADD3.X R75, R75, UR13, RZ, P5, !PT ;  /* 0x0000000d4b4b7c10 */ /* 0x000fe2000affe4ff */
[----:B------:R0:W-:Y:S02]  /*a030*/  STL [R1+0x618], R78 ;  /* 0x0006184e01007387 */ /* 0x0001e40000100800 */
[----:B0-----:R-:W-:Y:S02]  /*a040*/  IADD3 R78, P1, R73, UR12, RZ ;  /* 0x0000000c494e7c10 */ /* 0x001fe4000ff3e0ff */
[----:B------:R-:W-:-:S03]  /*a050*/  SHF.R.S32.HI R73, RZ, 0x1f, R72 ;  /* 0x0000001fff497819 */ /* 0x000fc60000011448 */
[----:B------:R0:W-:Y:S02]  /*a060*/  STL [R1+0x620], R78 ;  /* 0x0006204e01007387 */ /* 0x0001e40000100800 */
[----:B0-----:R-:W-:Y:S02]  /*a070*/  IADD3 R78, P4, R72, UR12, RZ ;  /* 0x0000000c484e7c10 */ /* 0x001fe4000ff9e0ff */
[----:B------:R-:W-:Y:S02]  /*a080*/  SHF.R.S32.HI R72, RZ, 0x1f, R71 ;  /* 0x0000001fff487819 */ /* 0x000fe40000011447 */
[----:B------:R-:W-:Y:S01]  /*a090*/  IADD3.X R73, R73, UR13, RZ, P4, !PT ;  /* 0x0000000d49497c10 */ /* 0x000fe2000a7fe4ff */
[----:B------:R0:W-:Y:S02]  /*a0a0*/  STL [R1+0x628], R78 ;  /* 0x0006284e01007387 */ /* 0x0001e40000100800 */
[----:B0-----:R-:W-:Y:S02]  /*a0b0*/  IADD3 R78, P3, R71, UR12, RZ ;  /* 0x0000000c474e7c10 */ /* 0x001fe4000ff7e0ff */
[----:B------:R-:W-:-:S03]  /*a0c0*/  SHF.R.S32.HI R71, RZ, 0x1f, R70 ;  /* 0x0000001fff477819 */ /* 0x000fc60000011446 */
[----:B------:R0:W-:Y:S04]  /*a0d0*/  STL [R1+0x630], R78 ;  /* 0x0006304e01007387 */ /* 0x0001e80000100800 */
[----:B------:R1:W-:Y:S01]  /*a0e0*/  STL [R1+0x604], R77 ;  /* 0x0006044d01007387 */ /* 0x0003e20000100800 */
[----:B0-----:R-:W-:Y:S02]  /*a0f0*/  IADD3 R78, P2, R70, UR12, RZ ;  /* 0x0000000c464e7c10 */ /* 0x001fe4000ff5e0ff */
[----:B------:R-:W-:Y:S02]  /*a100*/  SHF.R.S32.HI R70, RZ, 0x1f, R69 ;  /* 0x0000001fff467819 */ /* 0x000fe40000011445 */
[----:B-1----:R-:W-:Y:S01]  /*a110*/  IADD3.X R77, R76, UR13, RZ, P6, !PT ;  /* 0x0000000d4c4d7c10 */ /* 0x002fe2000b7fe4ff */
[----:B------:R0:W-:Y:S01]  /*a120*/  STL [R1+0x638], R78 ;  /* 0x0006384e01007387 */ /* 0x0001e20000100800 */
[----:B------:R-:W-:-:S02]  /*a130*/  IADD3 R76, P6, R69, UR12, RZ ;  /* 0x0000000c454c7c10 */ /* 0x000fc4000ffde0ff */
[----:B------:R-:W-:Y:S01]  /*a140*/  IADD3.X R71, R71, UR13, RZ, P2, !PT ;  /* 0x0000000d47477c10 */ /* 0x000fe200097fe4ff */
[----:B------:R-:W-:Y:S01]  /*a150*/  STL [R1+0x60c], R77 ;  /* 0x00060c4d01007387 */ /* 0x000fe20000100800 */
[----:B------:R-:W-:-:S03]  /*a160*/  SHF.R.S32.HI R69, RZ, 0x1f, R68 ;  /* 0x0000001fff457819 */ /* 0x000fc60000011444 */
[----:B------:R1:W-:Y:S01]  /*a170*/  STL [R1+0x640], R76 ;  /* 0x0006404c01007387 */ /* 0x0003e20000100800 */
[----:B0-----:R-:W-:-:S03]  /*a180*/  CS2R R78, SRZ ;  /* 0x00000000004e7805 */ /* 0x001fc6000001ff00 */
[----:B------:R0:W-:Y:S01]  /*a190*/  STL [R1+0x614], R75 ;  /* 0x0006144b01007387 */ /* 0x0001e20000100800 */
[----:B-1----:R-:W-:Y:S02]  /*a1a0*/  IADD3 R76, P5, R68, UR12, RZ ;  /* 0x0000000c444c7c10 */ /* 0x002fe4000ffbe0ff */
[----:B------:R-:W-:Y:S02]  /*a1b0*/  SHF.R.S32.HI R68, RZ, 0x1f, R67 ;  /* 0x0000001fff447819 */ /* 0x000fe40000011443 */
[----:B0-----:R-:W-:Y:S01]  /*a1c0*/  IADD3.X R75, R74, UR13, RZ, P1, !PT ;  /* 0x0000000d4a4b7c10 */ /* 0x001fe20008ffe4ff */
[----:B------:R0:W-:Y:S01]  /*a1d0*/  STL [R1+0x648], R76 ;  /* 0x0006484c01007387 */ /* 0x0001e20000100800 */
[----:B------:R-:W-:Y:S02]  /*a1e0*/  IADD3 R74, P1, R67, UR12, RZ ;  /* 0x0000000c434a7c10 */ /* 0x000fe4000ff3e0ff */
        /* <DEDUP_REMOVED lines=295> */
[----:B------:R-:W-:Y:S01]  /*b460*/  STL [R1+0x7f8], R21 ;  /* 0x0007f81501007387 */ /* 0x000fe20000100800 */
[----:B------:R-:W-:Y:S02]  /*b470*/  IADD3 R19, P1, R18, UR12, RZ ;  /* 0x0000000c12137c10 */ /* 0x000fe4000ff3e0ff */
[----:B------:R-:W-:Y:S01]  /*b480*/  IADD3.X R9, R9, UR13, RZ, P5, !PT ;  /* 0x0000000d09097c10 */ /* 0x000fe2000affe4ff */
[----:B------:R-:W-:Y:S01]  /*b490*/  STL [R1+0x7cc], R20 ;  /* 0x0007cc1401007387 */ /* 0x000fe20000100800 */
[----:B------:R-:W-:-:S03]  /*b4a0*/  SHF.R.S32.HI R18, RZ, 0x1f, R16 ;  /* 0x0000001fff127819 */ /* 0x000fc60000011410 */
[----:B------:R0:W-:Y:S04]  /*b4b0*/  STL [R1+0x800], R19 ;  /* 0x0008001301007387 */ /* 0x0001e80000100800 */
[----:B------:R1:W-:Y:S01]  /*b4c0*/  STL [R1+0x7d4], R17 ;  /* 0x0007d41101007387 */ /* 0x0003e20000100800 */
[----:B0-----:R-:W-:Y:S02]  /*b4d0*/  IADD3 R19, P4, R16, UR12, RZ ;  /* 0x0000000c10137c10 */ /* 0x001fe4000ff9e0ff */
[----:B------:R-:W-:Y:S02]  /*b4e0*/  SHF.R.S32.HI R16, RZ, 0x1f, R14 ;  /* 0x0000001fff107819 */ /* 0x000fe4000001140e */
[----:B-1----:R-:W-:Y:S01]  /*b4f0*/  IADD3.X R17, R15, UR13, RZ, P3, !PT ;  /* 0x0000000d0f117c10 */ /* 0x002fe20009ffe4ff */
[----:B------:R-:W-:Y:S01]  /*b500*/  STL [R1+0x808], R19 ;  /* 0x0008081301007387 */ /* 0x000fe20000100800 */
[----:B------:R-:W-:-:S02]  /*b510*/  IADD3 R15, P3, R14, UR12, RZ ;  /* 0x0000000c0e0f7c10 */ /* 0x000fc4000ff7e0ff */
[----:B------:R-:W-:Y:S01]  /*b520*/  SHF.R.S32.HI R14, RZ, 0x1f, R12 ;  /* 0x0000001fff0e7819 */ /* 0x000fe2000001140c */
[----:B------:R-:W-:Y:S04]  /*b530*/  STL [R1+0x7dc], R17 ;  /* 0x0007dc1101007387 */ /* 0x000fe80000100800 */
[----:B------:R0:W-:Y:S04]  /*b540*/  STL [R1+0x810], R15 ;  /* 0x0008100f01007387 */ /* 0x0001e80000100800 */
[----:B------:R1:W-:Y:S01]  /*b550*/  STL [R1+0x7e4], R13 ;  /* 0x0007e40d01007387 */ /* 0x0003e20000100800 */
[----:B0-----:R-:W-:-:S02]  /*b560*/  IADD3 R15, P2, R12, UR12, RZ ;  /* 0x0000000c0c0f7c10 */ /* 0x001fc4000ff5e0ff */
[----:B------:R-:W-:Y:S02]  /*b570*/  SHF.R.S32.HI R12, RZ, 0x1f, R10 ;  /* 0x0000001fff0c7819 */ /* 0x000fe4000001140a */
[----:B-1----:R-:W-:Y:S01]  /*b580*/  IADD3.X R13, R11, UR13, RZ, P6, !PT ;  /* 0x0000000d0b0d7c10 */ /* 0x002fe2000b7fe4ff */
[----:B------:R-:W-:Y:S01]  /*b590*/  STL [R1+0x818], R15 ;  /* 0x0008180f01007387 */ /* 0x000fe20000100800 */
[----:B------:R-:W-:Y:S02]  /*b5a0*/  IADD3 R11, P6, R10, UR12, RZ ;  /* 0x0000000c0a0b7c10 */ /* 0x000fe4000ffde0ff */
[----:B------:R-:W-:Y:S01]  /*b5b0*/  SHF.R.S32.HI R10, RZ, 0x1f, R8 ;  /* 0x0000001fff0a7819 */ /* 0x000fe20000011408 */
[----:B------:R-:W-:Y:S04]  /*b5c0*/  STL [R1+0x7ec], R13 ;  /* 0x0007ec0d01007387 */ /* 0x000fe80000100800 */
[----:B------:R0:W-:Y:S04]  /*b5d0*/  STL [R1+0x820], R11 ;  /* 0x0008200b01007387 */ /* 0x0001e80000100800 */
[----:B------:R1:W-:Y:S01]  /*b5e0*/  STL [R1+0x7f4], R9 ;  /* 0x0007f40901007387 */ /* 0x0003e20000100800 */
[----:B0-----:R-:W-:-:S02]  /*b5f0*/  IADD3 R11, P5, R8, UR12, RZ ;  /* 0x0000000c080b7c10 */ /* 0x001fc4000ffbe0ff */
[----:B------:R-:W-:Y:S02]  /*b600*/  SHF.R.S32.HI R8, RZ, 0x1f, R6 ;  /* 0x0000001fff087819 */ /* 0x000fe40000011406 */
[----:B-1----:R-:W-:Y:S01]  /*b610*/  IADD3.X R9, R7, UR13, RZ, P1, !PT ;  /* 0x0000000d07097c10 */ /* 0x002fe20008ffe4ff */
[----:B------:R0:W-:Y:S01]  /*b620*/  STL [R1+0x828], R11 ;  /* 0x0008280b01007387 */ /* 0x0001e20000100800 */
[----:B------:R-:W-:Y:S02]  /*b630*/  IADD3 R7, P1, R6, UR12, RZ ;  /* 0x0000000c06077c10 */ /* 0x000fe4000ff3e0ff */
[----:B------:R-:W-:Y:S01]  /*b640*/  SHF.R.S32.HI R6, RZ, 0x1f, R0 ;  /* 0x0000001fff067819 */ /* 0x000fe20000011400 */
[----:B------:R1:W-:Y:S04]  /*b650*/  STL [R1+0x7fc], R9 ;  /* 0x0007fc0901007387 */ /* 0x0003e80000100800 */
[----:B------:R2:W-:Y:S01]  /*b660*/  STL [R1+0x830], R7 ;  /* 0x0008300701007387 */ /* 0x0005e20000100800 */
[----:B0-----:R-:W-:-:S02]  /*b670*/  IADD3.X R11, R16, UR13, RZ, P3, !PT ;  /* 0x0000000d100b7c10 */ /* 0x001fc40009ffe4ff */
[----:B-1----:R-:W-:Y:S02]  /*b680*/  IADD3.X R9, R18, UR13, RZ, P4, !PT ;  /* 0x0000000d12097c10 */ /* 0x002fe4000a7fe4ff */
[----:B--2---:R-:W-:-:S03]  /*b690*/  IADD3 R7, P4, R0, UR12, RZ ;  /* 0x0000000c00077c10 */ /* 0x004fc6000ff9e0ff */
[----:B------:R0:W-:Y:S01]  /*b6a0*/  STL [R1+0x804], R9 ;  /* 0x0008040901007387 */ /* 0x0001e20000100800 */
[----:B------:R-:W-:-:S03]  /*b6b0*/  SHF.R.S32.HI R0, RZ, 0x1f, R5 ;  /* 0x0000001fff007819 */ /* 0x000fc60000011405 */
[----:B------:R1:W-:Y:S04]  /*b6c0*/  STL [R1+0x838], R7 ;  /* 0x0008380701007387 */ /* 0x0003e80000100800 */
[----:B------:R-:W-:Y:S01]  /*b6d0*/  STL [R1+0x80c], R11 ;  /* 0x00080c0b01007387 */ /* 0x000fe20000100800 */
[----:B0-----:R-:W-:Y:S01]  /*b6e0*/  IADD3 R9, P3, R5, UR12, RZ ;  /* 0x0000000c05097c10 */ /* 0x001fe2000ff7e0ff */
[----:B------:R-:W-:Y:S01]  /*b6f0*/  ULDC UR12, c[0x0][0x23c] ;  /* 0x00008f00000c7ab9 */ /* 0x000fe20000000800 */
[----:B------:R-:W-:Y:S01]  /*b700*/  IADD3.X R5, R12, UR13, RZ, P6, !PT ;  /* 0x0000000d0c057c10 */ /* 0x000fe2000b7fe4ff */
[----:B------:R-:W-:Y:S01]  /*b710*/  USHF.L.U32 UR24, UR12, 0x5, URZ ;  /* 0x000000050c187899 */ /* 0x000fe2000800063f */
[----:B-1----:R-:W-:Y:S01]  /*b720*/  IADD3.X R7, R14, UR13, RZ, P2, !PT ;  /* 0x0000000d0e077c10 */ /* 0x002fe200097fe4ff */
[----:B------:R0:W-:Y:S01]  /*b730*/  STL [R1+0x840], R9 ;  /* 0x0008400901007387 */ /* 0x0001e20000100800 */
[----:B------:R-:W-:Y:S01]  /*b740*/  IADD3.X R0, R0, UR13, RZ, P3, !PT ;  /* 0x0000000d00007c10 */ /* 0x000fe20009ffe4ff */
[----:B------:R-:W-:-:S02]  /*b750*/  USHF.R.S32.HI UR25, URZ, 0x1f, UR24 ;  /* 0x0000001f3f197899 */ /* 0x000fc40008011418 */
[----:B------:R1:W-:Y:S04]  /*b760*/  STL [R1+0x814], R7 ;  /* 0x0008140701007387 */ /* 0x0003e80000100800 */
[----:B------:R2:W-:Y:S01]  /*b770*/  STL [R1+0x81c], R5 ;  /* 0x00081c0501007387 */ /* 0x0005e20000100800 */
[----:B0-----:R-:W-:Y:S02]  /*b780*/  IADD3.X R9, R10, UR13, RZ, P5, !PT ;  /* 0x0000000d0a097c10 */ /* 0x001fe4000affe4ff */
[----:B-1----:R-:W-:-:S03]  /*b790*/  IADD3.X R7, R8, UR13, RZ, P1, !PT ;  /* 0x0000000d08077c10 */ /* 0x002fc60008ffe4ff */
[----:B------:R-:W-:Y:S01]  /*b7a0*/  STL [R1+0x824], R9 ;  /* 0x0008240901007387 */ /* 0x000fe20000100800 */
[----:B------:R-:W-:Y:S02]  /*b7b0*/  LOP3.LUT R8, R152, 0x10, RZ, 0x3c, !PT ;  /* 0x0000001098087812 */ /* 0x000fe400078e3cff */
[----:B--2---:R-:W-:Y:S01]  /*b7c0*/  IADD3.X R5, R6, UR13, RZ, P4, !PT ;  /* 0x0000000d06057c10 */ /* 0x004fe2000a7fe4ff */
[----:B------:R0:W-:Y:S01]  /*b7d0*/  STL [R1+0x82c], R7 ;  /* 0x00082c0701007387 */ /* 0x0001e20000100800 */
[----:B------:R-:W-:Y:S01]  /*b7e0*/  LOP3.LUT R6, R153, 0x1f, RZ, 0xc0, !PT ;  /* 0x0000001f99067812 */ /* 0x000fe200078ec0ff */
[----:B------:R-:W-:Y:S02]  /*b7f0*/  ULDC UR13, c[0x0][0x230] ;  /* 0x00008c00000d7ab9 */ /* 0x000fe40000000800 */
[----:B------:R1:W-:Y:S04]  /*b800*/  STL [R1+0x834], R5 ;  /* 0x0008340501007387 */ /* 0x0003e80000100800 */
[----:B------:R2:W-:Y:S01]  /*b810*/  STL [R1+0x83c], R0 ;  /* 0x00083c0001007387 */ /* 0x0005e20000100800 */
[----:B0-----:R-:W-:-:S03]  /*b820*/  LOP3.LUT R7, R196, 0x10, RZ, 0x3c, !PT ;  /* 0x00000010c4077812 */ /* 0x001fc600078e3cff */
[----:B------:R-:W-:Y:S01]  /*b830*/  STL [R1+0x400], RZ ;  /* 0x000400ff01007387 */ /* 0x000fe20000100800 */
[----:B-1----:R-:W-:Y:S01]  /*b840*/  IMAD R5, R6, UR12, RZ ;  /* 0x0000000c06057c24 */ /* 0x002fe2000f8e02ff */
[----:B------:R-:W-:Y:S02]  /*b850*/  UMOV UR12, UR8 ;  /* 0x00000008000c7c82 */ /* 0x000fe40008000000 */
[----:B------:R-:W-:Y:S01]  /*b860*/  STL [R1+0x404], RZ ;  /* 0x000404ff01007387 */ /* 0x000fe20000100800 */
[----:B--2---:R-:W-:Y:S01]  /*b870*/  IADD3.X R0, R22, UR14, RZ, P0, !PT ;  /* 0x0000000e16007c10 */ /* 0x004fe200087fe4ff */
[----:B------:R-:W-:Y:S02]  /*b880*/  UMOV UR14, UR6 ;  /* 0x00000006000e7c82 */ /* 0x000fe40008000000 */
[----:B------:R-:W-:Y:S01]  /*b890*/  STL [R1+0x408], RZ ;  /* 0x000408ff01007387 */ /* 0x000fe20000100800 */
[----:B------:R-:W-:-:S03]  /*b8a0*/  SHF.R.S32.HI R197, RZ, 0x1f, R5 ;  /* 0x0000001fffc57819 */ /* 0x000fc60000011405 */
[----:B------:R-:W-:Y:S04]  /*b8b0*/  STL [R1+0x40c], RZ ;  /* 0x00040cff01007387 */ /* 0x000fe80000100800 */
        /* <DEDUP_REMOVED lines=252> */
[----:B------:R-:W-:Y:S04]  /*c880*/  STL [R1], RZ ;  /* 0x000000ff01007387 */ /* 0x000fe80000100800 */
        /* <DEDUP_REMOVED lines=127> */
[----:B------:R0:W-:Y:S04]  /*d080*/  STL [R1+0x924], R0 ;  /* 0x0009240001007387 */ /* 0x0001e80000100800 */
[----:B------:R1:W-:Y:S01]  /*d090*/  STL [R1+0x9b4], R8 ;  /* 0x0009b40801007387 */ /* 0x0003e20000100800 */
[----:B0-----:R-:W-:Y:S01]  /*d0a0*/  IMAD.U32 R0, RZ, RZ, UR13 ;  /* 0x0000000dff007e24 */ /* 0x001fe2000f8e00ff */
[----:B------:R-:W-:-:S06]  /*d0b0*/  UMOV UR13, 0xc0000010 ;  /* 0xc0000010000d7882 */ /* 0x000fcc0000000000 */
.L_x_1:
[----:B------:R0:W-:Y:S01]  /*d0c0*/  STL [R1+0x12d0], R217 ;  /* 0x0012d0d901007387 */ /* 0x0001e20000100800 */
[----:B------:R-:W-:Y:S02]  /*d0d0*/  ISETP.GT.AND P1, PT, R0, 0x1, PT ;  /* 0x000000010000780c */ /* 0x000fe40003f24270 */
[----:B-1----:R-:W-:Y:S01]  /*d0e0*/  IADD3 R8, P0, R3, UR4, RZ ;  /* 0x0000000403087c10 */ /* 0x002fe2000ff1e0ff */
[----:B------:R1:W-:Y:S01]  /*d0f0*/  STL [R1+0x12cc], R216 ;  /* 0x0012ccd801007387 */ /* 0x0003e20000100800 */
[----:B------:R-:W-:-:S03]  /*d100*/  PRMT R169, RZ, 0x7610, R169 ;  /* 0x00007610ffa97816 */ /* 0x000fc600000000a9 */
[----:B------:R2:W-:Y:S01]  /*d110*/  STL [R1+0x12c8], R213 ;  /* 0x0012c8d501007387 */ /* 0x0005e20000100800 */
[----:B0-----:R-:W0:Y:S01]  /*d120*/  LDC R217, c[0x0][0x238] ;  /* 0x00008e00ffd97b82 */ /* 0x001e220000000800 */
[----:B------:R-:W-:Y:S02]  /*d130*/  PRMT R168, RZ, 0x7610, R168 ;  /* 0x00007610ffa87816 */ /* 0x000fe400000000a8 */
[----:B------:R-:W-:Y:S01]  /*d140*/  STL [R1+0x12c4], R212 ;  /* 0x0012c4d401007387 */ /* 0x000fe20000100800 */
[----:B------:R-:W-:Y:S02]  /*d150*/  PRMT R167, RZ, 0x7610, R167 ;  /* 0x00007610ffa77816 */ /* 0x000fe400000000a7 */
[----:B------:R-:W-:Y:S01]  /*d160*/  PRMT R166, RZ, 0x7610, R166 ;  /* 0x00007610ffa67816 */ /* 0x000fe200000000a6 */
[----:B------:R-:W-:Y:S01]  /*d170*/  STL [R1+0x12c0], R209 ;  /* 0x0012c0d101007387 */ /* 0x000fe20000100800 */
[----:B-1----:R-:W2:Y:S01]  /*d180*/  LDC R216, c[0x0][0x238] ;  /* 0x00008e00ffd87b82 */ /* 0x002ea20000000800 */
[----:B------:R-:W-:-:S02]  /*d190*/  PRMT R165, RZ, 0x7610, R165 ;  /* 0x00007610ffa57816 */ /* 0x000fc400000000a5 */
[----:B------:R-:W-:Y:S04]  /*d1a0*/  STL [R1+0x12bc], R208 ;  /* 0x0012bcd001007387 */ /* 0x000fe80000100800 */
[----:B------:R-:W-:Y:S04]  /*d1b0*/  STL [R1+0x12b8], R205 ;  /* 0x0012b8cd01007387 */ /* 0x000fe80000100800 */
[----:B------:R-:W-:Y:S04]  /*d1c0*/  STL [R1+0x12b4], R204 ;  /* 0x0012b4cc01007387 */ /* 0x000fe80000100800 */
[----:B------:R-:W-:Y:S01]  /*d1d0*/  STL [R1+0x12b0], R199 ;  /* 0x0012b0c701007387 */ /* 0x000fe20000100800 */
[----:B0-----:R-:W-:-:S03]  /*d1e0*/  LEA.HI.X.SX32 R9, R217, R2, 0x1, P0 ;  /* 0x00000002d9097211 */ /* 0x001fc600000f0eff */
[----:B------:R-:W-:Y:S04]  /*d1f0*/  STL [R1+0x1038], R133 ;  /* 0x0010388501007387 */ /* 0x000fe80000100800 */
[----:B------:R0:W3:Y:S01]  /*d200*/  @P1 LDG.E.U8 R169, desc[UR32][R8.64] ;  /* 0x0000002008a91981 */ /* 0x0000e2000c1e1100 */
[----:B--2---:R-:W-:Y:S02]  /*d210*/  IMAD.SHL.U32 R213, R216, 0x2, RZ ;  /* 0x00000002d8d57824 */ /* 0x004fe400078e00ff */
[----:B------:R-:W1:Y:S01]  /*d220*/  LDC R216, c[0x0][0x238] ;  /* 0x00008e00ffd87b82 */ /* 0x000e620000000800 */
[----:B------:R-:W-:Y:S01]  /*d230*/  STL [R1+0x1034], R134 ;  /* 0x0010348601007387 */ /* 0x000fe20000100800 */
[----:B------:R-:W-:-:S03]  /*d240*/  ISETP.GT.AND P1, PT, R0, 0x2, PT ;  /* 0x000000020000780c */ /* 0x000fc60003f24270 */
[----:B------:R-:W-:Y:S01]  /*d250*/  STL [R1+0x1030], R135 ;  /* 0x0010308701007387 */ /* 0x000fe20000100800 */
[----:B0-----:R-:W-:-:S03]  /*d260*/  IADD3 R8, P0, R213, R3, RZ ;  /* 0x00000003d5087210 */ /* 0x001fc60007f1e0ff */
[----:B------:R-:W-:Y:S01]  /*d270*/  STL [R1+0x102c], R136 ;  /* 0x00102c8801007387 */ /* 0x000fe20000100800 */
[----:B------:R-:W-:-:S03]  /*d280*/  LEA.HI.X.SX32 R9, R213, R2, 0x1, P0 ;  /* 0x00000002d5097211 */ /* 0x000fc600000f0eff */
[----:B------:R-:W-:Y:S04]  /*d290*/  STL [R1+0x1028], R137 ;  /* 0x0010288901007387 */ /* 0x000fe80000100800 */
[----:B------:R0:W2:Y:S01]  /*d2a0*/  @P1 LDG.E.U8 R168, desc[UR32][R8.64] ;  /* 0x0000002008a81981 */ /* 0x0000a2000c1e1100 */
[----:B-1----:R-:W-:-:S03]  /*d2b0*/  IMAD R213, R216, 0x3, RZ ;  /* 0x00000003d8d57824 */ /* 0x002fc600078e02ff */
[----:B------:R-:W-:Y:S01]  /*d2c0*/  STL [R1+0x1024], R138 ;  /* 0x0010248a01007387 */ /* 0x000fe20000100800 */
[----:B------:R-:W1:Y:S01]  /*d2d0*/  LDC R216, c[0x0][0x238] ;  /* 0x00008e00ffd87b82 */ /* 0x000e620000000800 */
[C---:B0-----:R-:W-:Y:S02]  /*d2e0*/  IADD3 R8, P0, R213.reuse, R3, RZ ;  /* 0x00000003d5087210 */ /* 0x041fe40007f1e0ff */
[----:B------:R-:W-:Y:S02]  /*d2f0*/  STL [R1+0x1020], R139 ;  /* 0x0010208b01007387 */ /* 0x000fe40000100800 */
[----:B------:R-:W-:Y:S02]  /*d300*/  LEA.HI.X.SX32 R9, R213, R2, 0x1, P0 ;  /* 0x00000002d5097211 */ /* 0x000fe400000f0eff */
[----:B------:R-:W-:Y:S01]  /*d310*/  STL [R1+0x101c], R140 ;  /* 0x00101c8c01007387 */ /* 0x000fe20000100800 */
[----:B------:R-:W-:-:S03]  /*d320*/  ISETP.GT.AND P1, PT, R0, 0x3, PT ;  /* 0x000000030000780c */ /* 0x000fc60003f24270 */
[----:B------:R-:W-:Y:S04]  /*d330*/  STL [R1+0x1018], R141 ;  /* 0x0010188d01007387 */ /* 0x000fe80000100800 */
[----:B------:R-:W-:Y:S04]  /*d340*/  STL [R1+0x1014], R142 ;  /* 0x0010148e01007387 */ /* 0x000fe80000100800 */
[----:B------:R-:W-:Y:S01]  /*d350*/  STL [R1+0x1010], R143 ;  /* 0x0010108f01007387 */ /* 0x000fe20000100800 */
[----:B-1----:R-:W-:-:S03]  /*d360*/  IMAD.SHL.U32 R213, R216, 0x4, RZ ;  /* 0x00000004d8d57824 */ /* 0x002fc600078e00ff */
[----:B------:R0:W4:Y:S01]  /*d370*/  @P1 LDG.E.U8 R167, desc[UR32][R8.64] ;  /* 0x0000002008a71981 */ /* 0x000122000c1e1100 */
[----:B------:R-:W1:Y:S03]  /*d380*/  LDC R216, c[0x0][0x238] ;  /* 0x00008e00ffd87b82 */ /* 0x000e660000000800 */
[----:B------:R-:W-:Y:S01]  /*d390*/  STL [R1+0x100c], R144 ;  /* 0x00100c9001007387 */ /* 0x000fe20000100800 */
[----:B0-----:R-:W-:-:S03]  /*d3a0*/  IADD3 R8, P0, R213, R3, RZ ;  /* 0x00000003d5087210 */ /* 0x001fc60007f1e0ff */
[----:B------:R-:W-:Y:S01]  /*d3b0*/  STL [R1+0x1008], R145 ;  /* 0x0010089101007387 */ /* 0x000fe20000100800 */
[----:B------:R-:W-:-:S03]  /*d3c0*/  LEA.HI.X.SX32 R9, R213, R2, 0x1, P0 ;  /* 0x00000002d5097211 */ /* 0x000fc600000f0eff */
[----:B------:R-:W-:Y:S01]  /*d3d0*/  STL [R1+0x1004], R146 ;  /* 0x0010049201007387 */ /* 0x000fe20000100800 */
[----:B------:R-:W-:-:S03]  /*d3e0*/  ISETP.GT.AND P1, PT, R0, 0x4, PT ;  /* 0x000000040000780c */ /* 0x000fc60003f24270 */
[----:B------:R-:W-:Y:S04]  /*d3f0*/  STL [R1+0x1000], R147 ;  /* 0x0010009301007387 */ /* 0x000fe80000100800 */
[----:B------:R-:W-:Y:S01]  /*d400*/  STL [R1+0xffc], R148 ;  /* 0x000ffc9401007387 */ /* 0x000fe20000100800 */
[----:B-1----:R-:W-:Y:S02]  /*d410*/  IMAD R213, R216, 0x5, RZ ;  /* 0x00000005d8d57824 */ /* 0x002fe400078e02ff */
[----:B------:R-:W0:Y:S01]  /*d420*/  LDC R216, c[0x0][0x238] ;  /* 0x00008e00ffd87b82 */ /* 0x000e220000000800 */
[----:B------:R-:W-:Y:S04]  /*d430*/  STL [R1+0xff8], R149 ;  /* 0x000ff89501007387 */ /* 0x000fe80000100800 */
[----:B------:R1:W3:Y:S01]  /*d440*/  @P1 LDG.E.U8 R166, desc[UR32][R8.64] ;  /* 0x0000002008a61981 */ /* 0x0002e2000c1e1100 */
[----:B------:R-:W-:-:S03]  /*d450*/  PRMT R164, RZ, 0x7610, R164 ;  /* 0x00007610ffa47816 */ /* 0x000fc600000000a4 */
[----:B------:R-:W-:Y:S01]  /*d460*/  STL [R1+0xff4], R150 ;  /* 0x000ff49601007387 */ /* 0x000fe20000100800 */
[----:B-1----:R-:W-:-:S03]  /*d470*/  IADD3 R8, P0, R213, R3, RZ ;  /* 0x00000003d5087210 */ /* 0x002fc60007f1e0ff */
[----:B------:R-:W-:Y:S01]  /*d480*/  STL [R1+0xff0], R151 ;  /* 0x000ff09701007387 */ /* 0x000fe20000100800 */
[----:B------:R-:W-:-:S03]  /*d490*/  LEA.HI.X.SX32 R9, R213, R2, 0x1, P0 ;  /* 0x00000002d5097211 */ /* 0x000fc600000f0eff */
[----:B-----5:R1:W-:Y:S01]  /*d4a0*/  STL [R1+0xf40], R4 ;  /* 0x000f400401007387 */ /* 0x0203e20000100800 */
[----:B0-----:R-:W-:Y:S02]  /*d4b0*/  IMAD R213, R216, 0x6, RZ ;  /* 0x00000006d8d57824 */ /* 0x001fe400078e02ff */
[----:B------:R-:W0:Y:S01]  /*d4c0*/  LDC R216, c[0x0][0x238] ;  /* 0x00008e00ffd87b82 */ /* 0x000e220000000800 */
[----:B------:R-:W-:-:S13]  /*d4d0*/  ISETP.GT.AND P1, PT, R0, 0x5, PT ;  /* 0x000000050000780c */ /* 0x000fda0003f24270 */
[----:B------:R1:W3:Y:S02]  /*d4e0*/  @P1 LDG.E.U8 R165, desc[UR32][R8.64] ;  /* 0x0000002008a51981 */ /* 0x0002e4000c1e1100 */
[----:B-1----:R-:W-:-:S04]  /*d4f0*/  IADD3 R8, P0, R213, R3, RZ ;  /* 0x00000003d5087210 */ /* 0x002fc80007f1e0ff */
[----:B------:R-:W-:Y:S01]  /*d500*/  LEA.HI.X.SX32 R9, R213, R2, 0x1, P0 ;  /* 0x00000002d5097211 */ /* 0x000fe200000f0eff */
[----:B0-----:R-:W-:Y:S02]  /*d510*/  IMAD R213, R216, 0x7, RZ ;  /* 0x00000007d8d57824 */ /* 0x001fe400078e02ff */
[----:B------:R-:W0:Y:S01]  /*d520*/  LDC R216, c[0x0][0x238] ;  /* 0x00008e00ffd87b82 */ /* 0x000e220000000800 */
[----:B------:R-:W-:Y:S02]  /*d530*/  ISETP.GT.AND P1, PT, R0, 0x6, PT ;  /* 0x000000060000780c */ /* 0x000fe40003f24270 */
[----:B------:R-:W-:-:S11]  /*d540*/  PRMT R163, RZ, 0x7610, R163 ;  /* 0x00007610ffa37816 */ /* 0x000fd600000000a3 */
[----:B------:R1:W3:Y:S01]  /*d550*/  @P1 LDG.E.U8 R164, desc[UR32][R8.64] ;  /* 0x0000002008a41981 */ /* 0x0002e2000c1e1100 */
[----:B------:R-:W-:Y:S01]  /*d560*/  ISETP.GT.AND P1, PT, R0, 0x7, PT ;  /* 0x000000070000780c */ /* 0x000fe20003f24270 */
[----:B0-----:R-:W-:Y:S02]  /*d570*/  IMAD.SHL.U32 R4, R216, 0x8, RZ ;  /* 0x00000008d8047824 */ /* 0x001fe400078e00ff */
[----:B------:R-:W0:Y:S01]  /*d580*/  LDC R216, c[0x0][0x238] ;  /* 0x00008e00ffd87b82 */ /* 0x000e220000000800 */
[----:B-1----:R-:W-:-:S04]  /*d590*/  IADD3 R8, P0, R213, R3, RZ ;  /* 0x00000003d5087210 */ /* 0x002fc80007f1e0ff */
[----:B------:R-:W-:-:S05]  /*d5a0*/  LEA.HI.X.SX32 R9, R213, R2, 0x1, P0 ;  /* 0x00000002d5097211 */ /* 0x000fca00000f0eff */
[----:B------:R1:W3:Y:S02]  /*d5b0*/  @P1 LDG.E.U8 R163, desc[UR32][R8.64] ;  /* 0x0000002008a31981 */ /* 0x0002e4000c1e1100 */
[----:B-1----:R-:W-:-:S04]  /*d5c0*/  IADD3 R8, P0, R4, R3, RZ ;  /* 0x0000000304087210 */ /* 0x002fc80007f1e0ff */
[----:B------:R-:W-:Y:S01]  /*d5d0*/  LEA.HI.X.SX32 R9, R4, R2, 0x1, P0 ;  /* 0x0000000204097211 */ /* 0x000fe200000f0eff */
[----:B0-----:R-:W-:Y:S02]  /*d5e0*/  IMAD R4, R216, 0x9, RZ ;  /* 0x00000009d8047824 */ /* 0x001fe400078e02ff */
[----:B------:R-:W0:Y:S01]  /*d5f0*/  LDC R216, c[0x0][0x238] ;  /* 0x00008e00ffd87b82 */ /* 0x000e220000000800 */
[----:B------:R-:W-:Y:S02]  /*d600*/  ISETP.GT.AND P1, PT, R0, 0x8, PT ;  /* 0x000000080000780c */ /* 0x000fe40003f24270 */
[----:B------:R-:W-:-:S11]  /*d610*/  PRMT R162, RZ, 0x7610, R162 ;  /* 0x00007610ffa27816 */ /* 0x000fd600000000a2 */
        /* <DEDUP_REMOVED lines=45> */
[----:B0-----:R-:W-:Y:S02]  /*d8f0*/  IMAD.SHL.U32 R4, R216, 0x10, RZ ;  /* 0x00000010d8047824 */ /* 0x001fe400078e00ff */
        /* <DEDUP_REMOVED lines=85> */
[C---:B------:R-:W-:Y:S02]  /*de50*/  ISETP.GT.AND P1, PT, R0.reuse, 0x1b, PT ;  /* 0x0000001b0000780c */ /* 0x040fe40003f24270 */
[----:B------:R-:W-:Y:S02]  /*de60*/  PRMT R16, RZ, 0x7610, R16 ;  /* 0x00007610ff107816 */ /* 0x000fe40000000010 */
[C---:B------:R-:W-:Y:S02]  /*de70*/  ISETP.GT.AND P2, PT, R0.reuse, 0x1c, PT ;  /* 0x0000001c0000780c */ /* 0x040fe40003f44270 */
[----:B------:R-:W-:-:S07]  /*de80*/  ISETP.GT.AND P0, PT, R0, RZ, PT ;  /* 0x000000ff0000720c */ /* 0x000fce0003f04270 */
[----:B------:R1:W3:Y:S01]  /*de90*/  @P1 LDG.E.U8 R16, desc[UR32][R8.64] ;  /* 0x0000002008101981 */ /* 0x0002e2000c1e1100 */
[----:B------:R-:W-:Y:S02]  /*dea0*/  PRMT R15, RZ, 0x7610, R15 ;  /* 0x00007610ff0f7816 */ /* 0x000fe4000000000f */
[----:B-1----:R-:W-:-:S04]  /*deb0*/  IADD3 R8, P1, R4, R3, RZ ;  /* 0x0000000304087210 */ /* 0x002fc80007f3e0ff */
[----:B------:R-:W-:Y:S01]  /*dec0*/  LEA.HI.X.SX32 R9, R4, R2, 0x1, P1 ;  /* 0x0000000204097211 */ /* 0x000fe200008f0eff */
[----:B0-----:R-:W-:Y:S02]  /*ded0*/  IMAD R4, R216, 0x1d, RZ ;  /* 0x0000001dd8047824 */ /* 0x001fe400078e02ff */
[----:B------:R-:W0:Y:S01]  /*dee0*/  LDC R216, c[0x0][0x238] ;  /* 0x00008e00ffd87b82 */ /* 0x000e220000000800 */
[----:B------:R-:W-:Y:S01]  /*def0*/  PRMT R10, RZ, 0x7610, R10 ;  /* 0x00007610ff0a7816 */ /* 0x000fe2000000000a */
[----:B------:R1:W3:Y:S01]  /*df00*/  @P2 LDG.E.U8 R15, desc[UR32][R8.64] ;  /* 0x00000020080f2981 */ /* 0x0002e2000c1e1100 */
[----:B------:R-:W-:Y:S01]  /*df10*/  ISETP.GT.AND P1, PT, R0, 0x1d, PT ;  /* 0x0000001d0000780c */ /* 0x000fe20003f24270 */
[----:B-1----:R-:W-:Y:S02]  /*df20*/  @P0 IMAD.MOV.U32 R8, RZ, RZ, R3 ;  /* 0x000000ffff080224 */ /* 0x002fe400078e0003 */
[----:B------:R-:W-:Y:S01]  /*df30*/  @P0 IMAD.MOV.U32 R9, RZ, RZ, R2 ;  /* 0x000000ffff090224 */ /* 0x000fe200078e0002 */
[----:B------:R-:W-:-:S04]  /*df40*/  PRMT R14, RZ, 0x7610, R14 ;  /* 0x00007610ff0e7816 */ /* 0x000fc8000000000e */
[----:B------:R1:W3:Y:S02]  /*df50*/  @P0 LDG.E.U8 R10, desc[UR32][R8.64] ;  /* 0x00000020080a0981 */ /* 0x0002e4000c1e1100 */
[----:B-1----:R-:W-:-:S04]  /*df60*/  IADD3 R8, P0, R4, R3, RZ ;  /* 0x0000000304087210 */ /* 0x002fc80007f1e0ff */
[----:B------:R-:W-:Y:S01]  /*df70*/  LEA.HI.X.SX32 R9, R4, R2, 0x1, P0 ;  /* 0x0000000204097211 */ /* 0x000fe200000f0eff */
[----:B0-----:R-:W-:-:S04]  /*df80*/  IMAD R4, R216, 0x1e, RZ ;  /* 0x0000001ed8047824 */ /* 0x001fc800078e02ff */
[----:B------:R0:W3:Y:S01]  /*df90*/  @P1 LDG.E.U8 R14, desc[UR32][R8.64] ;  /* 0x00000020080e1981 */ /* 0x0000e2000c1e1100 */
[----:B------:R-:W-:Y:S02]  /*dfa0*/  ISETP.GT.AND P1, PT, R0, 0x1e, PT ;  /* 0x0000001e0000780c */ /* 0x000fe40003f24270 */
[----:B------:R-:W-:Y:S02]  /*dfb0*/  PRMT R13, RZ, 0x7610, R13 ;  /* 0x00007610ff0d7816 */ /* 0x000fe4000000000d */
[----:B0-----:R-:W-:-:S04]  /*dfc0*/  IADD3 R8, P0, R4, R3, RZ ;  /* 0x0000000304087210 */ /* 0x001fc80007f1e0ff */
[----:B------:R-:W-:Y:S01]  /*dfd0*/  LEA.HI.X.SX32 R9, R4, R2, 0x1, P0 ;  /* 0x0000000204097211 */ /* 0x000fe200000f0eff */
[----:B------:R-:W-:-:S04]  /*dfe0*/  IMAD R4, R217, 0x1f, RZ ;  /* 0x0000001fd9047824 */ /* 0x000fc800078e02ff */
[----:B------:R0:W3:Y:S01]  /*dff0*/  @P1 LDG.E.U8 R13, desc[UR32][R8.64] ;  /* 0x00000020080d1981 */ /* 0x0000e2000c1e1100 */
[----:B------:R-:W-:Y:S02]  /*e000*/  ISETP.GT.AND P1, PT, R0, 0x1f, PT ;  /* 0x0000001f0000780c */ /* 0x000fe40003f24270 */
[----:B------:R-:W-:Y:S02]  /*e010*/  PRMT R12, RZ, 0x7610, R12 ;  /* 0x00007610ff0c7816 */ /* 0x000fe4000000000c */
[----:B0-----:R-:W-:-:S04]  /*e020*/  IADD3 R8, P0, R4, R3, RZ ;  /* 0x0000000304087210 */ /* 0x001fc80007f1e0ff */
[----:B------:R-:W-:-:S05]  /*e030*/  LEA.HI.X.SX32 R9, R4, R2, 0x1, P0 ;  /* 0x0000000204097211 */ /* 0x000fca00000f0eff */
[----:B------:R0:W3:Y:S04]  /*e040*/  @P1 LDG.E.U8 R12, desc[UR32][R8.64] ;  /* 0x00000020080c1981 */ /* 0x0000e8000c1e1100 */
[----:B------:R-:W-:Y:S04]  /*e050*/  STL [R1+0xf54], R3 ;  /* 0x000f540301007387 */ /* 0x000fe80000100800 */
[----:B------:R1:W-:Y:S04]  /*e060*/  STL [R1+0xf48], R2 ;  /* 0x000f480201007387 */ /* 0x0003e80000100800 */
[----:B------:R-:W3:Y:S01]  /*e070*/  LDL R133, [R1+0x928] ;  /* 0x0009280001857983 */ /* 0x000ee20000100800 */
[----:B------:R-:W2:Y:S03]  /*e080*/  S2R R217, SR_TID.X ;  /* 0x0000000000d97919 */ /* 0x000ea60000002100 */
[----:B-1----:R-:W3:Y:S04]  /*e090*/  LDL R2, [R1+0x9b4] ;  /* 0x0009b40001027983 */ /* 0x002ee80000100800 */
[----:B------:R-:W3:Y:S04]  /*e0a0*/  LDL R137, [R1+0x918] ;  /* 0x0009180001897983 */ /* 0x000ee80000100800 */
[----:B------:R-:W3:Y:S04]  /*e0b0*/  LDL R136, [R1+0x914] ;  /* 0x0009140001887983 */ /* 0x000ee80000100800 */
[----:B------:R-:W3:Y:S01]  /*e0c0*/  LDL R135, [R1+0x908] ;  /* 0x0009080001877983 */ /* 0x000ee20000100800 */
[----:B--2---:R-:W-:Y:S01]  /*e0d0*/  SHF.R.S32.HI R3, RZ, 0x2, R217 ;  /* 0x00000002ff037819 */ /* 0x004fe200000114d9 */
[----:B------:R-:W-:-:S03]  /*e0e0*/  IMAD.SHL.U32 R4, R217, 0x20, RZ ;  /* 0x00000020d9047824 */ /* 0x000fc600078e00ff */
[----:B------:R-:W-:-:S04]  /*e0f0*/  SGXT R3, R3, 0x1 ;  /* 0x000000010303781a */ /* 0x000fc80000000200 */
[----:B------:R-:W-:-:S04]  /*e100*/  LOP3.LUT R3, R3, 0x90, RZ, 0xc0, !PT ;  /* 0x0000009003037812 */ /* 0x000fc800078ec0ff */
[----:B------:R-:W-:Y:S02]  /*e110*/  LOP3.LUT R3, R3, 0xf60, R4, 0xf8, !PT ;  /* 0x00000f6003037812 */ /* 0x000fe400078ef804 */
[----:B------:R-:W2:Y:S01]  /*e120*/  LDL.LU R4, [R1+0x924] ;  /* 0x0009240001047983 */ /* 0x000ea20000300800 */
[----:B------:R-:W-:Y:S02]  /*e130*/  LOP3.LUT R168, R168, 0xffff, RZ, 0xc0, !PT ;  /* 0x0000ffffa8a87812 */ /* 0x000fe400078ec0ff */
[----:B----4-:R-:W-:Y:S01]  /*e140*/  LOP3.LUT R167, R167, 0xffff, RZ, 0xc0, !PT ;  /* 0x0000ffffa7a77812 */ /* 0x010fe200078ec0ff */
[----:B------:R-:W4:Y:S01]  /*e150*/  LDL R134, [R1+0x8f8] ;  /* 0x0008f80001867983 */ /* 0x000f220000100800 */
[----:B---3--:R-:W-:Y:S02]  /*e160*/  LOP3.LUT R166, R166, 0xffff, RZ, 0xc0, !PT ;  /* 0x0000ffffa6a67812 */ /* 0x008fe400078ec0ff */
[----:B------:R-:W-:Y:S02]  /*e170*/  LOP3.LUT R165, R165, 0xffff, RZ, 0xc0, !PT ;  /* 0x0000ffffa5a57812 */ /* 0x000fe400078ec0ff */
[----:B------:R-:W-:-:S02]  /*e180*/  LOP3.LUT R164, R164, 0xffff, RZ, 0xc0, !PT ;  /* 0x0000ffffa4a47812 */ /* 0x000fc400078ec0ff */
[----:B------:R-:W-:Y:S02]  /*e190*/  LOP3.LUT R163, R163, 0xffff, RZ, 0xc0, !PT ;  /* 0x0000ffffa3a37812 */ /* 0x000fe400078ec0ff */
[----:B------:R-:W-:Y:S02]  /*e1a0*/  LOP3.LUT R162, R162, 0xffff, RZ, 0xc0, !PT ;  /* 0x0000ffffa2a27812 */ /* 0x000fe400078ec0ff */
[----:B------:R-:W-:Y:S02]  /*e1b0*/  LOP3.LUT R161, R161, 0xffff, RZ, 0xc0, !PT ;  /* 0x0000ffffa1a17812 */ /* 0x000fe400078ec0ff */
[----:B------:R-:W-:Y:S02]  /*e1c0*/  LOP3.LUT R160, R160, 0xffff, RZ, 0xc0, !PT ;  /* 0x0000ffffa0a07812 */ /* 0x000fe400078ec0ff */
[----:B------:R-:W-:Y:S02]  /*e1d0*/  LOP3.LUT R159, R159, 0xffff, RZ, 0xc0, !PT ;  /* 0x0000ffff9f9f7812 */ /* 0x000fe400078ec0ff */
[----:B------:R-:W-:-:S02]  /*e1e0*/  LOP3.LUT R158, R158, 0xffff, RZ, 0xc0, !PT ;  /* 0x0000ffff9e9e7812 */ /* 0x000fc400078ec0ff */
[----:B------:R-:W-:Y:S02]  /*e1f0*/  LOP3.LUT R157, R157, 0xffff, RZ, 0xc0, !PT ;  /* 0x0000ffff9d9d7812 */ /* 0x000fe400078ec0ff */
[----:B------:R-:W-:Y:S02]  /*e200*/  LOP3.LUT R156, R156, 0xffff, RZ, 0xc0, !PT ;  /* 0x0000ffff9c9c7812 */ /* 0x000fe400078ec0ff */
[----:B------:R-:W-:Y:S02]  /*e210*/  LOP3.LUT R11, R11, 0xffff, RZ, 0xc0, !PT ;  /* 0x0000ffff0b0b7812 */ /* 0x000fe400078ec0ff */
[----:B------:R-:W-:Y:S02]  /*e220*/  LOP3.LUT R169, R169, 0xffff, RZ, 0xc0, !PT ;  /* 0x0000ffffa9a97812 */ /* 0x000fe400078ec0ff */
[----:B------:R-:W-:Y:S02]  /*e230*/  PRMT R167, R168, 0x3340, R167 ;  /* 0x00003340a8a77816 */ /* 0x000fe400000000a7 */
[----:B------:R-:W-:-:S02]  /*e240*/  PRMT R165, R166, 0x3340, R165 ;  /* 0x00003340a6a57816 */ /* 0x000fc400000000a5 */
[----:B0-----:R-:W-:Y:S02]  /*e250*/  PRMT R9, R164, 0x3340, R163 ;  /* 0x00003340a4097816 */ /* 0x001fe400000000a3 */
[----:B------:R-:W-:Y:S02]  /*e260*/  PRMT R161, R162, 0x3340, R161 ;  /* 0x00003340a2a17816 */ /* 0x000fe400000000a1 */
[----:B------:R-:W-:Y:S02]  /*e270*/  PRMT R159, R160, 0x3340, R159 ;  /* 0x00003340a09f7816 */ /* 0x000fe4000000009f */
[----:B------:R-:W-:Y:S02]  /*e280*/  PRMT R157, R158, 0x3340, R157 ;  /* 0x000033409e9d7816 */ /* 0x000fe4000000009d */
[----:B------:R-:W-:Y:S02]  /*e290*/  PRMT R11, R156, 0x3340, R11 ;  /* 0x000033409c0b7816 */ /* 0x000fe4000000000b */
[----:B------:R-:W-:-:S02]  /*e2a0*/  PRMT R9, R165, 0x5410, R9 ;  /* 0x00005410a5097816 */ /* 0x000fc40000000009 */
[----:B------:R-:W-:Y:S02]  /*e2b0*/  PRMT R11, R157, 0x5410, R11 ;  /* 0x000054109d0b7816 */ /* 0x000fe4000000000b */
        /* <DEDUP_REMOVED lines=11> */
[----:B------:R-:W-:-:S04]  /*e370*/  LOP3.LUT R18, R18, 0xffff, RZ, 0xc0, !PT ;  /* 0x0000ffff12127812 */ /* 0x000fc800078ec0ff */
[----:B------:R-:W-:Y:S02]  /*e380*/  PRMT R18, R19, 0x3340, R18 ;  /* 0x0000334013127816 */ /* 0x000fe40000000012 */
[----:B------:R-:W-:Y:S02]  /*e390*/  LOP3.LUT R17, R17, 0xffff, RZ, 0xc0, !PT ;  /* 0x0000ffff11117812 */ /* 0x000fe400078ec0ff */
[----:B------:R-:W-:Y:S02]  /*e3a0*/  LOP3.LUT R16, R16, 0xffff, RZ, 0xc0, !PT ;  /* 0x0000ffff10107812 */ /* 0x000fe400078ec0ff */
[----:B------:R-:W-:Y:S02]  /*e3b0*/  LOP3.LUT R15, R15, 0xffff, RZ, 0xc0, !PT ;  /* 0x0000ffff0f0f7812 */ /* 0x000fe400078ec0ff */
[----:B------:R-:W-:-:S04]  /*e3c0*/  LOP3.LUT R10, R10, 0xffff, RZ, 0xc0, !PT ;  /* 0x0000ffff0a0a7812 */ /* 0x000fc800078ec0ff */
[----:B------:R-:W-:Y:S02]  /*e3d0*/  PRMT R8, R10, 0x3340, R169 ;  /* 0x000033400a087816 */ /* 0x000fe400000000a9 */
[----:B------:R-:W-:Y:S02]  /*e3e0*/  PRMT R10, R161, 0x5410, R159 ;  /* 0x00005410a10a7816 */ /* 0x000fe4000000009f */
[----:B------:R-:W-:Y:S01]  /*e3f0*/  PRMT R8, R8, 0x5410, R167 ;  /* 0x0000541008087816 */ /* 0x000fe200000000a7 */
[----:B------:R-:W-:Y:S01]  /*e400*/  BAR.SYNC.DEFER_BLOCKING 0x0 ;  /* 0x0000000000007b1d */ /* 0x000fe20000010000 */
[----:B------:R-:W-:-:S04]  /*e410*/  LOP3.LUT R14, R14, 0xffff, RZ, 0xc0, !PT ;  /* 0x0000ffff0e0e7812 */ /* 0x000fc800078ec0ff */
[----:B------:R-:W-:Y:S01]  /*e420*/  PRMT R14, R15, 0x3340, R14 ;  /* 0x000033400f0e7816 */ /* 0x000fe2000000000e */
[----:B------:R0:W-:Y:S01]  /*e430*/  STS.128 [R3+UR5+0x4000], R8 ;  /* 0x0040000803007988 */ /* 0x0001e20008000c05 */
[----:B------:R-:W-:Y:S02]  /*e440*/  LOP3.LUT R13, R13, 0xffff, RZ, 0xc0, !PT ;  /* 0x0000ffff0d0d7812 */ /* 0x000fe400078ec0ff */
[----:B0-----:R-:W-:Y:S01]  /*e450*/  PRMT R8, R153, 0x3340, R152 ;  /* 0x0000334099087816 */ /* 0x001fe20000000098 */
[----:B------:R-:W3:Y:S01]  /*e460*/  LDL R3, [R1+0x8f4] ;  /* 0x0008f40001037983 */ /* 0x000ee20000100800 */
[----:B------:R-:W-:Y:S02]  /*e470*/  PRMT R9, R21, 0x3340, R20 ;  /* 0x0000334015097816 */ /* 0x000fe40000000014 */
[----:B------:R-:W-:Y:S02]  /*e480*/  PRMT R10, R17, 0x3340, R16 ;  /* 0x00003340110a7816 */ /* 0x000fe40000000010 */
[----:B------:R-:W-:-:S04]  /*e490*/  LOP3.LUT R12, R12, 0xffff, RZ, 0xc0, !PT ;  /* 0x0000ffff0c0c7812 */ /* 0x000fc800078ec0ff */
[----:B------:R-:W-:Y:S02]  /*e4a0*/  PRMT R11, R13, 0x3340, R12 ;  /* 0x000033400d0b7816 */ /* 0x000fe4000000000c */
[----:B------:R-:W-:Y:S02]  /*e4b0*/  PRMT R8, R154, 0x5410, R8 ;  /* 0x000054109a087816 */ /* 0x000fe40000000008 */
[----:B------:R-:W-:Y:S02]  /*e4c0*/  PRMT R9, R22, 0x5410, R9 ;  /* 0x0000541016097816 */ /* 0x000fe40000000009 */
[----:B------:R-:W-:Y:S02]  /*e4d0*/  PRMT R10, R18, 0x5410, R10 ;  /* 0x00005410120a7816 */ /* 0x000fe4000000000a */
[----:B------:R-:W-:-:S05]  /*e4e0*/  PRMT R11, R14, 0x5410, R11 ;  /* 0x000054100e0b7816 */ /* 0x000fca000000000b */
[----:B------:R0:W-:Y:S04]  /*e4f0*/  STS.128 [R2+UR5+0x4000], R8 ;  /* 0x0040000802007988 */ /* 0x0001e80008000c05 */
[----:B0-----:R-:W4:Y:S01]  /*e500*/  LDL.LU R2, [R1+0x904] ;  /* 0x0009040001027983 */ /* 0x001f220000300800 */
[----:B------:R-:W-:Y:S02]  /*e510*/  IADD3 R8, P1, R5, R201, RZ ;  /* 0x000000c905087210 */ /* 0x000fe40007f3e0ff */
[----:B------:R-:W-:Y:S01]  /*e520*/  ISETP.GE.AND P0, PT, R6, R0, PT ;  /* 0x000000000600720c */ /* 0x000fe20003f06270 */
[----:B------:R0:W-:Y:S02]  /*e530*/  STL [R1+0xf44], R6 ;  /* 0x000f440601007387 */ /* 0x0001e40000100800 */
[----:B------:R-:W-:Y:S01]  /*e540*/  IMAD.X R9, R197, 0x1, R200, P1 ;  /* 0x00000001c5097824 */ /* 0x000fe200008e06c8 */
[----:B------:R-:W-:Y:S01]  /*e550*/  IADD3 R14, P1, R5, R133, RZ ;  /* 0x00000085050e7210 */ /* 0x000fe20007f3e0ff */
[----:B0-----:R-:W3:Y:S04]  /*e560*/  LDL.LU R6, [R1+0x91c] ;  /* 0x00091c0001067983 */ /* 0x001ee80000300800 */
[----:B------:R-:W3:Y:S04]  /*e570*/  LDL R133, [R1+0x8e8] ;  /* 0x0008e80001857983 */ /* 0x000ee80000100800 */
[----:B------:R-:W3:Y:S04]  /*e580*/  LDL R143, [R1+0x8e4] ;  /* 0x0008e400018f7983 */ /* 0x000ee80000100800 */
[----:B------:R-:W3:Y:S01]  /*e590*/  LDL R138, [R1+0x8d8] ;  /* 0x0008d800018a7983 */ /* 0x000ee20000100800 */
[----:B--2---:R-:W-:Y:S01]  /*e5a0*/  IMAD.X R15, R197, 0x1, R4, P1 ;  /* 0x00000001c50f7824 */ /* 0x004fe200008e0604 */
[----:B------:R-:W-:-:S02]  /*e5b0*/  IADD3 R12, P1, R5, R137, RZ ;  /* 0x00000089050c7210 */ /* 0x000fc40007f3e0ff */
[----:B------:R0:W-:Y:S04]  /*e5c0*/  STL [R1+0xf4c], R4 ;  /* 0x000f4c0401007387 */ /* 0x0001e80000100800 */
[----:B------:R-:W2:Y:S01]  /*e5d0*/  LDL R137, [R1+0x8d4] ;  /* 0x0008d40001897983 */ /* 0x000ea20000100800 */
[----:B------:R-:W-:-:S03]  /*e5e0*/  IMAD.X R13, R197, 0x1, R136, P1 ;  /* 0x00000001c50d7824 */ /* 0x000fc600008e0688 */
[----:B------:R-:W2:Y:S01]  /*e5f0*/  LDL R136, [R1+0x8c8] ;  /* 0x0008c80001887983 */ /* 0x000ea20000100800 */
[----:B------:R-:W-:-:S03]  /*e600*/  PRMT R198, RZ, 0x7610, R198 ;  /* 0x00007610ffc67816 */ /* 0x000fc600000000c6 */
[----:B------:R-:W2:Y:S04]  /*e610*/  LDL R142, [R1+0x8c4] ;  /* 0x0008c400018e7983 */ /* 0x000ea80000100800 */
[----:B------:R1:W2:Y:S04]  /*e620*/  @!P0 LDG.E.U8 R198, desc[UR32][R8.64] ;  /* 0x0000002008c68981 */ /* 0x0002a8000c1e1100 */
[----:B0-----:R-:W2:Y:S04]  /*e630*/  LDL.LU R4, [R1+0x8fc] ;  /* 0x0008fc0001047983 */ /* 0x001ea80000300800 */
[----:B------:R-:W2:Y:S01]  /*e640*/  LDL R141, [R1+0x8b4] ;  /* 0x0008b400018d7983 */ /* 0x000ea20000100800 */
[----:B-1----:R-:W-:-:S03]  /*e650*/  IADD3 R8, P1, R5, R135, RZ ;  /* 0x0000008705087210 */ /* 0x002fc60007f3e0ff */
[----:B------:R-:W2:Y:S01]  /*e660*/  LDL R135, [R1+0x8b8] ;  /* 0x0008b80001877983 */ /* 0x000ea20000100800 */
[----:B------:R-:W-:Y:S02]  /*e670*/  PRMT R19, RZ, 0x7610, R19 ;  /* 0x00007610ff137816 */ /* 0x000fe40000000013 */
[----:B------:R-:W-:Y:S01]  /*e680*/  PRMT R18, RZ, 0x7610, R18 ;  /* 0x00007610ff127816 */ /* 0x000fe20000000012 */
[----:B----4-:R-:W-:Y:S01]  /*e690*/  IMAD.X R9, R197, 0x1, R2, P1 ;  /* 0x00000001c5097824 */ /* 0x010fe200008e0602 */
[----:B------:R0:W-:Y:S04]  /*e6a0*/  STL [R1+0xf50], R2 ;  /* 0x000f500201007387 */ /* 0x0001e80000100800 */
[----:B------:R-:W4:Y:S04]  /*e6b0*/  LDL R140, [R1+0x8a8] ;  /* 0x0008a800018c7983 */ /* 0x000f280000100800 */
[----:B------:R1:W4:Y:S04]  /*e6c0*/  @!P0 LDG.E.U8 R19, desc[UR32][R8.64] ;  /* 0x0000002008138981 */ /* 0x000328000c1e1100 */
[----:B------:R-:W4:Y:S01]  /*e6d0*/  LDL R139, [R1+0x898] ;  /* 0x00089800018b7983 */ /* 0x000f220000100800 */
[----:B-1----:R-:W-:-:S03]  /*e6e0*/  IADD3 R8, P1, R5, R134, RZ ;  /* 0x0000008605087210 */ /* 0x002fc60007f3e0ff */
[----:B------:R-:W4:Y:S02]  /*e6f0*/  LDL R134, [R1+0x8a4] ;  /* 0x0008a40001867983 */ /* 0x000f240000100800 */
[----:B---3--:R-:W-:Y:S02]  /*e700*/  IMAD.X R9, R197, 0x1, R3, P1 ;  /* 0x00000001c5097824 */ /* 0x008fe400008e0603 */
[----:B------:R-:W3:Y:S04]  /*e710*/  LDL.LU R3, [R1+0x920] ;  /* 0x0009200001037983 */ /* 0x000ee80000300800 */
[----:B------:R1:W3:Y:S04]  /*e720*/  @!P0 LDG.E.U8 R18, desc[UR32][R8.64] ;  /* 0x0000002008128981 */ /* 0x0002e8000c1e1100 */
[----:B0-----:R-:W3:Y:S01]  /*e730*/  LDL.LU R2, [R1+0x8ec] ;  /* 0x0008ec0001027983 */ /* 0x001ee20000300800 */
[----:B------:R-:W-:-:S02]  /*e740*/  PRMT R17, RZ, 0x7610, R17 ;  /* 0x00007610ff117816 */ /* 0x000fc40000000011 */
[----:B------:R-:W-:Y:S01]  /*e750*/  PRMT R16, RZ, 0x7610, R16 ;  /* 0x00007610ff107816 */ /* 0x000fe20000000010 */
[----:B------:R-:W3:Y:S01]  /*e760*/  LDL R144, [R1+0x7d8] ;  /* 0x0007d80001907983 */ /* 0x000ee20000100800 */
[----:B-1----:R-:W-:-:S03]  /*e770*/  IADD3 R8, P1, R5, R133, RZ ;  /* 0x0000008505087210 */ /* 0x002fc60007f3e0ff */
[----:B------:R-:W3:Y:S02]  /*e780*/  LDL R133, [R1+0x894] ;  /* 0x0008940001857983 */ /* 0x000ee40000100800 */
[----:B------:R-:W-:Y:S02]  /*e790*/  IMAD.X R9, R197, 0x1, R143, P1 ;  /* 0x00000001c5097824 */ /* 0x000fe400008e068f */
[----:B------:R-:W3:Y:S04]  /*e7a0*/  LDL R143, [R1+0x888] ;  /* 0x00088800018f7983 */ /* 0x000ee80000100800 */
[----:B------:R0:W3:Y:S02]  /*e7b0*/  @!P0 LDG.E.U8 R17, desc[UR32][R8.64] ;  /* 0x0000002008118981 */ /* 0x0000e4000c1e1100 */
[----:B0-----:R-:W-:-:S02]  /*e7c0*/  IADD3 R8, P1, R5, R138, RZ ;  /* 0x0000008a05087210 */ /* 0x001fc40007f3e0ff */
[----:B------:R-:W3:Y:S03]  /*e7d0*/  LDL R138, [R1+0x884] ;  /* 0x00088400018a7983 */ /* 0x000ee60000100800 */
[----:B--2---:R-:W-:Y:S02]  /*e7e0*/  IMAD.X R9, R197, 0x1, R137, P1 ;  /* 0x00000001c5097824 */ /* 0x004fe400008e0689 */
[----:B------:R-:W2:Y:S01]  /*e7f0*/  LDL R137, [R1+0x878] ;  /* 0x0008780001897983 */ /* 0x000ea20000100800 */
[----:B------:R-:W-:-:S03]  /*e800*/  PRMT R21, RZ, 0x7610, R21 ;  /* 0x00007610ff157816 */ /* 0x000fc60000000015 */
[----:B------:R0:W2:Y:S04]  /*e810*/  @!P0 LDG.E.U8 R16, desc[UR32][R8.64] ;  /* 0x0000002008108981 */ /* 0x0000a8000c1e1100 */
[----:B------:R1:W2:Y:S01]  /*e820*/  @!P0 LDG.E.U8 R21, desc[UR32][R14.64] ;  /* 0x000000200e158981 */ /* 0x0002a2000c1e1100 */
[----:B0-----:R-:W-:-:S03]  /*e830*/  IADD3 R8, P1, R5, R136, RZ ;  /* 0x0000008805087210 */ /* 0x001fc60007f3e0ff */
[----:B------:R-:W2:Y:S01]  /*e840*/  LDL R136, [R1+0x874] ;  /* 0x0008740001887983 */ /* 0x000ea20000100800 */
[----:B-1----:R-:W-:Y:S01]  /*e850*/  PRMT R15, RZ, 0x7610, R15 ;  /* 0x00007610ff0f7816 */ /* 0x002fe2000000000f */
[----:B------:R-:W-:Y:S02]  /*e860*/  IMAD.X R9, R197, 0x1, R142, P1 ;  /* 0x00000001c5097824 */ /* 0x000fe400008e068e */
[----:B------:R-:W2:Y:S04]  /*e870*/  LDL R142, [R1+0x868] ;  /* 0x00086800018e7983 */ /* 0x000ea80000100800 */
[----:B------:R0:W2:Y:S01]  /*e880*/  @!P0 LDG.E.U8 R15, desc[UR32][R8.64] ;  /* 0x00000020080f8981 */ /* 0x0000a2000c1e1100 */
[----:B------:R-:W-:Y:S02]  /*e890*/  PRMT R14, RZ, 0x7610, R14 ;  /* 0x00007610ff0e7816 */ /* 0x000fe4000000000e */
[----:B0-----:R-:W-:-:S02]  /*e8a0*/  IADD3 R8, P1, R5, R135, RZ ;  /* 0x0000008705087210 */ /* 0x001fc40007f3e0ff */
[----:B------:R-:W2:Y:S03]  /*e8b0*/  LDL R135, [R1+0x864] ;  /* 0x0008640001877983 */ /* 0x000ea60000100800 */
[----:B------:R-:W-:Y:S02]  /*e8c0*/  IMAD.X R9, R197, 0x1, R141, P1 ;  /* 0x00000001c5097824 */ /* 0x000fe400008e068d */
[----:B------:R-:W2:Y:S01]  /*e8d0*/  LDL R141, [R1+0x858] ;  /* 0x00085800018d7983 */ /* 0x000ea20000100800 */
[----:B------:R-:W-:-:S03]  /*e8e0*/  PRMT R20, RZ, 0x7610, R20 ;  /* 0x00007610ff147816 */ /* 0x000fc60000000014 */
[----:B------:R-:W2:Y:S04]  /*e8f0*/  @!P0 LDG.E.U8 R14, desc[UR32][R8.64] ;  /* 0x00000020080e8981 */ /* 0x000ea8000c1e1100 */
[----:B------:R0:W2:Y:S02]  /*e900*/  @!P0 LDG.E.U8 R20, desc[UR32][R12.64] ;  /* 0x000000200c148981 */ /* 0x0000a4000c1e1100 */
[----:B0-----:R-:W-:Y:S02]  /*e910*/  PRMT R13, RZ, 0x7610, R13 ;  /* 0x00007610ff0d7816 */ /* 0x001fe4000000000d */
[----:B----4-:R-:W-:Y:S02]  /*e920*/  IADD3 R8, P1, R5, R140, RZ ;  /* 0x0000008c05087210 */ /* 0x010fe40007f3e0ff */
[----:B------:R-:W4:Y:S03]  /*e930*/  LDL R140, [R1+0x854] ;  /* 0x00085400018c7983 */ /* 0x000f260000100800 */
[----:B------:R-:W-:-:S02]  /*e940*/  IMAD.X R9, R197, 0x1, R134, P1 ;  /* 0x00000001c5097824 */ /* 0x000fc400008e0686 */
[----:B------:R-:W4:Y:S04]  /*e950*/  LDL R134, [R1+0x848] ;  /* 0x0008480001867983 */ /* 0x000f280000100800 */
[----:B------:R0:W4:Y:S02]  /*e960*/  @!P0 LDG.E.U8 R13, desc[UR32][R8.64] ;  /* 0x00000020080d8981 */ /* 0x000124000c1e1100 */
[----:B0-----:R-:W-:Y:S02]  /*e970*/  IADD3 R8, P1, R5, R139, RZ ;  /* 0x0000008b05087210 */ /* 0x001fe40007f3e0ff */
[----:B------:R-:W4:Y:S03]  /*e980*/  LDL R139, [R1+0x844] ;  /* 0x00084400018b7983 */ /* 0x000f260000100800 */
[----:B---3--:R-:W-:-:S02]  /*e990*/  IMAD.X R9, R197, 0x1, R133, P1 ;  /* 0x00000001c5097824 */ /* 0x008fc400008e0685 */
[----:B------:R-:W3:Y:S01]  /*e9a0*/  LDL R133, [R1+0x838] ;  /* 0x0008380001857983 */ /* 0x000ee20000100800 */
[----:B------:R-:W-:-:S06]  /*e9b0*/  PRMT R12, RZ, 0x7610, R12 ;  /* 0x00007610ff0c7816 */ /* 0x000fcc000000000c */
[----:B------:R0:W3:Y:S01]  /*e9c0*/  @!P0 LDG.E.U8 R12, desc[UR32][R8.64] ;  /* 0x00000020080c8981 */ /* 0x0000e2000c1e1100 */
[----:B------:R-:W-:Y:S02]  /*e9d0*/  PRMT R11, RZ, 0x7610, R11 ;  /* 0x00007610ff0b7816 */ /* 0x000fe4000000000b */
[----:B0-----:R-:W-:Y:S02]  /*e9e0*/  IADD3 R8, P1, R5, R143, RZ ;  /* 0x0000008f05087210 */ /* 0x001fe40007f3e0ff */
[----:B------:R-:W3:Y:S03]  /*e9f0*/  LDL R143, [R1+0x834] ;  /* 0x00083400018f7983 */ /* 0x000ee60000100800 */
[----:B------:R-:W-:Y:S02]  /*ea00*/  IMAD.X R9, R197, 0x1, R138, P1 ;  /* 0x00000001c5097824 */ /* 0x000fe400008e068a */
[----:B------:R-:W3:Y:S04]  /*ea10*/  LDL R138, [R1+0x828] ;  /* 0x00082800018a7983 */ /* 0x000ee80000100800 */
[----:B------:R2:W3:Y:S01]  /*ea20*/  @!P0 LDG.E.U8 R11, desc[UR32][R8.64] ;  /* 0x00000020080b8981 */ /* 0x0004e2000c1e1100 */
[----:B------:R-:W-:-:S02]  /*ea30*/  PRMT R10, RZ, 0x7610, R10 ;  /* 0x00007610ff0a7816 */ /* 0x000fc4000000000a */
[----:B--2---:R-:W-:Y:S02]  /*ea40*/  IADD3 R8, P1, R5, R137, RZ ;  /* 0x0000008905087210 */ /* 0x004fe40007f3e0ff */
[----:B------:R-:W2:Y:S03]  /*ea50*/  LDL R137, [R1+0x824] ;  /* 0x0008240001897983 */ /* 0x000ea60000100800 */
[----:B------:R-:W-:Y:S02]  /*ea60*/  IMAD.X R9, R197, 0x1, R136, P1 ;  /* 0x00000001c5097824 */ /* 0x000fe400008e0688 */
[----:B------:R-:W2:Y:S04]  /*ea70*/  LDL R136, [R1+0x818] ;  /* 0x0008180001887983 */ /* 0x000ea80000100800 */
[----:B------:R0:W2:Y:S01]  /*ea80*/  @!P0 LDG.E.U8 R10, desc[UR32][R8.64] ;  /* 0x00000020080a8981 */ /* 0x0000a2000c1e1100 */
[----:B------:R-:W-:-:S02]  /*ea90*/  PRMT R22, RZ, 0x7610, R22 ;  /* 0x00007610ff167816 */ /* 0x000fc40000000016 */
[----:B0-----:R-:W-:Y:S02]  /*eaa0*/  IADD3 R8, P1, R5, R142, RZ ;  /* 0x0000008e05087210 */ /* 0x001fe40007f3e0ff */
[----:B------:R-:W2:Y:S03]  /*eab0*/  LDL R142, [R1+0x814] ;  /* 0x00081400018e7983 */ /* 0x000ea60000100800 */
[----:B------:R-:W-:Y:S02]  /*eac0*/  IMAD.X R9, R197, 0x1, R135, P1 ;  /* 0x00000001c5097824 */ /* 0x000fe400008e0687 */
[----:B------:R-:W2:Y:S04]  /*ead0*/  LDL R135, [R1+0x808] ;  /* 0x0008080001877983 */ /* 0x000ea80000100800 */
[----:B------:R0:W2:Y:S01]  /*eae0*/  @!P0 LDG.E.U8 R22, desc[UR32][R8.64] ;  /* 0x0000002008168981 */ /* 0x0000a2000c1e1100 */
[----:B------:R-:W-:-:S02]  /*eaf0*/  PRMT R23, RZ, 0x7610, R23 ;  /* 0x00007610ff177816 */ /* 0x000fc40000000017 */
[----:B0-----:R-:W-:Y:S02]  /*eb00*/  IADD3 R8, P1, R5, R141, RZ ;  /* 0x0000008d05087210 */ /* 0x001fe40007f3e0ff */
[----:B------:R-:W2:Y:S01]  /*eb10*/  LDL R141, [R1+0x804] ;  /* 0x00080400018d7983 */ /* 0x000ea20000100800 */
[----:B------:R-:W-:Y:S02]  /*eb20*/  PRMT R152, RZ, 0x7610, R152 ;  /* 0x00007610ff987816 */ /* 0x000fe40000000098 */
[----:B----4-:R-:W-:Y:S02]  /*eb30*/  IMAD.X R9, R197, 0x1, R140, P1 ;  /* 0x00000001c5097824 */ /* 0x010fe400008e068c */
[----:B------:R-:W4:Y:S04]  /*eb40*/  LDL R140, [R1+0x7f8] ;  /* 0x0007f800018c7983 */ /* 0x000f280000100800 */
[----:B------:R0:W4:Y:S02]  /*eb50*/  @!P0 LDG.E.U8 R23, desc[UR32][R8.64] ;  /* 0x0000002008178981 */ /* 0x000124000c1e1100 */
[----:B0-----:R-:W-:-:S02]  /*eb60*/  IADD3 R8, P1, R5, R134, RZ ;  /* 0x0000008605087210 */ /* 0x001fc40007f3e0ff */
[----:B------:R-:W4:Y:S03]  /*eb70*/  LDL R134, [R1+0x7f4] ;  /* 0x0007f40001867983 */ /* 0x000f260000100800 */
[----:B------:R-:W-:Y:S02]  /*eb80*/  IMAD.X R9, R197, 0x1, R139, P1 ;  /* 0x00000001c5097824 */ /* 0x000fe400008e068b */
[----:B------:R-:W4:Y:S04]  /*eb90*/  LDL R139, [R1+0x7e8] ;  /* 0x0007e800018b7983 */ /* 0x000f280000100800 */
[----:B------:R3:W4:Y:S02]  /*eba0*/  @!P0 LDG.E.U8 R152, desc[UR32][R8.64] ;  /* 0x0000002008988981 */ /* 0x000724000c1e1100 */
[----:B---3--:R-:W-:-:S02]  /*ebb0*/  IADD3 R8, P1, R5, R133, RZ ;  /* 0x0000008505087210 */ /* 0x008fc40007f3e0ff */
[----:B------:R-:W3:Y:S01]  /*ebc0*/  LDL R133, [R1+0x7e4] ;  /* 0x0007e40001857983 */ /* 0x000ee20000100800 */
[----:B------:R-:W-:Y:S02]  /*ebd0*/  PRMT R154, RZ, 0x7610, R154 ;  /* 0x00007610ff9a7816 */ /* 0x000fe4000000009a */
[----:B------:R-:W-:Y:S01]  /*ebe0*/  IMAD.X R9, R197, 0x1, R143, P1 ;  /* 0x00000001c5097824 */ /* 0x000fe200008e068f */
[----:B------:R-:W-:Y:S01]  /*ebf0*/  PRMT R156, RZ, 0x7610, R156 ;  /* 0x00007610ff9c7816 */ /* 0x000fe2000000009c */
[----:B------:R-:W3:Y:S04]  /*ec00*/  LDL R143, [R1+0x7b8] ;  /* 0x0007b800018f7983 */ /* 0x000ee80000100800 */
[----:B------:R0:W3:Y:S02]  /*ec10*/  @!P0 LDG.E.U8 R154, desc[UR32][R8.64] ;  /* 0x00000020089a8981 */ /* 0x0000e4000c1e1100 */
[----:B0-----:R-:W-:-:S02]  /*ec20*/  IADD3 R8, P1, R5, R138, RZ ;  /* 0x0000008a05087210 */ /* 0x001fc40007f3e0ff */
[----:B------:R-:W3:Y:S03]  /*ec30*/  LDL R138, [R1+0x7d4] ;  /* 0x0007d400018a7983 */ /* 0x000ee60000100800 */
[----:B--2---:R-:W-:Y:S02]  /*ec40*/  IMAD.X R9, R197, 0x1, R137, P1 ;  /* 0x00000001c5097824 */ /* 0x004fe400008e0689 */
[----:B------:R-:W2:Y:S04]  /*ec50*/  LDL R137, [R1+0x7c8] ;  /* 0x0007c80001897983 */ /* 0x000ea80000100800 */
[----:B------:R0:W2:Y:S01]  /*ec60*/  @!P0 LDG.E.U8 R156, desc[UR32][R8.64] ;  /* 0x00000020089c8981 */ /* 0x0000a2000c1e1100 */
[----:B------:R-:W-:-:S02]  /*ec70*/  PRMT R158, RZ, 0x7610, R158 ;  /* 0x00007610ff9e7816 */ /* 0x000fc4000000009e */
[----:B0-----:R-:W-:Y:S02]  /*ec80*/  IADD3 R8, P1, R5, R136, RZ ;  /* 0x0000008805087210 */ /* 0x001fe40007f3e0ff */
[----:B------:R-:W2:Y:S03]  /*ec90*/  LDL R136, [R1+0x7c4] ;  /* 0x0007c40001887983 */ /* 0x000ea60000100800 */
[----:B------:R-:W-:Y:S01]  /*eca0*/  IMAD.X R9, R197, 0x1, R142, P1 ;  /* 0x00000001c5097824 */ /* 0x000fe200008e068e */
[----:B------:R-:W-:Y:S01]  /*ecb0*/  PRMT R160, RZ, 0x7610, R160 ;  /* 0x00007610ffa07816 */ /* 0x000fe200000000a0 */
[----:B------:R-:W2:Y:S04]  /*ecc0*/  LDL R142, [R1+0x7a8] ;  /* 0x0007a800018e7983 */ /* 0x000ea80000100800 */
[----:B------:R0:W2:Y:S02]  /*ecd0*/  @!P0 LDG.E.U8 R158, desc[UR32][R8.64] ;  /* 0x00000020089e8981 */ /* 0x0000a4000c1e1100 */
[----:B0-----:R-:W-:-:S02]  /*ece0*/  IADD3 R8, P1, R5, R135, RZ ;  /* 0x0000008705087210 */ /* 0x001fc40007f3e0ff */
[----:B------:R-:W2:Y:S03]  /*ecf0*/  LDL R135, [R1+0x7b4] ;  /* 0x0007b40001877983 */ /* 0x000ea60000100800 */
[----:B------:R-:W-:Y:S02]  /*ed00*/  IMAD.X R9, R197, 0x1, R141, P1 ;  /* 0x00000001c5097824 */ /* 0x000fe400008e068d */
[----:B------:R-:W2:Y:S04]  /*ed10*/  LDL R141, [R1+0x7a4] ;  /* 0x0007a400018d7983 */ /* 0x000ea80000100800 */
[----:B------:R4:W2:Y:S01]  /*ed20*/  @!P0 LDG.E.U8 R160, desc[UR32][R8.64] ;  /* 0x0000002008a08981 */ /* 0x0008a2000c1e1100 */
[----:B------:R-:W-:-:S02]  /*ed30*/  PRMT R162, RZ, 0x7610, R162 ;  /* 0x00007610ffa27816 */ /* 0x000fc400000000a2 */
[----:B----4-:R-:W-:Y:S02]  /*ed40*/  IADD3 R8, P1, R5, R140, RZ ;  /* 0x0000008c05087210 */ /* 0x010fe40007f3e0ff */
[----:B------:R-:W4:Y:S03]  /*ed50*/  LDL R140, [R1+0x794] ;  /* 0x00079400018c7983 */ /* 0x000f260000100800 */
[----:B------:R-:W-:Y:S02]  /*ed60*/  IMAD.X R9, R197, 0x1, R134, P1 ;  /* 0x00000001c5097824 */ /* 0x000fe400008e0686 */
[----:B------:R-:W4:Y:S04]  /*ed70*/  LDL R134, [R1+0x798] ;  /* 0x0007980001867983 */ /* 0x000f280000100800 */
[----:B------:R0:W4:Y:S02]  /*ed80*/  @!P0 LDG.E.U8 R162, desc[UR32][R8.64] ;  /* 0x0000002008a28981 */ /* 0x000124000c1e1100 */
[----:B0-----:R-:W-:-:S02]  /*ed90*/  IADD3 R8, P1, R5, R139, RZ ;  /* 0x0000008b05087210 */ /* 0x001fc40007f3e0ff */
[----:B------:R-:W4:Y:S03]  /*eda0*/  LDL R139, [R1+0x788] ;  /* 0x00078800018b7983 */ /* 0x000f260000100800 */
[----:B---3--:R-:W-:Y:S02]  /*edb0*/  IMAD.X R9, R197, 0x1, R133, P1 ;  /* 0x00000001c5097824 */ /* 0x008fe400008e0685 */
[----:B------:R-:W3:Y:S01]  /*edc0*/  LDL R133, [R1+0x784] ;  /* 0x0007840001857983 */ /* 0x000ee20000100800 */
[----:B------:R-:W-:-:S06]  /*edd0*/  PRMT R164, RZ, 0x7610, R164 ;  /* 0x00007610ffa47816 */ /* 0x000fcc00000000a4 */
[----:B------:R0:W3:Y:S01]  /*ede0*/  @!P0 LDG.E.U8 R164, desc[UR32][R8.64] ;  /* 0x0000002008a48981 */ /* 0x0000e2000c1e1100 */
[----:B------:R-:W-:Y:S02]  /*edf0*/  PRMT R166, RZ, 0x7610, R166 ;  /* 0x00007610ffa67816 */ /* 0x000fe400000000a6 */
[----:B0-----:R-:W-:Y:S02]  /*ee00*/  IADD3 R8, P1, R5, R144, RZ ;  /* 0x0000009005087210 */ /* 0x001fe40007f3e0ff */
[----:B------:R-:W-:Y:S01]  /*ee10*/  PRMT R168, RZ, 0x7610, R168 ;  /* 0x00007610ffa87816 */ /* 0x000fe200000000a8 */
[----:B------:R-:W3:Y:S02]  /*ee20*/  LDL R144, [R1+0x708] ;  /* 0x0007080001907983 */ /* 0x000ee40000100800 */
[----:B------:R-:W-:Y:S02]  /*ee30*/  IMAD.X R9, R197, 0x1, R138, P1 ;  /* 0x00000001c5097824 */ /* 0x000fe400008e068a */
[----:B------:R-:W3:Y:S04]  /*ee40*/  LDL R138, [R1+0x778] ;  /* 0x00077800018a7983 */ /* 0x000ee80000100800 */
[----:B------:R2:W3:Y:S02]  /*ee50*/  @!P0 LDG.E.U8 R166, desc[UR32][R8.64] ;  /* 0x0000002008a68981 */ /* 0x0004e4000c1e1100 */
[----:B--2---:R-:W-:-:S02]  /*ee60*/  IADD3 R8, P1, R5, R137, RZ ;  /* 0x0000008905087210 */ /* 0x004fc40007f3e0ff */
        /* <DEDUP_REMOVED lines=23> */
[----:B------:R-:W-:Y:S01]  /*efe0*/  PRMT R186, RZ, 0x7610, R186 ;  /* 0x00007610ffba7816 */ /* 0x000fe200000000ba */
[----:B------:R-:W4:Y:S02]  /*eff0*/  LDL R139, [R1+0x728] ;  /* 0x00072800018b7983 */ /* 0x000f240000100800 */
[----:B---3--:R-:W-:Y:S02]  /*f000*/  IMAD.X R9, R197, 0x1, R133, P1 ;  /* 0x00000001c5097824 */ /* 0x008fe400008e0685 */
[----:B------:R-:W3:Y:S04]  /*f010*/  LDL R133, [R1+0x734] ;  /* 0x0007340001857983 */ /* 0x000ee80000100800 */
[----:B------:R0:W3:Y:S01]  /*f020*/  @!P0 LDG.E.U8 R186, desc[UR32][R8.64] ;  /* 0x0000002008ba8981 */ /* 0x0000e2000c1e1100 */
[----:B------:R-:W-:-:S02]  /*f030*/  PRMT R185, RZ, 0x7610, R185 ;  /* 0x00007610ffb97816 */ /* 0x000fc400000000b9 */
[----:B------:R-:W-:Y:S02]  /*f040*/  PRMT R184, RZ, 0x7610, R184 ;  /* 0x00007610ffb87816 */ /* 0x000fe400000000b8 */
[----:B0-----:R-:W-:Y:S02]  /*f050*/  IADD3 R8, P1, R5, R138, RZ ;  /* 0x0000008a05087210 */ /* 0x001fe40007f3e0ff */
[----:B------:R-:W3:Y:S03]  /*f060*/  LDL R138, [R1+0x724] ;  /* 0x00072400018a7983 */ /* 0x000ee60000100800 */
[----:B--2---:R-:W-:Y:S02]  /*f070*/  IMAD.X R9, R197, 0x1, R137, P1 ;  /* 0x00000001c5097824 */ /* 0x004fe400008e0689 */
[----:B------:R-:W2:Y:S04]  /*f080*/  LDL R137, [R1+0x718] ;  /* 0x0007180001897983 */ /* 0x000ea80000100800 */
[----:B------:R0:W2:Y:S02]  /*f090*/  @!P0 LDG.E.U8 R185, desc[UR32][R8.64] ;  /* 0x0000002008b98981 */ /* 0x0000a4000c1e1100 */
[----:B0-----:R-:W-:-:S02]  /*f0a0*/  IADD3 R8, P1, R5, R136, RZ ;  /* 0x0000008805087210 */ /* 0x001fc40007f3e0ff */
[----:B------:R-:W2:Y:S03]  /*f0b0*/  LDL R136, [R1+0x714] ;  /* 0x0007140001887983 */ /* 0x000ea60000100800 */
[----:B------:R-:W-:Y:S02]  /*f0c0*/  IMAD.X R9, R197, 0x1, R143, P1 ;  /* 0x00000001c5097824 */ /* 0x000fe400008e068f */
[----:B------:R-:W2:Y:S04]  /*f0d0*/  LDL R143, [R1+0x6f8] ;  /* 0x0006f800018f7983 */ /* 0x000ea80000100800 */
[----:B------:R0:W2:Y:S02]  /*f0e0*/  @!P0 LDG.E.U8 R184, desc[UR32][R8.64] ;  /* 0x0000002008b88981 */ /* 0x0000a4000c1e1100 */
[----:B0-----:R-:W-:-:S02]  /*f0f0*/  IADD3 R8, P1, R5, R135, RZ ;  /* 0x0000008705087210 */ /* 0x001fc40007f3e0ff */
[----:B------:R-:W2:Y:S01]  /*f100*/  LDL R135, [R1+0x704] ;  /* 0x0007040001877983 */ /* 0x000ea20000100800 */
[----:B------:R-:W-:Y:S02]  /*f110*/  PRMT R183, RZ, 0x7610, R183 ;  /* 0x00007610ffb77816 */ /* 0x000fe400000000b7 */
[----:B------:R-:W-:Y:S02]  /*f120*/  IMAD.X R9, R197, 0x1, R142, P1 ;  /* 0x00000001c5097824 */ /* 0x000fe400008e068e */
[----:B------:R-:W2:Y:S04]  /*f130*/  LDL R142, [R1+0x6f4] ;  /* 0x0006f400018e7983 */ /* 0x000ea80000100800 */
[----:B------:R0:W2:Y:S01]  /*f140*/  @!P0 LDG.E.U8 R183, desc[UR32][R8.64] ;  /* 0x0000002008b78981 */ /* 0x0000a2000c1e1100 */
[----:B------:R-:W-:-:S02]  /*f150*/  PRMT R182, RZ, 0x7610, R182 ;  /* 0x00007610ffb67816 */ /* 0x000fc400000000b6 */
[----:B0-----:R-:W-:Y:S02]  /*f160*/  IADD3 R8, P1, R5, R141, RZ ;  /* 0x0000008d05087210 */ /* 0x001fe40007f3e0ff */
[----:B------:R-:W2:Y:S03]  /*f170*/  LDL R141, [R1+0x6e8] ;  /* 0x0006e800018d7983 */ /* 0x000ea60000100800 */
[----:B----4-:R-:W-:Y:S02]  /*f180*/  IMAD.X R9, R197, 0x1, R134, P1 ;  /* 0x00000001c5097824 */ /* 0x010fe400008e0686 */
        /* <DEDUP_REMOVED lines=12> */
[----:B------:R-:W-:Y:S01]  /*f250*/  IMAD.X R9, R197, 0x1, R138, P1 ;  /* 0x00000001c5097824 */ /* 0x000fe200008e068a */
[----:B------:R-:W-:Y:S01]  /*f260*/  PRMT R178, RZ, 0x7610, R178 ;  /* 0x00007610ffb27816 */ /* 0x000fe200000000b2 */
[----:B------:R-:W3:Y:S04]  /*f270*/  LDL R138, [R1+0x6c4] ;  /* 0x0006c400018a7983 */ /* 0x000ee80000100800 */
[----:B------:R2:W3:Y:S02]  /*f280*/  @!P0 LDG.E.U8 R180, desc[UR32][R8.64] ;  /* 0x0000002008b48981 */ /* 0x0004e4000c1e1100 */
[----:B--2---:R-:W-:-:S02]  /*f290*/  IADD3 R8, P1, R5, R137, RZ ;  /* 0x0000008905087210 */ /* 0x004fc40007f3e0ff */
[----:B------:R-:W-:Y:S01]  /*f2a0*/  PRMT R177, RZ, 0x7610, R177 ;  /* 0x00007610ffb17816 */ /* 0x000fe200000000b1 */
[----:B------:R-:W2:Y:S02]  /*f2b0*/  LDL R137, [R1+0x6b8] ;  /* 0x0006b80001897983 */ /* 0x000ea40000100800 */
[----:B------:R-:W-:Y:S02]  /*f2c0*/  IMAD.X R9, R197, 0x1, R136, P1 ;  /* 0x00000001c5097824 */ /* 0x000fe400008e0688 */
[----:B------:R-:W2:Y:S04]  /*f2d0*/  LDL R136, [R1+0x6b4] ;  /* 0x0006b40001887983 */ /* 0x000ea80000100800 */
[----:B------:R0:W2:Y:S02]  /*f2e0*/  @!P0 LDG.E.U8 R179, desc[UR32][R8.64] ;  /* 0x0000002008b38981 */ /* 0x0000a4000c1e1100 */
[----:B0-----:R-:W-:-:S05]  /*f2f0*/  IADD3 R8, P1, R5, R144, RZ ;  /* 0x0000009005087210 */ /* 0x001fca0007f3e0ff */
[----:B------:R-:W-:Y:S01]  /*f300*/  IMAD.X R9, R197, 0x1, R135, P1 ;  /* 0x00000001c5097824 */ /* 0x000fe200008e0687 */
[----:B------:R-:W-:Y:S01]  /*f310*/  PRMT R176, RZ, 0x7610, R176 ;  /* 0x00007610ffb07816 */ /* 0x000fe200000000b0 */
[----:B------:R-:W2:Y:S04]  /*f320*/  LDL R135, [R1+0x6a4] ;  /* 0x0006a40001877983 */ /* 0x000ea80000100800 */
[----:B------:R0:W2:Y:S02]  /*f330*/  @!P0 LDG.E.U8 R178, desc[UR32][R8.64] ;  /* 0x0000002008b28981 */ /* 0x0000a4000c1e1100 */
[----:B0-----:R-:W-:-:S05]  /*f340*/  IADD3 R8, P1, R5, R143, RZ ;  /* 0x0000008f05087210 */ /* 0x001fca0007f3e0ff */
[----:B------:R-:W-:-:S05]  /*f350*/  IMAD.X R9, R197, 0x1, R142, P1 ;  /* 0x00000001c5097824 */ /* 0x000fca00008e068e */
[----:B------:R0:W2:Y:S02]  /*f360*/  @!P0 LDG.E.U8 R177, desc[UR32][R8.64] ;  /* 0x0000002008b18981 */ /* 0x0000a4000c1e1100 */
[----:B0-----:R-:W-:-:S05]  /*f370*/  IADD3 R8, P1, R5, R141, RZ ;  /* 0x0000008d05087210 */ /* 0x001fca0007f3e0ff */
[----:B----4-:R-:W-:Y:S02]  /*f380*/  IMAD.X R9, R197, 0x1, R134, P1 ;  /* 0x00000001c5097824 */ /* 0x010fe400008e0686 */
[----:B------:R-:W4:Y:S04]  /*f390*/  LDL R134, [R1+0x694] ;  /* 0x0006940001867983 */ /* 0x000f280000100800 */
[----:B------:R-:W4:Y:S04]  /*f3a0*/  LDL.LU R150, [R1+0x6a8] ;  /* 0x0006a80001967983 */ /* 0x000f280000300800 */
[----:B------:R0:W4:Y:S02]  /*f3b0*/  @!P0 LDG.E.U8 R176, desc[UR32][R8.64] ;  /* 0x0000002008b08981 */ /* 0x000124000c1e1100 */
[----:B0-----:R-:W-:-:S05]  /*f3c0*/  IADD3 R8, P1, R5, R140, RZ ;  /* 0x0000008c05087210 */ /* 0x001fca0007f3e0ff */
[----:B---3--:R-:W-:Y:S02]  /*f3d0*/  IMAD.X R9, R197, 0x1, R133, P1 ;  /* 0x00000001c5097824 */ /* 0x008fe400008e0685 */
[----:B------:R-:W3:Y:S04]  /*f3e0*/  LDL R133, [R1+0x684] ;  /* 0x0006840001857983 */ /* 0x000ee80000100800 */
[----:B------:R-:W3:Y:S04]  /*f3f0*/  LDL.LU R147, [R1+0x698] ;  /* 0x0006980001937983 */ /* 0x000ee80000300800 */
[----:B------:R-:W3:Y:S01]  /*f400*/  LDL.LU R143, [R1+0x688] ;  /* 0x00068800018f7983 */ /* 0x000ee20000300800 */
[----:B------:R-:W-:-:S02]  /*f410*/  PRMT R175, RZ, 0x7610, R175 ;  /* 0x00007610ffaf7816 */ /* 0x000fc400000000af */
[----:B------:R-:W-:Y:S01]  /*f420*/  PRMT R173, RZ, 0x7610, R173 ;  /* 0x00007610ffad7816 */ /* 0x000fe200000000ad */
[----:B------:R-:W3:Y:S04]  /*f430*/  LDL.LU R151, [R1+0x674] ;  /* 0x0006740001977983 */ /* 0x000ee80000300800 */
[----:B------:R0:W3:Y:S01]  /*f440*/  @!P0 LDG.E.U8 R175, desc[UR32][R8.64] ;  /* 0x0000002008af8981 */ /* 0x0000e2000c1e1100 */
[----:B------:R-:W-:Y:S02]  /*f450*/  PRMT R171, RZ, 0x7610, R171 ;  /* 0x00007610ffab7816 */ /* 0x000fe400000000ab */
[----:B------:R-:W-:Y:S01]  /*f460*/  PRMT R169, RZ, 0x7610, R169 ;  /* 0x00007610ffa97816 */ /* 0x000fe200000000a9 */
[----:B------:R-:W3:Y:S01]  /*f470*/  LDL.LU R140, [R1+0x678] ;  /* 0x00067800018c7983 */ /* 0x000ee20000300800 */
[----:B------:R-:W-:-:S03]  /*f480*/  PRMT R167, RZ, 0x7610, R167 ;  /* 0x00007610ffa77816 */ /* 0x000fc600000000a7 */
[----:B------:R-:W3:Y:S01]  /*f490*/  LDL.LU R148, [R1+0x664] ;  /* 0x0006640001947983 */ /* 0x000ee20000300800 */
[----:B0-----:R-:W-:-:S05]  /*f4a0*/  IADD3 R8, P1, R5, R139, RZ ;  /* 0x0000008b05087210 */ /* 0x001fca0007f3e0ff */
[----:B------:R-:W-:-:S05]  /*f4b0*/  IMAD.X R9, R197, 0x1, R138, P1 ;  /* 0x00000001c5097824 */ /* 0x000fca00008e068a */
[----:B------:R2:W3:Y:S02]  /*f4c0*/  @!P0 LDG.E.U8 R173, desc[UR32][R8.64] ;  /* 0x0000002008ad8981 */ /* 0x0004e4000c1e1100 */
[----:B--2---:R-:W-:-:S05]  /*f4d0*/  IADD3 R8, P1, R5, R137, RZ ;  /* 0x0000008905087210 */ /* 0x004fca0007f3e0ff */
[----:B------:R-:W-:Y:S02]  /*f4e0*/  IMAD.X R9, R197, 0x1, R136, P1 ;  /* 0x00000001c5097824 */ /* 0x000fe400008e0688 */
[----:B------:R-:W2:Y:S04]  /*f4f0*/  LDL.LU R136, [R1+0x668] ;  /* 0x0006680001887983 */ /* 0x000ea80000300800 */
[----:B------:R4:W2:Y:S04]  /*f500*/  @!P0 LDG.E.U8 R171, desc[UR32][R8.64] ;  /* 0x0000002008ab8981 */ /* 0x0008a8000c1e1100 */
[----:B------:R-:W2:Y:S04]  /*f510*/  LDL.LU R144, [R1+0x654] ;  /* 0x0006540001907983 */ /* 0x000ea80000300800 */
[----:B------:R-:W2:Y:S04]  /*f520*/  LDL R146, [R1+0x910] ;  /* 0x0009100001927983 */ /* 0x000ea80000100800 */
[----:B------:R-:W2:Y:S04]  /*f530*/  LDL R145, [R1+0x90c] ;  /* 0x00090c0001917983 */ /* 0x000ea80000100800 */
[----:B------:R-:W2:Y:S04]  /*f540*/  LDL R139, [R1+0x8f0] ;  /* 0x0008f000018b7983 */ /* 0x000ea80000100800 */
[----:B------:R-:W2:Y:S04]  /*f550*/  LDL R138, [R1+0x8e0] ;  /* 0x0008e000018a7983 */ /* 0x000ea80000100800 */
[----:B------:R-:W2:Y:S01]  /*f560*/  LDL R142, [R1+0x8d0] ;  /* 0x0008d000018e7983 */ /* 0x000ea20000100800 */
[----:B----4-:R-:W-:-:S05]  /*f570*/  IADD3 R8, P1, R5, R150, RZ ;  /* 0x0000009605087210 */ /* 0x010fca0007f3e0ff */
[----:B------:R-:W-:Y:S02]  /*f580*/  IMAD.X R9, R197, 0x1, R135, P1 ;  /* 0x00000001c5097824 */ /* 0x000fe400008e0687 */
[----:B------:R-:W4:Y:S04]  /*f590*/  LDL R135, [R1+0x900] ;  /* 0x0009000001877983 */ /* 0x000f280000100800 */
[----:B------:R3:W4:Y:S04]  /*f5a0*/  @!P0 LDG.E.U8 R169, desc[UR32][R8.64] ;  /* 0x0000002008a98981 */ /* 0x000728000c1e1100 */
[----:B------:R-:W4:Y:S04]  /*f5b0*/  LDL.LU R217, [R1+0x608] ;  /* 0x0006080001d97983 */ /* 0x000f280000300800 */
[----:B------:R-:W4:Y:S04]  /*f5c0*/  LDL.LU R216, [R1+0x618] ;  /* 0x0006180001d87983 */ /* 0x000f280000300800 */
[----:B------:R-:W4:Y:S04]  /*f5d0*/  LDL.LU R213, [R1+0x628] ;  /* 0x0006280001d57983 */ /* 0x000f280000300800 */
[----:B------:R-:W4:Y:S04]  /*f5e0*/  LDL.LU R212, [R1+0x638] ;  /* 0x0006380001d47983 */ /* 0x000f280000300800 */
[----:B------:R-:W4:Y:S01]  /*f5f0*/  LDL.LU R208, [R1+0x604] ;  /* 0x0006040001d07983 */ /* 0x000f220000300800 */
[----:B---3--:R-:W-:-:S03]  /*f600*/  IADD3 R8, P1, R5, R147, RZ ;  /* 0x0000009305087210 */ /* 0x008fc60007f3e0ff */
[----:B------:R-:W3:Y:S02]  /*f610*/  LDL.LU R205, [R1+0x648] ;  /* 0x0006480001cd7983 */ /* 0x000ee40000300800 */
[----:B------:R-:W-:Y:S02]  /*f620*/  IMAD.X R9, R197, 0x1, R134, P1 ;  /* 0x00000001c5097824 */ /* 0x000fe400008e0686 */
[----:B------:R-:W4:Y:S04]  /*f630*/  LDL.LU R204, [R1+0x614] ;  /* 0x0006140001cc7983 */ /* 0x000f280000300800 */
[----:B------:R0:W4:Y:S02]  /*f640*/  @!P0 LDG.E.U8 R167, desc[UR32][R8.64] ;  /* 0x0000002008a78981 */ /* 0x000124000c1e1100 */
[----:B0-----:R-:W-:-:S05]  /*f650*/  IADD3 R8, P1, R5, R143, RZ ;  /* 0x0000008f05087210 */ /* 0x001fca0007f3e0ff */
[----:B------:R-:W-:Y:S02]  /*f660*/  IMAD.X R9, R197, 0x1, R133, P1 ;  /* 0x00000001c5097824 */ /* 0x000fe400008e0685 */
[----:B------:R-:W3:Y:S04]  /*f670*/  LDL.LU R133, [R1+0x658] ;  /* 0x0006580001857983 */ /* 0x000ee80000300800 */
[----:B------:R-:W4:Y:S04]  /*f680*/  LDL.LU R134, [R1+0x624] ;  /* 0x0006240001867983 */ /* 0x000f280000300800 */
[----:B------:R-:W4:Y:S04]  /*f690*/  LDL.LU R137, [R1+0x634] ;  /* 0x0006340001897983 */ /* 0x000f280000300800 */
[----:B------:R-:W4:Y:S01]  /*f6a0*/  LDL.LU R141, [R1+0x644] ;  /* 0x00064400018d7983 */ /* 0x000f220000300800 */
[----:B------:R-:W-:-:S06]  /*f6b0*/  PRMT R165, RZ, 0x7610, R165 ;  /* 0x00007610ffa57816 */ /* 0x000fcc00000000a5 */
[----:B------:R0:W4:Y:S01]  /*f6c0*/  @!P0 LDG.E.U8 R165, desc[UR32][R8.64] ;  /* 0x0000002008a58981 */ /* 0x000122000c1e1100 */
[----:B------:R-:W-:Y:S02]  /*f6d0*/  PRMT R163, RZ, 0x7610, R163 ;  /* 0x00007610ffa37816 */ /* 0x000fe400000000a3 */
[----:B0-----:R-:W-:-:S05]  /*f6e0*/  IADD3 R8, P1, R5, R140, RZ ;  /* 0x0000008c05087210 */ /* 0x001fca0007f3e0ff */
[----:B------:R-:W-:-:S05]  /*f6f0*/  IMAD.X R9, R197, 0x1, R151, P1 ;  /* 0x00000001c5097824 */ /* 0x000fca00008e0697 */
[----:B------:R2:W4:Y:S01]  /*f700*/  @!P0 LDG.E.U8 R163, desc[UR32][R8.64] ;  /* 0x0000002008a38981 */ /* 0x000522000c1e1100 */
[----:B------:R-:W-:Y:S02]  /*f710*/  PRMT R161, RZ, 0x7610, R161 ;  /* 0x00007610ffa17816 */ /* 0x000fe400000000a1 */
[----:B--2---:R-:W-:-:S05]  /*f720*/  IADD3 R8, P1, R5, R136, RZ ;  /* 0x0000008805087210 */ /* 0x004fca0007f3e0ff */
[----:B------:R-:W-:-:S05]  /*f730*/  IMAD.X R9, R197, 0x1, R148, P1 ;  /* 0x00000001c5097824 */ /* 0x000fca00008e0694 */
[----:B------:R3:W2:Y:S01]  /*f740*/  @!P0 LDG.E.U8 R161, desc[UR32][R8.64] ;  /* 0x0000002008a18981 */ /* 0x0006a2000c1e1100 */
[----:B------:R-:W-:Y:S02]  /*f750*/  PRMT R159, RZ, 0x7610, R159 ;  /* 0x00007610ff9f7816 */ /* 0x000fe4000000009f */
[----:B------:R-:W-:Y:S02]  /*f760*/  PRMT R157, RZ, 0x7610, R157 ;  /* 0x00007610ff9d7816 */ /* 0x000fe4000000009d */
[----:B------:R-:W-:Y:S02]  /*f770*/  PRMT R155, RZ, 0x7610, R155 ;  /* 0x00007610ff9b7816 */ /* 0x000fe4000000009b */
[----:B------:R-:W-:Y:S01]  /*f780*/  PRMT R153, RZ, 0x7610, R153 ;  /* 0x00007610ff997816 */ /* 0x000fe20000000099 */
[----:B------:R0:W-:Y:S02]  /*f790*/  STS.U8 [R196+UR5], R21 ;  /* 0x00000015c4007988 */ /* 0x0001e40008000005 */
[----:B0-----:R-:W-:-:S02]  /*f7a0*/  PRMT R21, RZ, 0x7610, R21 ;  /* 0x00007610ff157816 */ /* 0x001fc40000000015 */
[----:B------:R0:W-:Y:S02]  /*f7b0*/  STS.U8 [R196+UR5+0x100], R20 ;  /* 0x00010014c4007988 */ /* 0x0001e40008000005 */
[----:B0-----:R-:W-:Y:S02]  /*f7c0*/  PRMT R20, RZ, 0x7610, R20 ;  /* 0x00007610ff147816 */ /* 0x001fe40000000014 */
[----:B------:R0:W-:Y:S02]  /*f7d0*/  STS.U8 [R196+UR5+0x200], R19 ;  /* 0x00020013c4007988 */ /* 0x0001e40008000005 */
[----:B0-----:R-:W-:Y:S02]  /*f7e0*/  PRMT R19, RZ, 0x7610, R19 ;  /* 0x00007610ff137816 */ /* 0x001fe40000000013 */
[----:B------:R0:W-:Y:S02]  /*f7f0*/  STS.U8 [R196+UR5+0x300], R18 ;  /* 0x00030012c4007988 */ /* 0x0001e40008000005 */
        /* <DEDUP_REMOVED lines=9> */
[----:B------:R0:W-:Y:S01]  /*f890*/  STS.U8 [R196+UR5+0x800], R13 ;  /* 0x0008000dc4007988 */ /* 0x0001e20008000005 */
[----:B---3--:R-:W-:-:S05]  /*f8a0*/  IADD3 R8, P1, R5, R133, RZ ;  /* 0x0000008505087210 */ /* 0x008fca0007f3e0ff */
[----:B------:R-:W-:-:S05]  /*f8b0*/  IMAD.X R9, R197, 0x1, R144, P1 ;  /* 0x00000001c5097824 */ /* 0x000fca00008e0690 */
[----:B------:R1:W3:Y:S02]  /*f8c0*/  @!P0 LDG.E.U8 R159, desc[UR32][R8.64] ;  /* 0x00000020089f8981 */ /* 0x0002e4000c1e1100 */
[----:B-1----:R-:W-:-:S05]  /*f8d0*/  IADD3 R8, P1, R5, R205, RZ ;  /* 0x000000cd05087210 */ /* 0x002fca0007f3e0ff */
[----:B----4-:R-:W-:-:S05]  /*f8e0*/  IMAD.X R9, R197, 0x1, R141, P1 ;  /* 0x00000001c5097824 */ /* 0x010fca00008e068d */
[----:B------:R1:W4:Y:S02]  /*f8f0*/  @!P0 LDG.E.U8 R157, desc[UR32][R8.64] ;  /* 0x00000020089d8981 */ /* 0x000324000c1e1100 */
[----:B-1----:R-:W-:-:S05]  /*f900*/  IADD3 R8, P1, R5, R212, RZ ;  /* 0x000000d405087210 */ /* 0x002fca0007f3e0ff */
[----:B------:R-:W-:-:S05]  /*f910*/  IMAD.X R9, R197, 0x1, R137, P1 ;  /* 0x00000001c5097824 */ /* 0x000fca00008e0689 */
        /* <DEDUP_REMOVED lines=27> */
[----:B------:R1:W4:Y:S01]  /*fad0*/  @!P0 LDG.E.U8 R14, desc[UR32][R8.64] ;  /* 0x00000020080e8981 */ /* 0x000322000c1e1100 */
[----:B0-----:R-:W-:Y:S02]  /*fae0*/  PRMT R13, RZ, 0x7610, R13 ;  /* 0x00007610ff0d7816 */ /* 0x001fe4000000000d */
[----:B-1----:R-:W-:-:S05]  /*faf0*/  IADD3 R8, P1, R5, R227, RZ ;  /* 0x000000e305087210 */ /* 0x002fca0007f3e0ff */
[----:B------:R-:W-:Y:S01]  /*fb00*/  IMAD.X R9, R197, 0x1, R226, P1 ;  /* 0x00000001c5097824 */ /* 0x000fe200008e06e2 */
[----:B------:R0:W-:Y:S04]  /*fb10*/  STS.U8 [R196+UR5+0x900], R12 ;  /* 0x0009000cc4007988 */ /* 0x0001e80008000005 */
        /* <DEDUP_REMOVED lines=28> */
[----:B------:R-:W-:-:S05]  /*fce0*/  IMAD.X R9, R197, 0x1, R202, P1 ;  /* 0x00000001c5097824 */ /* 0x000fca00008e06ca */
[----:B------:R0:W4:Y:S04]  /*fcf0*/  @!P0 LDG.E.U8 R152, desc[UR32][R8.64] ;  /* 0x0000002008988981 */ /* 0x000128000c1e1100 */
[----:B------:R-:W-:Y:S01]  /*fd00*/  STL [R1+0xf5c], R3 ;  /* 0x000f5c0301007387 */ /* 0x000fe20000100800 */
[----:B0-----:R-:W-:-:S03]  /*fd10*/  IADD3 R8, P1, R5, R3, RZ ;  /* 0x0000000305087210 */ /* 0x001fc60007f3e0ff */
[----:B------:R0:W-:Y:S02]  /*fd20*/  STL [R1+0xf58], R6 ;  /* 0x000f580601007387 */ /* 0x0001e40000100800 */
[----:B------:R-:W-:Y:S02]  /*fd30*/  IMAD.X R9, R197, 0x1, R6, P1 ;  /* 0x00000001c5097824 */ /* 0x000fe400008e0606 */
[----:B0-----:R-:W2:Y:S04]  /*fd40*/  LDL.LU R6, [R1+0x8dc] ;  /* 0x0008dc0001067983 */ /* 0x001ea80000300800 */
[----:B------:R0:W-:Y:S01]  /*fd50*/  STS.U8 [R196+UR5+0x1300], R162 ;  /* 0x001300a2c4007988 */ /* 0x0001e20008000005 */
[----:B------:R-:W-:-:S03]  /*fd60*/  PRMT R195, RZ, 0x7610, R195 ;  /* 0x00007610ffc37816 */ /* 0x000fc600000000c3 */
[----:B------:R-:W3:Y:S01]  /*fd70*/  LDL.LU R3, [R1+0x8cc] ;  /* 0x0008cc0001037983 */ /* 0x000ee20000300800 */
[----:B0-----:R-:W-:-:S06]  /*fd80*/  PRMT R162, RZ, 0x7610, R162 ;  /* 0x00007610ffa27816 */ /* 0x001fcc00000000a2 */
[----:B------:R0:W4:Y:S02]  /*fd90*/  @!P0 LDG.E.U8 R162, desc[UR32][R8.64] ;  /* 0x0000002008a28981 */ /* 0x000124000c1e1100 */
[----:B0-----:R-:W-:-:S05]  /*fda0*/  IADD3 R8, P1, R5, R146, RZ ;  /* 0x0000009205087210 */ /* 0x001fca0007f3e0ff */
[----:B------:R-:W-:Y:S01]  /*fdb0*/  IMAD.X R9, R197, 0x1, R145, P1 ;  /* 0x00000001c5097824 */ /* 0x000fe200008e0691 */
[----:B------:R0:W-:Y:S04]  /*fdc0*/  STS.U8 [R196+UR5+0x1200], R160 ;  /* 0x001200a0c4007988 */ /* 0x0001e80008000005 */
[----:B------:R1:W4:Y:S01]  /*fdd0*/  @!P0 LDG.E.U8 R195, desc[UR32][R8.64] ;  /* 0x0000002008c38981 */ /* 0x000322000c1e1100 */
[----:B0-----:R-:W-:Y:S02]  /*fde0*/  PRMT R160, RZ, 0x7610, R160 ;  /* 0x00007610ffa07816 */ /* 0x001fe400000000a0 */
[----:B-1----:R-:W-:Y:S02]  /*fdf0*/  IADD3 R8, P1, R5, R135, RZ ;  /* 0x0000008705087210 */ /* 0x002fe40007f3e0ff */
[----:B------:R-:W4:Y:S03]  /*fe00*/  LDL R135, [R1+0x8c0] ;  /* 0x0008c00001877983 */ /* 0x000f260000100800 */
[----:B------:R-:W-:Y:S01]  /*fe10*/  IMAD.X R9, R197, 0x1, R4, P1 ;  /* 0x00000001c5097824 */ /* 0x000fe200008e0604 */
[----:B------:R0:W-:Y:S04]  /*fe20*/  STL [R1+0xf60], R4 ;  /* 0x000f600401007387 */ /* 0x0001e80000100800 */
[----:B------:R1:W4:Y:S04]  /*fe30*/  @!P0 LDG.E.U8 R160, desc[UR32][R8.64] ;  /* 0x0000002008a08981 */ /* 0x000328000c1e1100 */
[----:B0-----:R-:W4:Y:S01]  /*fe40*/  LDL.LU R4, [R1+0x8bc] ;  /* 0x0008bc0001047983 */ /* 0x001f220000300800 */
[----:B-1----:R-:W-:-:S03]  /*fe50*/  IADD3 R8, P1, R5, R139, RZ ;  /* 0x0000008b05087210 */ /* 0x002fc60007f3e0ff */
[----:B------:R-:W4:Y:S01]  /*fe60*/  LDL R139, [R1+0x8b0] ;  /* 0x0008b000018b7983 */ /* 0x000f220000100800 */
[----:B------:R-:W-:Y:S01]  /*fe70*/  PRMT R194, RZ, 0x7610, R194 ;  /* 0x00007610ffc27816 */ /* 0x000fe200000000c2 */
[----:B------:R-:W-:Y:S02]  /*fe80*/  IMAD.X R9, R197, 0x1, R2, P1 ;  /* 0x00000001c5097824 */ /* 0x000fe400008e0602 */
[----:B------:R0:W-:Y:S04]  /*fe90*/  STL [R1+0xf64], R2 ;  /* 0x000f640201007387 */ /* 0x0001e80000100800 */
[----:B------:R1:W4:Y:S04]  /*fea0*/  @!P0 LDG.E.U8 R194, desc[UR32][R8.64] ;  /* 0x0000002008c28981 */ /* 0x000328000c1e1100 */
[----:B0-----:R-:W4:Y:S01]  /*feb0*/  LDL.LU R2, [R1+0x8ac] ;  /* 0x0008ac0001027983 */ /* 0x001f220000300800 */
[----:B-1----:R-:W-:-:S03]  /*fec0*/  IADD3 R8, P1, R5, R138, RZ ;  /* 0x0000008a05087210 */ /* 0x002fc60007f3e0ff */
[----:B------:R-:W4:Y:S02]  /*fed0*/  LDL R138, [R1+0x8a0] ;  /* 0x0008a000018a7983 */ /* 0x000f240000100800 */
[----:B--2---:R-:W-:Y:S02]  /*fee0*/  IMAD.X R9, R197, 0x1, R6, P1 ;  /* 0x00000001c5097824 */ /* 0x004fe400008e0606 */
[----:B------:R0:W-:Y:S04]  /*fef0*/  STL [R1+0xf68], R6 ;  /* 0x000f680601007387 */ /* 0x0001e80000100800 */
[----:B0-----:R-:W2:Y:S04]  /*ff00*/  LDL.LU R6, [R1+0x89c] ;  /* 0x00089c0001067983 */ /* 0x001ea80000300800 */
[----:B------:R0:W-:Y:S02]  /*ff10*/  STS.U8 [R196+UR5+0x1100], R158 ;  /* 0x0011009ec4007988 */ /* 0x0001e40008000005 */
[----:B0-----:R-:W-:-:S06]  /*ff20*/  PRMT R158, RZ, 0x7610, R158 ;  /* 0x00007610ff9e7816 */ /* 0x001fcc000000009e */
[----:B------:R0:W2:Y:S01]  /*ff30*/  @!P0 LDG.E.U8 R158, desc[UR32][R8.64] ;  /* 0x00000020089e8981 */ /* 0x0000a2000c1e1100 */
[----:B------:R-:W-:Y:S02]  /*ff40*/  PRMT R193, RZ, 0x7610, R193 ;  /* 0x00007610ffc17816 */ /* 0x000fe400000000c1 */
[----:B0-----:R-:W-:Y:S02]  /*ff50*/  IADD3 R8, P1, R5, R142, RZ ;  /* 0x0000008e05087210 */ /* 0x001fe40007f3e0ff */
[----:B------:R-:W2:Y:S03]  /*ff60*/  LDL R142, [R1+0x890] ;  /* 0x00089000018e7983 */ /* 0x000ea60000100800 */
[----:B---3--:R-:W-:Y:S01]  /*ff70*/  IMAD.X R9, R197, 0x1, R3, P1 ;  /* 0x00000001c5097824 */ /* 0x008fe200008e0603 */
[----:B------:R0:W-:Y:S04]  /*ff80*/  STL [R1+0xf6c], R3 ;  /* 0x000f6c0301007387 */ /* 0x0001e80000100800 */
[----:B------:R4:W3:Y:S04]  /*ff90*/  @!P0 LDG.E.U8 R193, desc[UR32][R8.64] ;  /* 0x0000002008c18981 */ /* 0x0008e8000c1e1100 */
[----:B0-----:R-:W3:Y:S01]  /*ffa0*/  LDL.LU R3, [R1+0x88c] ;  /* 0x00088c0001037983 */ /* 0x001ee20000300800 */
[----:B----4-:R-:W-:-:S03]  /*ffb0*/  IADD3 R8, P1, R5, R135, RZ ;  /* 0x0000008705087210 */ /* 0x010fc60007f3e0ff */
[----:B------:R-:W4:Y:S04]  /*ffc0*/  LDL R135, [R1+0x880] ;  /* 0x0008800001877983 */ /* 0x000f280000100800 */
[----:B------:R0:W-:Y:S01]  /*ffd0*/  STS.U8 [R196+UR5+0x1000], R156 ;  /* 0x0010009cc4007988 */ /* 0x0001e20008000005 */
[----:B------:R-:W-:-:S03]  /*ffe0*/  IMAD.X R9, R197, 0x1, R4, P1 ;  /* 0x00000001c5097824 */ /* 0x000fc600008e0604 */
[----:B------:R1:W-:Y:S01]  /*fff0*/  STL [R1+0xf70], R4 ;  /* 0x000f700401007387 */ /* 0x0003e20000100800 */
[----:B0-----:R-:W-:-:S03]  /*10000*/  PRMT R156, RZ, 0x7610, R156 ;  /* 0x00007610ff9c7816 */ /* 0x001fc6000000009c */
[----:B-1----:R-:W4:Y:S04]  /*10010*/  LDL.LU R4, [R1+0x87c] ;  /* 0x00087c0001047983 */ /* 0x002f280000300800 */
[----:B------:R0:W4:Y:S01]  /*10020*/  @!P0 LDG.E.U8 R156, desc[UR32][R8.64] ;  /* 0x00000020089c8981 */ /* 0x000122000c1e1100 */
[----:B------:R-:W-:Y:S02]  /*10030*/  PRMT R192, RZ, 0x7610, R192 ;  /* 0x00007610ffc07816 */ /* 0x000fe400000000c0 */
[----:B0-----:R-:W-:Y:S02]  /*10040*/  IADD3 R8, P1, R5, R139, RZ ;  /* 0x0000008b05087210 */ /* 0x001fe40007f3e0ff */
[----:B------:R-:W4:Y:S03]  /*10050*/  LDL R139, [R1+0x870] ;  /* 0x00087000018b7983 */ /* 0x000f260000100800 */
[----:B------:R-:W-:Y:S01]  /*10060*/  IMAD.X R9, R197, 0x1, R2, P1 ;  /* 0x00000001c5097824 */ /* 0x000fe200008e0602 */
        /* <DEDUP_REMOVED lines=19> */
[----:B------:R-:W4:Y:S01]  /*101a0*/  LDL R135, [R1+0x840] ;  /* 0x0008400001877983 */ /* 0x000f220000100800 */
[----:B------:R-:W-:Y:S01]  /*101b0*/  PRMT R190, RZ, 0x7610, R190 ;  /* 0x00007610ffbe7816 */ /* 0x000fe200000000be */
[----:B------:R-:W-:Y:S02]  /*101c0*/  IMAD.X R9, R197, 0x1, R4, P1 ;  /* 0x00000001c5097824 */ /* 0x000fe400008e0604 */
[----:B------:R0:W-:Y:S04]  /*101d0*/  STL [R1+0xf80], R4 ;  /* 0x000f800401007387 */ /* 0x0001e80000100800 */
[----:B------:R1:W4:Y:S04]  /*101e0*/  @!P0 LDG.E.U8 R190, desc[UR32][R8.64] ;  /* 0x0000002008be8981 */ /* 0x000328000c1e1100 */
[----:B0-----:R-:W4:Y:S01]  /*101f0*/  LDL.LU R4, [R1+0x83c] ;  /* 0x00083c0001047983 */ /* 0x001f220000300800 */
[----:B------:R-:W-:-:S02]  /*10200*/  PRMT R189, RZ, 0x7610, R189 ;  /* 0x00007610ffbd7816 */ /* 0x000fc400000000bd */
[----:B-1----:R-:W-:Y:S02]  /*10210*/  IADD3 R8, P1, R5, R139, RZ ;  /* 0x0000008b05087210 */ /* 0x002fe40007f3e0ff */
        /* <DEDUP_REMOVED lines=9> */
[----:B0-----:R-:W2:Y:S01]  /*102b0*/  LDL.LU R6, [R1+0x81c] ;  /* 0x00081c0001067983 */ /* 0x001ea20000300800 */
[----:B------:R-:W-:-:S06]  /*102c0*/  PRMT R188, RZ, 0x7610, R188 ;  /* 0x00007610ffbc7816 */ /* 0x000fcc00000000bc */
        /* <DEDUP_REMOVED lines=15> */
[----:B------:R0:W4:Y:S04]  /*103c0*/  @!P0 LDG.E.U8 R186, desc[UR32][R8.64] ;  /* 0x0000002008ba8981 */ /* 0x000128000c1e1100 */
[----:B------:R1:W-:Y:S01]  /*103d0*/  STS.U8 [R196+UR5+0x1b00], R185 ;  /* 0x001b00b9c4007988 */ /* 0x0003e20008000005 */
[----:B0-----:R-:W-:-:S03]  /*103e0*/  IADD3 R8, P1, R5, R139, RZ ;  /* 0x0000008b05087210 */ /* 0x001fc60007f3e0ff */
[----:B------:R-:W4:Y:S01]  /*103f0*/  LDL R139, [R1+0x7f0] ;  /* 0x0007f000018b7983 */ /* 0x000f220000100800 */
[----:B-1----:R-:W-:Y:S01]  /*10400*/  PRMT R185, RZ, 0x7610, R185 ;  /* 0x00007610ffb97816 */ /* 0x002fe200000000b9 */
        /* <DEDUP_REMOVED lines=10> */
[----:B0-----:R-:W-:-:S02]  /*104b0*/  PRMT R184, RZ, 0x7610, R184 ;  /* 0x00007610ffb87816 */ /* 0x001fc400000000b8 */
[----:B------:R0:W-:Y:S04]  /*104c0*/  STS.U8 [R196+UR5+0x1d00], R183 ;  /* 0x001d00b7c4007988 */ /* 0x0001e80008000005 */
[----:B------:R1:W2:Y:S01]  /*104d0*/  @!P0 LDG.E.U8 R184, desc[UR32][R8.64] ;  /* 0x0000002008b88981 */ /* 0x0002a2000c1e1100 */
[----:B0-----:R-:W-:Y:S02]  /*104e0*/  PRMT R183, RZ, 0x7610, R183 ;  /* 0x00007610ffb77816 */ /* 0x001fe400000000b7 */
[----:B-1----:R-:W-:Y:S02]  /*104f0*/  IADD3 R8, P1, R5, R142, RZ ;  /* 0x0000008e05087210 */ /* 0x002fe40007f3e0ff */
        /* <DEDUP_REMOVED lines=90> */
[----:B------:R0:W-:Y:S04]  /*10aa0*/  STS.U8 [R196+UR5+0x1800], R172 ;  /* 0x001800acc4007988 */ /* 0x0001e80008000005 */
[----:B------:R-:W2:Y:S01]  /*10ab0*/  LDL R145, [R1+0x710] ;  /* 0x0007100001917983 */ /* 0x000ea20000100800 */
[----:B0-----:R-:W-:-:S03]  /*10ac0*/  PRMT R172, RZ, 0x7610, R172 ;  /* 0x00007610ffac7816 */ /* 0x001fc600000000ac */
        /* <DEDUP_REMOVED lines=10> */
[----:B------:R0:W-:Y:S04]  /*10b70*/  STS.U8 [R196+UR5+0x1700], R170 ;  /* 0x001700aac4007988 */ /* 0x0001e80008000005 */
[----:B------:R-:W4:Y:S01]  /*10b80*/  LDL R135, [R1+0x6f0] ;  /* 0x0006f00001877983 */ /* 0x000f220000100800 */
[----:B------:R-:W-:-:S03]  /*10b90*/  IMAD.X R9, R197, 0x1, R4, P1 ;  /* 0x00000001c5097824 */ /* 0x000fc600008e0604 */
[----:B------:R1:W-:Y:S01]  /*10ba0*/  STL [R1+0xfd0], R4 ;  /* 0x000fd00401007387 */ /* 0x0003e20000100800 */
[----:B0-----:R-:W-:-:S06]  /*10bb0*/  PRMT R170, RZ, 0x7610, R170 ;  /* 0x00007610ffaa7816 */ /* 0x001fcc00000000aa */
[----:B------:R0:W4:Y:S04]  /*10bc0*/  @!P0 LDG.E.U8 R170, desc[UR32][R8.64] ;  /* 0x0000002008aa8981 */ /* 0x000128000c1e1100 */
[----:B-1----:R-:W4:Y:S01]  /*10bd0*/  LDL.LU R4, [R1+0x6fc] ;  /* 0x0006fc0001047983 */ /* 0x002f220000300800 */
[----:B0-----:R-:W-:-:S03]  /*10be0*/  IADD3 R8, P1, R5, R139, RZ ;  /* 0x0000008b05087210 */ /* 0x001fc60007f3e0ff */
[----:B------:R0:W-:Y:S04]  /*10bf0*/  STS.U8 [R196+UR5+0x2800], R169 ;  /* 0x002800a9c4007988 */ /* 0x0001e80008000005 */
[----:B------:R-:W4:Y:S01]  /*10c00*/  LDL R139, [R1+0x6e0] ;  /* 0x0006e000018b7983 */ /* 0x000f220000100800 */
[----:B0-----:R-:W-:Y:S01]  /*10c10*/  PRMT R169, RZ, 0x7610, R169 ;  /* 0x00007610ffa97816 */ /* 0x001fe200000000a9 */
        /* <DEDUP_REMOVED lines=14> */
[----:B-1----:R-:W-:-:S05]  /*10d00*/  IADD3 R8, P1, R5, R145, RZ ;  /* 0x0000009105087210 */ /* 0x002fca0007f3e0ff */
[----:B---3--:R-:W-:Y:S01]  /*10d10*/  IMAD.X R9, R197, 0x1, R3, P1 ;  /* 0x00000001c5097824 */ /* 0x008fe200008e0603 */
[----:B------:R0:W-:Y:S04]  /*10d20*/  STS.U8 [R196+UR5+0x1500], R166 ;  /* 0x001500a6c4007988 */ /* 0x0001e80008000005 */
[----:B------:R1:W3:Y:S01]  /*10d30*/  @!P0 LDG.E.U8 R167, desc[UR32][R8.64] ;  /* 0x0000002008a78981 */ /* 0x0002e2000c1e1100 */
[----:B0-----:R-:W-:Y:S02]  /*10d40*/  PRMT R166, RZ, 0x7610, R166 ;  /* 0x00007610ffa67816 */ /* 0x001fe400000000a6 */
[----:B-1----:R-:W-:Y:S01]  /*10d50*/  IADD3 R8, P1, R5, R142, RZ ;  /* 0x0000008e05087210 */ /* 0x002fe20007f3e0ff */
[----:B------:R0:W-:Y:S04]  /*10d60*/  STS.U8 [R196+UR5+0x2a00], R165 ;  /* 0x002a00a5c4007988 */ /* 0x0001e80008000005 */
[----:B----4-:R-:W-:-:S05]  /*10d70*/  IMAD.X R9, R197, 0x1, R4, P1 ;  /* 0x00000001c5097824 */ /* 0x010fca00008e0604 */
[----:B------:R1:W4:Y:S01]  /*10d80*/  @!P0 LDG.E.U8 R166, desc[UR32][R8.64] ;  /* 0x0000002008a68981 */ /* 0x000322000c1e1100 */
[----:B0-----:R-:W-:Y:S02]  /*10d90*/  PRMT R165, RZ, 0x7610, R165 ;  /* 0x00007610ffa57816 */ /* 0x001fe400000000a5 */
[----:B-1----:R-:W-:Y:S01]  /*10da0*/  IADD3 R8, P1, R5, R135, RZ ;  /* 0x0000008705087210 */ /* 0x002fe20007f3e0ff */
[----:B------:R0:W-:Y:S04]  /*10db0*/  STL [R1+0xfdc], R3 ;  /* 0x000fdc0301007387 */ /* 0x0001e80000100800 */
[----:B0-----:R-:W3:Y:S01]  /*10dc0*/  LDL.LU R3, [R1+0x6bc] ;  /* 0x0006bc0001037983 */ /* 0x001ee20000300800 */
[----:B------:R-:W-:-:S03]  /*10dd0*/  IMAD.X R9, R197, 0x1, R2, P1 ;  /* 0x00000001c5097824 */ /* 0x000fc600008e0602 */
[----:B------:R0:W-:Y:S04]  /*10de0*/  STL [R1+0xfe0], R4 ;  /* 0x000fe00401007387 */ /* 0x0001e80000100800 */
[----:B------:R1:W4:Y:S04]  /*10df0*/  @!P0 LDG.E.U8 R165, desc[UR32][R8.64] ;  /* 0x0000002008a58981 */ /* 0x000328000c1e1100 */
[----:B------:R-:W4:Y:S04]  /*10e00*/  LDL R135, [R1+0x6b0] ;  /* 0x0006b00001877983 */ /* 0x000f280000100800 */
[----:B0-----:R-:W4:Y:S01]  /*10e10*/  LDL.LU R4, [R1+0x6ac] ;  /* 0x0006ac0001047983 */ /* 0x001f220000300800 */
[----:B-1----:R-:W-:-:S03]  /*10e20*/  IADD3 R8, P1, R5, R139, RZ ;  /* 0x0000008b05087210 */ /* 0x002fc60007f3e0ff */
[----:B------:R0:W-:Y:S04]  /*10e30*/  STL [R1+0xfe4], R2 ;  /* 0x000fe40201007387 */ /* 0x0001e80000100800 */
[----:B------:R-:W-:Y:S04]  /*10e40*/  STS.U8 [R196+UR5+0x1400], R164 ;  /* 0x001400a4c4007988 */ /* 0x000fe80008000005 */
[----:B------:R-:W-:Y:S04]  /*10e50*/  STS.U8 [R196+UR5+0x2b00], R163 ;  /* 0x002b00a3c4007988 */ /* 0x000fe80008000005 */
[----:B0-----:R-:W4:Y:S04]  /*10e60*/  LDL.LU R2, [R1+0x69c] ;  /* 0x00069c0001027983 */ /* 0x001f280000300800 */
[----:B------:R-:W-:Y:S04]  /*10e70*/  STS.U8 [R196+UR5+0x2c00], R161 ;  /* 0x002c00a1c4007988 */ /* 0x000fe80008000005 */
        /* <DEDUP_REMOVED lines=18> */
[----:B------:R-:W-:Y:S01]  /*10fa0*/  STS.U8 [R196+UR5+0x3f00], R152 ;  /* 0x003f0098c4007988 */ /* 0x000fe20008000005 */
[----:B--2---:R-:W-:-:S03]  /*10fb0*/  IMAD.X R9, R197, 0x1, R6, P1 ;  /* 0x00000001c5097824 */ /* 0x004fc600008e0606 */
[----:B------:R0:W-:Y:S04]  /*10fc0*/  STL [R1+0xfe8], R6 ;  /* 0x000fe80601007387 */ /* 0x0001e80000100800 */
[----:B0-----:R-:W2:Y:S04]  /*10fd0*/  LDL.LU R6, [R1+0x6c0] ;  /* 0x0006c00001067983 */ /* 0x001ea80000300800 */
[----:B------:R-:W3:Y:S01]  /*10fe0*/  LDL.LU R196, [R1+0x6cc] ;  /* 0x0006cc0001c47983 */ /* 0x000ee20000300800 */
[----:B------:R-:W-:Y:S02]  /*10ff0*/  PRMT R164, RZ, 0x7610, R164 ;  /* 0x00007610ffa47816 */ /* 0x000fe400000000a4 */
[----:B------:R-:W-:Y:S01]  /*11000*/  PRMT R163, RZ, 0x7610, R163 ;  /* 0x00007610ffa37816 */ /* 0x000fe200000000a3 */
[----:B------:R-:W4:Y:S04]  /*11010*/  LDL.LU R145, [R1+0x690] ;  /* 0x0006900001917983 */ /* 0x000f280000300800 */
[----:B------:R0:W4:Y:S04]  /*11020*/  @!P0 LDG.E.U8 R164, desc[UR32][R8.64] ;  /* 0x0000002008a48981 */ /* 0x000128000c1e1100 */
[----:B------:R-:W4:Y:S01]  /*11030*/  LDL.LU R149, [R1+0x6a0] ;  /* 0x0006a00001957983 */ /* 0x000f220000300800 */
[----:B0-----:R-:W-:-:S03]  /*11040*/  IADD3 R8, P1, R5, R138, RZ ;  /* 0x0000008a05087210 */ /* 0x001fc60007f3e0ff */
[----:B------:R0:W-:Y:S04]  /*11050*/  STS.U8 [R7+UR5+0x80], R162 ;  /* 0x000080a207007988 */ /* 0x0001e80008000005 */
[----:B------:R-:W-:Y:S01]  /*11060*/  STS.U8 [R7+UR5+0x180], R195 ;  /* 0x000180c307007988 */ /* 0x000fe20008000005 */
[----:B0-----:R-:W-:-:S03]  /*11070*/  PRMT R162, RZ, 0x7610, R162 ;  /* 0x00007610ffa27816 */ /* 0x001fc600000000a2 */
[----:B------:R-:W-:Y:S04]  /*11080*/  STS.U8 [R7+UR5+0x380], R194 ;  /* 0x000380c207007988 */ /* 0x000fe80008000005 */
[----:B------:R-:W-:Y:S04]  /*11090*/  STS.U8 [R7+UR5+0x580], R193 ;  /* 0x000580c107007988 */ /* 0x000fe80008000005 */
[----:B------:R-:W-:Y:S01]  /*110a0*/  STS.U8 [R7+UR5+0x780], R192 ;  /* 0x000780c007007988 */ /* 0x000fe20008000005 */
[----:B---3--:R-:W-:-:S05]  /*110b0*/  IMAD.X R9, R197, 0x1, R196, P1 ;  /* 0x00000001c5097824 */ /* 0x008fca00008e06c4 */
[----:B------:R2:W3:Y:S02]  /*110c0*/  @!P0 LDG.E.U8 R163, desc[UR32][R8.64] ;  /* 0x0000002008a38981 */ /* 0x0004e4000c1e1100 */
[----:B--2---:R-:W-:Y:S02]  /*110d0*/  IADD3 R8, P1, R5, R6, RZ ;  /* 0x0000000605087210 */ /* 0x004fe40007f3e0ff */
[----:B------:R0:W-:Y:S03]  /*110e0*/  STL [R1+0xfec], R196 ;  /* 0x000fecc401007387 */ /* 0x0001e60000100800 */
[----:B------:R-:W-:-:S05]  /*110f0*/  IMAD.X R9, R197, 0x1, R3, P1 ;  /* 0x00000001c5097824 */ /* 0x000fca00008e0603 */
[----:B------:R4:W2:Y:S04]  /*11100*/  @!P0 LDG.E.U8 R162, desc[UR32][R8.64] ;  /* 0x0000002008a28981 */ /* 0x0008a8000c1e1100 */
[----:B0-----:R-:W3:Y:S04]  /*11110*/  LDL.LU R196, [R1+0x67c] ;  /* 0x00067c0001c47983 */ /* 0x001ee80000300800 */
[----:B------:R-:W2:Y:S01]  /*11120*/  LDL.LU R195, [R1+0x68c] ;  /* 0x00068c0001c37983 */ /* 0x000ea20000300800 */
[----:B----4-:R-:W-:-:S03]  /*11130*/  IADD3 R8, P1, R5, R135, RZ ;  /* 0x0000008705087210 */ /* 0x010fc60007f3e0ff */
[----:B------:R-:W4:Y:S04]  /*11140*/  LDL.LU R209, [R1+0x640] ;  /* 0x0006400001d17983 */ /* 0x000f280000300800 */
[----:B------:R-:W4:Y:S04]  /*11150*/  LDL.LU R199, [R1+0x650] ;  /* 0x0006500001c77983 */ /* 0x000f280000300800 */
[----:B------:R-:W4:Y:S04]  /*11160*/  LDL.LU R135, [R1+0x660] ;  /* 0x0006600001877983 */ /* 0x000f280000300800 */
[----:B------:R-:W4:Y:S04]  /*11170*/  LDL.LU R138, [R1+0x670] ;  /* 0x00067000018a7983 */ /* 0x000f280000300800 */
[----:B------:R-:W4:Y:S04]  /*11180*/  LDL.LU R139, [R1+0x63c] ;  /* 0x00063c00018b7983 */ /* 0x000f280000300800 */
[----:B------:R-:W3:Y:S04]  /*11190*/  LDL.LU R142, [R1+0x680] ;  /* 0x00068000018e7983 */ /* 0x000ee80000300800 */
[----:B------:R-:W4:Y:S04]  /*111a0*/  LDL.LU R146, [R1+0x65c] ;  /* 0x00065c0001927983 */ /* 0x000f280000300800 */
[----:B------:R-:W4:Y:S04]  /*111b0*/  LDL.LU R194, [R1+0x62c] ;  /* 0x00062c0001c27983 */ /* 0x000f280000300800 */
[----:B------:R-:W4:Y:S04]  /*111c0*/  LDL.LU R193, [R1+0x66c] ;  /* 0x00066c0001c17983 */ /* 0x000f280000300800 */
[----:B------:R-:W4:Y:S01]  /*111d0*/  LDL.LU R192, [R1+0x64c] ;  /* 0x00064c0001c07983 */ /* 0x000f220000300800 */
[----:B------:R-:W-:Y:S01]  /*111e0*/  PRMT R161, RZ, 0x7610, R161 ;  /* 0x00007610ffa17816 */ /* 0x000fe200000000a1 */
[----:B------:R-:W-:-:S05]  /*111f0*/  IMAD.X R9, R197, 0x1, R4, P1 ;  /* 0x00000001c5097824 */ /* 0x000fca00008e0604 */
[----:B------:R0:W4:Y:S04]  /*11200*/  @!P0 LDG.E.U8 R161, desc[UR32][R8.64] ;  /* 0x0000002008a18981 */ /* 0x000128000c1e1100 */
[----:B------:R1:W-:Y:S01]  /*11210*/  STS.U8 [R7+UR5+0x280], R160 ;  /* 0x000280a007007988 */ /* 0x0003e20008000005 */
[----:B0-----:R-:W-:Y:S02]  /*11220*/  IADD3 R8, P1, R5, R149, RZ ;  /* 0x0000009505087210 */ /* 0x001fe40007f3e0ff */
[----:B-1----:R-:W-:-:S03]  /*11230*/  PRMT R160, RZ, 0x7610, R160 ;  /* 0x00007610ffa07816 */ /* 0x002fc600000000a0 */
[----:B------:R-:W-:-:S05]  /*11240*/  IMAD.X R9, R197, 0x1, R2, P1 ;  /* 0x00000001c5097824 */ /* 0x000fca00008e0602 */
[----:B------:R0:W4:Y:S01]  /*11250*/  @!P0 LDG.E.U8 R160, desc[UR32][R8.64] ;  /* 0x0000002008a08981 */ /* 0x000122000c1e1100 */
[----:B------:R-:W-:Y:S02]  /*11260*/  PRMT R159, RZ, 0x7610, R159 ;  /* 0x00007610ff9f7816 */ /* 0x000fe4000000009f */
[----:B0-----:R-:W-:Y:S01]  /*11270*/  IADD3 R8, P1, R5, R145, RZ ;  /* 0x0000009105087210 */ /* 0x001fe20007f3e0ff */
[----:B------:R0:W-:Y:S02]  /*11280*/  STS.U8 [R7+UR5+0x480], R158 ;  /* 0x0004809e07007988 */ /* 0x0001e40008000005 */
[----:B0-----:R-:W-:Y:S02]  /*11290*/  PRMT R158, RZ, 0x7610, R158 ;  /* 0x00007610ff9e7816 */ /* 0x001fe4000000009e */
[----:B------:R-:W-:Y:S01]  /*112a0*/  PRMT R157, RZ, 0x7610, R157 ;  /* 0x00007610ff9d7816 */ /* 0x000fe2000000009d */
[----:B------:R0:W-:Y:S04]  /*112b0*/  STS.U8 [R7+UR5+0x680], R156 ;  /* 0x0006809c07007988 */ /* 0x0001e80008000005 */
[----:B------:R1:W-:Y:S01]  /*112c0*/  STL.64 [R1+0x1238], R150 ;  /* 0x0012389601007387 */ /* 0x0003e20000100a00 */
[----:B0-----:R-:W-:Y:S01]  /*112d0*/  PRMT R156, RZ, 0x7610, R156 ;  /* 0x00007610ff9c7816 */ /* 0x001fe2000000009c */
[----:B-1----:R-:W-:-:S02]  /*112e0*/  IMAD.MOV.U32 R150, RZ, RZ, R217 ;  /* 0x000000ffff967224 */ /* 0x002fc400078e00d9 */
[----:B------:R-:W4:Y:S04]  /*112f0*/  LDL.LU R217, [R1+0x12d0] ;  /* 0x0012d00001d97983 */ /* 0x000f280000300800 */
[----:B------:R-:W4:Y:S04]  /*11300*/  LDL.LU R151, [R1+0x600] ;  /* 0x0006000001977983 */ /* 0x000f280000300800 */
[----:B------:R0:W-:Y:S01]  /*11310*/  STL.64 [R1+0x1230], R148 ;  /* 0x0012309401007387 */ /* 0x0001e20000100a00 */
[----:B------:R-:W-:Y:S01]  /*11320*/  PRMT R155, RZ, 0x7610, R155 ;  /* 0x00007610ff9b7816 */ /* 0x000fe2000000009b */
[----:B0-----:R-:W-:-:S02]  /*11330*/  IMAD.MOV.U32 R148, RZ, RZ, R216 ;  /* 0x000000ffff947224 */ /* 0x001fc400078e00d8 */
[----:B------:R-:W4:Y:S04]  /*11340*/  LDL.LU R216, [R1+0x12cc] ;  /* 0x0012cc0001d87983 */ /* 0x000f280000300800 */
[----:B------:R-:W4:Y:S04]  /*11350*/  LDL.LU R149, [R1+0x610] ;  /* 0x0006100001957983 */ /* 0x000f280000300800 */
[----:B------:R-:W-:Y:S01]  /*11360*/  STS.U8 [R7+UR5+0x980], R191 ;  /* 0x000980bf07007988 */ /* 0x000fe20008000005 */
[----:B--2---:R-:W-:-:S05]  /*11370*/  IMAD.X R9, R197, 0x1, R195, P1 ;  /* 0x00000001c5097824 */ /* 0x004fca00008e06c3 */
[----:B------:R3:W2:Y:S02]  /*11380*/  @!P0 LDG.E.U8 R159, desc[UR32][R8.64] ;  /* 0x00000020089f8981 */ /* 0x0006a4000c1e1100 */
[----:B---3--:R-:W-:-:S05]  /*11390*/  IADD3 R8, P1, R5, R142, RZ ;  /* 0x0000008e05087210 */ /* 0x008fca0007f3e0ff */
[----:B------:R-:W-:-:S05]  /*113a0*/  IMAD.X R9, R197, 0x1, R196, P1 ;  /* 0x00000001c5097824 */ /* 0x000fca00008e06c4 */
[----:B------:R4:W3:Y:S02]  /*113b0*/  @!P0 LDG.E.U8 R158, desc[UR32][R8.64] ;  /* 0x00000020089e8981 */ /* 0x0008e4000c1e1100 */
[----:B----4-:R-:W-:-:S05]  /*113c0*/  IADD3 R8, P1, R5, R138, RZ ;  /* 0x0000008a05087210 */ /* 0x010fca0007f3e0ff */
[----:B------:R-:W-:-:S05]  /*113d0*/  IMAD.X R9, R197, 0x1, R193, P1 ;  /* 0x00000001c5097824 */ /* 0x000fca00008e06c1 */
[----:B------:R0:W4:Y:S02]  /*113e0*/  @!P0 LDG.E.U8 R157, desc[UR32][R8.64] ;  /* 0x00000020089d8981 */ /* 0x000124000c1e1100 */
[----:B0-----:R-:W-:-:S05]  /*113f0*/  IADD3 R8, P1, R5, R135, RZ ;  /* 0x0000008705087210 */ /* 0x001fca0007f3e0ff */
[----:B------:R-:W-:Y:S01]  /*11400*/  IMAD.X R9, R197, 0x1, R146, P1 ;  /* 0x00000001c5097824 */ /* 0x000fe200008e0692 */
[----:B------:R0:W-:Y:S04]  /*11410*/  STL.64 [R1+0x1228], R146 ;  /* 0x0012289201007387 */ /* 0x0001e80000100a00 */
[----:B------:R1:W4:Y:S02]  /*11420*/  @!P0 LDG.E.U8 R156, desc[UR32][R8.64] ;  /* 0x00000020089c8981 */ /* 0x000324000c1e1100 */
[----:B-1----:R-:W-:Y:S01]  /*11430*/  IADD3 R8, P1, R5, R199, RZ ;  /* 0x000000c705087210 */ /* 0x002fe20007f3e0ff */
[----:B0-----:R-:W-:Y:S02]  /*11440*/  IMAD.MOV.U32 R146, RZ, RZ, R213 ;  /* 0x000000ffff927224 */ /* 0x001fe400078e00d5 */
[----:B------:R-:W2:Y:S02]  /*11450*/  LDL.LU R213, [R1+0x12c8] ;  /* 0x0012c80001d57983 */ /* 0x000ea40000300800 */
[----:B------:R-:W-:-:S02]  /*11460*/  IMAD.X R9, R197, 0x1, R192, P1 ;  /* 0x00000001c5097824 */ /* 0x000fc400008e06c0 */
[----:B------:R-:W3:Y:S04]  /*11470*/  LDL.LU R147, [R1+0x620] ;  /* 0x0006200001937983 */ /* 0x000ee80000300800 */
[----:B------:R0:W-:Y:S04]  /*11480*/  STL.64 [R1+0x1220], R144 ;  /* 0x0012209001007387 */ /* 0x0001e80000100a00 */
[----:B------:R1:W4:Y:S01]  /*11490*/  @!P0 LDG.E.U8 R155, desc[UR32][R8.64] ;  /* 0x00000020089b8981 */ /* 0x000322000c1e1100 */
[----:B0-----:R-:W-:-:S03]  /*114a0*/  IMAD.MOV.U32 R144, RZ, RZ, R212 ;  /* 0x000000ffff907224 */ /* 0x001fc600078e00d4 */
[----:B------:R-:W4:Y:S01]  /*114b0*/  LDL.LU R212, [R1+0x12c4] ;  /* 0x0012c40001d47983 */ /* 0x000f220000300800 */
[----:B-1----:R-:W-:-:S03]  /*114c0*/  IADD3 R8, P1, R5, R209, RZ ;  /* 0x000000d105087210 */ /* 0x002fc60007f3e0ff */
[----:B------:R-:W2:Y:S04]  /*114d0*/  LDL.LU R145, [R1+0x630] ;  /* 0x0006300001917983 */ /* 0x000ea80000300800 */
[----:B------:R0:W-:Y:S01]  /*114e0*/  STL.64 [R1+0x1218], R142 ;  /* 0x0012188e01007387 */ /* 0x0001e20000100a00 */
[----:B------:R-:W-:Y:S02]  /*114f0*/  IMAD.X R9, R197, 0x1, R139, P1 ;  /* 0x00000001c5097824 */ /* 0x000fe400008e068b */
[----:B0-----:R-:W-:Y:S02]  /*11500*/  IMAD.MOV.U32 R142, RZ, RZ, R209 ;  /* 0x000000ffff8e7224 */ /* 0x001fe400078e00d1 */
[----:B------:R-:W4:Y:S01]  /*11510*/  LDL.LU R209, [R1+0x12c0] ;  /* 0x0012c00001d17983 */ /* 0x000f220000300800 */
[----:B------:R-:W-:-:S03]  /*11520*/  IMAD.MOV.U32 R143, RZ, RZ, R208 ;  /* 0x000000ffff8f7224 */ /* 0x000fc600078e00d0 */
[----:B------:R-:W4:Y:S04]  /*11530*/  LDL.LU R208, [R1+0x12bc] ;  /* 0x0012bc0001d07983 */ /* 0x000f280000300800 */
[----:B------:R0:W-:Y:S02]  /*11540*/  STL.64 [R1+0x1210], R140 ;  /* 0x0012108c01007387 */ /* 0x0001e40000100a00 */
[----:B0-----:R-:W-:Y:S02]  /*11550*/  IMAD.MOV.U32 R140, RZ, RZ, R205 ;  /* 0x000000ffff8c7224 */ /* 0x001fe400078e00cd */
[----:B------:R-:W4:Y:S04]  /*11560*/  LDL.LU R205, [R1+0x12b8] ;  /* 0x0012b80001cd7983 */ /* 0x000f280000300800 */
[----:B------:R-:W4:Y:S04]  /*11570*/  LDL.LU R141, [R1+0x60c] ;  /* 0x00060c00018d7983 */ /* 0x000f280000300800 */
[----:B------:R0:W-:Y:S02]  /*11580*/  STL.64 [R1+0x1208], R138 ;  /* 0x0012088a01007387 */ /* 0x0001e40000100a00 */
[----:B0-----:R-:W-:-:S02]  /*11590*/  IMAD.MOV.U32 R139, RZ, RZ, R204 ;  /* 0x000000ffff8b7224 */ /* 0x001fc400078e00cc */
[----:B------:R-:W4:Y:S01]  /*115a0*/  LDL.LU R204, [R1+0x12b4] ;  /* 0x0012b40001cc7983 */ /* 0x000f220000300800 */
[----:B------:R-:W-:-:S03]  /*115b0*/  IMAD.MOV.U32 R138, RZ, RZ, R199 ;  /* 0x000000ffff8a7224 */ /* 0x000fc600078e00c7 */
[----:B------:R-:W4:Y:S04]  /*115c0*/  LDL.LU R199, [R1+0x12b0] ;  /* 0x0012b00001c77983 */ /* 0x000f280000300800 */
[----:B------:R-:W-:Y:S04]  /*115d0*/  STL.64 [R1+0x1200], R136 ;  /* 0x0012008801007387 */ /* 0x000fe80000100a00 */
        /* <DEDUP_REMOVED lines=56> */
[----:B------:R-:W4:Y:S04]  /*11960*/  LDL.LU R191, [R1+0x61c] ;  /* 0x00061c0001bf7983 */ /* 0x000f280000300800 */
[----:B------:R0:W-:Y:S02]  /*11970*/  STS.U8 [R7+UR5+0x880], R154 ;  /* 0x0008809a07007988 */ /* 0x0001e40008000005 */
[----:B0-----:R-:W-:-:S06]  /*11980*/  PRMT R154, RZ, 0x7610, R154 ;  /* 0x00007610ff9a7816 */ /* 0x001fcc000000009a */
[----:B------:R2:W4:Y:S01]  /*11990*/  @!P0 LDG.E.U8 R154, desc[UR32][R8.64] ;  /* 0x00000020089a8981 */ /* 0x000522000c1e1100 */
[----:B------:R-:W-:Y:S02]  /*119a0*/  PRMT R153, RZ, 0x7610, R153 ;  /* 0x00007610ff997816 */ /* 0x000fe40000000099 */
[----:B--2---:R-:W-:-:S05]  /*119b0*/  IADD3 R8, P1, R5, R145, RZ ;  /* 0x0000009105087210 */ /* 0x004fca0007f3e0ff */
[----:B------:R-:W-:-:S05]  /*119c0*/  IMAD.X R9, R197, 0x1, R194, P1 ;  /* 0x00000001c5097824 */ /* 0x000fca00008e06c2 */
[----:B------:R3:W2:Y:S01]  /*119d0*/  @!P0 LDG.E.U8 R153, desc[UR32][R8.64] ;  /* 0x0000002008998981 */ /* 0x0006a2000c1e1100 */
[----:B------:R-:W-:Y:S02]  /*119e0*/  PRMT R152, RZ, 0x7610, R152 ;  /* 0x00007610ff987816 */ /* 0x000fe40000000098 */
[----:B---3--:R-:W-:Y:S02]  /*119f0*/  IADD3 R8, P1, R5, R147, RZ ;  /* 0x0000009305087210 */ /* 0x008fe40007f3e0ff */
[----:B------:R-:W-:Y:S02]  /*11a00*/  PRMT R23, RZ, 0x7610, R23 ;  /* 0x00007610ff177816 */ /* 0x000fe40000000017 */
[----:B------:R-:W-:Y:S02]  /*11a10*/  PRMT R22, RZ, 0x7610, R22 ;  /* 0x00007610ff167816 */ /* 0x000fe40000000016 */
[----:B------:R-:W-:Y:S02]  /*11a20*/  PRMT R21, RZ, 0x7610, R21 ;  /* 0x00007610ff157816 */ /* 0x000fe40000000015 */
[----:B------:R-:W-:-:S02]  /*11a30*/  PRMT R20, RZ, 0x7610, R20 ;  /* 0x00007610ff147816 */ /* 0x000fc40000000014 */
[----:B------:R-:W-:Y:S02]  /*11a40*/  PRMT R19, RZ, 0x7610, R19 ;  /* 0x00007610ff137816 */ /* 0x000fe40000000013 */
[----:B------:R-:W-:Y:S02]  /*11a50*/  PRMT R18, RZ, 0x7610, R18 ;  /* 0x00007610ff127816 */ /* 0x000fe40000000012 */
[----:B------:R-:W-:Y:S02]  /*11a60*/  PRMT R17, RZ, 0x7610, R17 ;  /* 0x00007610ff117816 */ /* 0x000fe40000000011 */
[----:B------:R-:W-:Y:S02]  /*11a70*/  PRMT R16, RZ, 0x7610, R16 ;  /* 0x00007610ff107816 */ /* 0x000fe40000000010 */
[----:B------:R-:W-:Y:S02]  /*11a80*/  PRMT R15, RZ, 0x7610, R15 ;  /* 0x00007610ff0f7816 */ /* 0x000fe4000000000f */
[----:B------:R-:W-:-:S02]  /*11a90*/  PRMT R14, RZ, 0x7610, R14 ;  /* 0x00007610ff0e7816 */ /* 0x000fc4000000000e */
[----:B------:R-:W-:Y:S02]  /*11aa0*/  PRMT R13, RZ, 0x7610, R13 ;  /* 0x00007610ff0d7816 */ /* 0x000fe4000000000d */
[----:B------:R-:W-:Y:S01]  /*11ab0*/  PRMT R12, RZ, 0x7610, R12 ;  /* 0x00007610ff0c7816 */ /* 0x000fe2000000000c */
[----:B------:R-:W-:Y:S01]  /*11ac0*/  STL.64 [R1+0x12a8], R150 ;  /* 0x0012a89601007387 */ /* 0x000fe20000100a00 */
[----:B------:R-:W-:-:S03]  /*11ad0*/  PRMT R11, RZ, 0x7610, R11 ;  /* 0x00007610ff0b7816 */ /* 0x000fc6000000000b */
[----:B------:R-:W-:Y:S04]  /*11ae0*/  STL.64 [R1+0x12a0], R148 ;  /* 0x0012a09401007387 */ /* 0x000fe80000100a00 */
[----:B------:R-:W-:Y:S04]  /*11af0*/  STL.64 [R1+0x1298], R146 ;  /* 0x0012989201007387 */ /* 0x000fe80000100a00 */
[----:B------:R-:W-:Y:S04]  /*11b00*/  STL.64 [R1+0x1290], R144 ;  /* 0x0012909001007387 */ /* 0x000fe80000100a00 */
[----:B------:R-:W-:Y:S04]  /*11b10*/  STL.64 [R1+0x1288], R142 ;  /* 0x0012888e01007387 */ /* 0x000fe80000100a00 */
[----:B----4-:R-:W-:Y:S04]  /*11b20*/  STL.64 [R1+0x1280], R140 ;  /* 0x0012808c01007387 */ /* 0x010fe80000100a00 */
[----:B------:R0:W-:Y:S04]  /*11b30*/  STL.64 [R1+0x1278], R138 ;  /* 0x0012788a01007387 */ /* 0x0001e80000100a00 */
[----:B------:R-:W3:Y:S04]  /*11b40*/  LDL.LU.64 R24, [R1+0x400] ;  /* 0x0004000001187983 */ /* 0x000ee80000300a00 */
[----:B------:R-:W3:Y:S04]  /*11b50*/  LDL.LU.64 R26, [R1+0x408] ;  /* 0x00040800011a7983 */ /* 0x000ee80000300a00 */
[----:B------:R-:W3:Y:S04]  /*11b60*/  LDL.LU.64 R28, [R1+0x410] ;  /* 0x00041000011c7983 */ /* 0x000ee80000300a00 */
[----:B------:R-:W3:Y:S04]  /*11b70*/  LDL.LU.64 R30, [R1+0x418] ;  /* 0x00041800011e7983 */ /* 0x000ee80000300a00 */
[----:B------:R-:W3:Y:S01]  /*11b80*/  LDL.LU.64 R32, [R1+0x420] ;  /* 0x0004200001207983 */ /* 0x000ee20000300a00 */
[----:B------:R-:W-:-:S03]  /*11b90*/  PRMT R10, RZ, 0x7610, R10 ;  /* 0x00007610ff0a7816 */ /* 0x000fc6000000000a */
[----:B------:R-:W3:Y:S04]  /*11ba0*/  LDL.LU.64 R34, [R1+0x428] ;  /* 0x0004280001227983 */ /* 0x000ee80000300a00 */
        /* <DEDUP_REMOVED lines=43> */
[----:B------:R-:W3:Y:S01]  /*11e60*/  LDL.LU.64 R122, [R1+0x588] ;  /* 0x00058800017a7983 */ /* 0x000ee20000300a00 */
[----:B------:R-:W-:-:S03]  /*11e70*/  IMAD.X R9, R197, 0x1, R191, P1 ;  /* 0x00000001c5097824 */ /* 0x000fc600008e06bf */
[----:B------:R-:W3:Y:S04]  /*11e80*/  LDL.LU.64 R124, [R1+0x590] ;  /* 0x00059000017c7983 */ /* 0x000ee80000300a00 */
[----:B------:R1:W4:Y:S04]  /*11e90*/  @!P0 LDG.E.U8 R152, desc[UR32][R8.64] ;  /* 0x0000002008988981 */ /* 0x000328000c1e1100 */
[----:B------:R-:W3:Y:S04]  /*11ea0*/  LDL.LU.64 R126, [R1+0x598] ;  /* 0x00059800017e7983 */ /* 0x000ee80000300a00 */
[----:B------:R-:W3:Y:S01]  /*11eb0*/  LDL.LU.64 R128, [R1+0x5a0] ;  /* 0x0005a00001807983 */ /* 0x000ee20000300a00 */
[----:B-1----:R-:W-:-:S03]  /*11ec0*/  IADD3 R8, P1, R5, R149, RZ ;  /* 0x0000009505087210 */ /* 0x002fc60007f3e0ff */
[----:B------:R-:W3:Y:S02]  /*11ed0*/  LDL.LU.64 R130, [R1+0x5a8] ;  /* 0x0005a80001827983 */ /* 0x000ee40000300a00 */
[----:B------:R-:W-:Y:S02]  /*11ee0*/  IMAD.X R9, R197, 0x1, R141, P1 ;  /* 0x00000001c5097824 */ /* 0x000fe400008e068d */
[----:B------:R-:W3:Y:S04]  /*11ef0*/  LDL.LU.64 R132, [R1+0x5b0] ;  /* 0x0005b00001847983 */ /* 0x000ee80000300a00 */
[----:B------:R1:W3:Y:S04]  /*11f00*/  @!P0 LDG.E.U8 R23, desc[UR32][R8.64] ;  /* 0x0000002008178981 */ /* 0x0002e8000c1e1100 */
[----:B------:R-:W3:Y:S04]  /*11f10*/  LDL.LU.64 R134, [R1+0x5b8] ;  /* 0x0005b80001867983 */ /* 0x000ee80000300a00 */
[----:B------:R-:W3:Y:S01]  /*11f20*/  LDL.LU.64 R136, [R1+0x5c0] ;  /* 0x0005c00001887983 */ /* 0x000ee20000300a00 */
[----:B-1----:R-:W-:-:S03]  /*11f30*/  IADD3 R8, P1, R5, R151, RZ ;  /* 0x0000009705087210 */ /* 0x002fc60007f3e0ff */
[----:B0-----:R-:W3:Y:S02]  /*11f40*/  LDL.LU.64 R138, [R1+0x5c8] ;  /* 0x0005c800018a7983 */ /* 0x001ee40000300a00 */
[----:B------:R-:W-:Y:S02]  /*11f50*/  IMAD.X R9, R197, 0x1, R252, P1 ;  /* 0x00000001c5097824 */ /* 0x000fe400008e06fc */
[----:B------:R-:W3:Y:S04]  /*11f60*/  LDL.LU.64 R140, [R1+0x5d0] ;  /* 0x0005d000018c7983 */ /* 0x000ee80000300a00 */
[----:B------:R0:W3:Y:S04]  /*11f70*/  @!P0 LDG.E.U8 R22, desc[UR32][R8.64] ;  /* 0x0000002008168981 */ /* 0x0000e8000c1e1100 */
[----:B------:R-:W3:Y:S04]  /*11f80*/  LDL.LU.64 R142, [R1+0x5d8] ;  /* 0x0005d800018e7983 */ /* 0x000ee80000300a00 */
[----:B------:R-:W3:Y:S01]  /*11f90*/  LDL.LU.64 R144, [R1+0x5e0] ;  /* 0x0005e00001907983 */ /* 0x000ee20000300a00 */
[----:B0-----:R-:W-:-:S03]  /*11fa0*/  IADD3 R8, P1, R5, R249, RZ ;  /* 0x000000f905087210 */ /* 0x001fc60007f3e0ff */
[----:B------:R-:W3:Y:S02]  /*11fb0*/  LDL.LU.64 R146, [R1+0x5e8] ;  /* 0x0005e80001927983 */ /* 0x000ee40000300a00 */
[----:B------:R-:W-:Y:S02]  /*11fc0*/  IMAD.X R9, R197, 0x1, R248, P1 ;  /* 0x00000001c5097824 */ /* 0x000fe400008e06f8 */
[----:B------:R-:W3:Y:S04]  /*11fd0*/  LDL.LU.64 R148, [R1+0x5f0] ;  /* 0x0005f00001947983 */ /* 0x000ee80000300a00 */
[----:B------:R0:W3:Y:S04]  /*11fe0*/  @!P0 LDG.E.U8 R21, desc[UR32][R8.64] ;  /* 0x0000002008158981 */ /* 0x0000e8000c1e1100 */
[----:B------:R-:W3:Y:S01]  /*11ff0*/  LDL.LU.64 R150, [R1+0x5f8] ;  /* 0x0005f80001967983 */ /* 0x000ee20000300a00 */
[----:B0-----:R-:W-:-:S05]  /*12000*/  IADD3 R8, P1, R5, R245, RZ ;  /* 0x000000f505087210 */ /* 0x001fca0007f3e0ff */
[----:B------:R-:W-:-:S05]  /*12010*/  IMAD.X R9, R197, 0x1, R244, P1 ;  /* 0x00000001c5097824 */ /* 0x000fca00008e06f4 */
[----:B------:R0:W3:Y:S02]  /*12020*/  @!P0 LDG.E.U8 R20, desc[UR32][R8.64] ;  /* 0x0000002008148981 */ /* 0x0000e4000c1e1100 */
        /* <DEDUP_REMOVED lines=29> */
[----:B------:R-:W3:Y:S04]  /*12200*/  @!P0 LDG.E.U8 R10, desc[UR32][R8.64] ;  /* 0x00000020080a8981 */ /* 0x000ee8000c1e1100 */
        /* <DEDUP_REMOVED lines=38> */
[----:B--2---:R-:W-:Y:S04]  /*12470*/  STS.U8 [R7+UR5+0x2f80], R153 ;  /* 0x002f809907007988 */ /* 0x004fe80008000005 */
[----:B----4-:R-:W-:Y:S04]  /*12480*/  STS.U8 [R7+UR5+0x3080], R152 ;  /* 0x0030809807007988 */ /* 0x010fe80008000005 */
[----:B---3--:R-:W-:Y:S04]  /*12490*/  STS.U8 [R7+UR5+0x3180], R23 ;  /* 0x0031801707007988 */ /* 0x008fe80008000005 */
        /* <DEDUP_REMOVED lines=13> */
[----:B------:R0:W-:Y:S06]  /*12570*/  MEMBAR.ALL.CTA ;  /* 0x0000000000007992 */ /* 0x0001ec0000008000 */
[----:B0-----:R-:W0:Y:S02]  /*12580*/  FENCE.VIEW.ASYNC.S ;  /* 0x00000000000073c6 */ /* 0x001e240000000000 */
[----:B0-----:R-:W-:Y:S06]  /*12590*/  BAR.SYNC.DEFER_BLOCKING 0x0 ;  /* 0x0000000000007b1d */ /* 0x001fec0000010000 */
[----:B------:R-:W-:-:S06]  /*125a0*/  WARPGROUP.ARRIVE ;  /* 0x00000000000079c5 */ /* 0x000fcc0000000000 */
[----:B------:R-:W-:Y:S03]  /*125b0*/  QGMMA.64x256x32.F32.E5M2.E5M2 R24, gdesc[UR12], R24, gsb0 ;  /* 0x03e000000c1879f3 */ /* 0x000fe60008003818 */
[----:B------:R-:W-:Y:S02]  /*125c0*/  WARPGROUP.DEPBAR.LE gsb0, 0x0 ;  /* 0x00008000000079c5 */ /* 0x000fe40000010000 */
        /* <DEDUP_REMOVED lines=63> */
[----:B------:R0:W-:Y:S04]  /*129c0*/  STL.64 [R1+0x5f8], R150 ;  /* 0x0005f89601007387 */ /* 0x0001e80000100a00 */
[----:B0-----:R-:W2:Y:S04]  /*129d0*/  LDL.LU.64 R150, [R1+0x12a8] ;  /* 0x0012a80001967983 */ /* 0x001ea80000300a00 */
[----:B------:R-:W3:Y:S04]  /*129e0*/  LDL.LU.64 R148, [R1+0x12a0] ;  /* 0x0012a00001947983 */ /* 0x000ee80000300a00 */
[----:B------:R-:W4:Y:S04]  /*129f0*/  LDL.LU.64 R146, [R1+0x1298] ;  /* 0x0012980001927983 */ /* 0x000f280000300a00 */
[----:B------:R-:W4:Y:S04]  /*12a00*/  LDL.LU.64 R144, [R1+0x1290] ;  /* 0x0012900001907983 */ /* 0x000f280000300a00 */
[----:B------:R-:W4:Y:S04]  /*12a10*/  LDL.LU.64 R142, [R1+0x1288] ;  /* 0x00128800018e7983 */ /* 0x000f280000300a00 */
[----:B------:R-:W4:Y:S04]  /*12a20*/  LDL.LU.64 R140, [R1+0x1280] ;  /* 0x00128000018c7983 */ /* 0x000f280000300a00 */
[----:B------:R-:W4:Y:S04]  /*12a30*/  LDL.LU.64 R138, [R1+0x1278] ;  /* 0x00127800018a7983 */ /* 0x000f280000300a00 */
[----:B--2---:R-:W-:Y:S04]  /*12a40*/  STL.64 [R1+0x1270], R150 ;  /* 0x0012709601007387 */ /* 0x004fe80000100a00 */
[----:B---3--:R-:W-:Y:S04]  /*12a50*/  STL.64 [R1+0x1268], R148 ;  /* 0x0012689401007387 */ /* 0x008fe80000100a00 */
[----:B----4-:R-:W-:Y:S04]  /*12a60*/  STL.64 [R1+0x1260], R146 ;  /* 0x0012609201007387 */ /* 0x010fe80000100a00 */
[----:B------:R-:W-:Y:S04]  /*12a70*/  STL.64 [R1+0x1258], R144 ;  /* 0x0012589001007387 */ /* 0x000fe80000100a00 */
[----:B------:R-:W-:Y:S04]  /*12a80*/  STL.64 [R1+0x1250], R142 ;  /* 0x0012508e01007387 */ /* 0x000fe80000100a00 */
[----:B------:R-:W-:Y:S04]  /*12a90*/  STL.64 [R1+0x1248], R140 ;  /* 0x0012488c01007387 */ /* 0x000fe80000100a00 */
[----:B------:R0:W-:Y:S04]  /*12aa0*/  STL.64 [R1+0x1240], R138 ;  /* 0x0012408a01007387 */ /* 0x0001e80000100a00 */
[----:B------:R-:W2:Y:S04]  /*12ab0*/  LDL.LU.64 R24, [R1+0x200] ;  /* 0x0002000001187983 */ /* 0x000ea80000300a00 */
        /* <DEDUP_REMOVED lines=56> */
[----:B0-----:R-:W2:Y:S04]  /*12e40*/  LDL.LU.64 R138, [R1+0x3c8] ;  /* 0x0003c800018a7983 */ /* 0x001ea80000300a00 */
[----:B------:R-:W2:Y:S04]  /*12e50*/  LDL.LU.64 R140, [R1+0x3d0] ;  /* 0x0003d000018c7983 */ /* 0x000ea80000300a00 */
[----:B------:R-:W2:Y:S04]  /*12e60*/  LDL.LU.64 R142, [R1+0x3d8] ;  /* 0x0003d800018e7983 */ /* 0x000ea80000300a00 */
[----:B------:R-:W2:Y:S04]  /*12e70*/  LDL.LU.64 R144, [R1+0x3e0] ;  /* 0x0003e00001907983 */ /* 0x000ea80000300a00 */
[----:B------:R-:W2:Y:S04]  /*12e80*/  LDL.LU.64 R146, [R1+0x3e8] ;  /* 0x0003e80001927983 */ /* 0x000ea80000300a00 */
[----:B------:R-:W2:Y:S04]  /*12e90*/  LDL.LU.64 R148, [R1+0x3f0] ;  /* 0x0003f00001947983 */ /* 0x000ea80000300a00 */
[----:B------:R-:W2:Y:S01]  /*12ea0*/  LDL.LU.64 R150, [R1+0x3f8] ;  /* 0x0003f80001967983 */ /* 0x000ea20000300a00 */
[----:B------:R-:W-:Y:S01]  /*12eb0*/  UMOV UR8, UR12 ;  /* 0x0000000c00087c82 */ /* 0x000fe20008000000 */
[----:B------:R-:W-:Y:S01]  /*12ec0*/  UMOV UR9, UR13 ;  /* 0x0000000d00097c82 */ /* 0x000fe20008000000 */
[----:B--2---:R-:W-:-:S06]  /*12ed0*/  WARPGROUP.ARRIVE ;  /* 0x00000000000079c5 */ /* 0x004fcc0000000000 */
        /* <DEDUP_REMOVED lines=73> */
[----:B------:R-:W4:Y:S04]  /*13370*/  LDL.LU.64 R24, [R1] ;  /* 0x0000000001187983 */ /* 0x000f280000300a00 */
[----:B------:R-:W4:Y:S04]  /*13380*/  LDL.LU.64 R26, [R1+0x8] ;  /* 0x00000800011a7983 */ /* 0x000f280000300a00 */
        /* <DEDUP_REMOVED lines=54> */
[----:B------:R-:W4:Y:S01]  /*136f0*/  LDL.LU.64 R136, [R1+0x1c0] ;  /* 0x0001c00001887983 */ /* 0x000f220000300a00 */
[----:B--2---:R-:W-:-:S02]  /*13700*/  IMAD.MOV.U32 R178, RZ, RZ, R150 ;  /* 0x000000ffffb27224 */ /* 0x004fc400078e0096 */
[----:B------:R-:W-:Y:S02]  /*13710*/  IMAD.MOV.U32 R177, RZ, RZ, R151 ;  /* 0x000000ffffb17224 */ /* 0x000fe400078e0097 */
[----:B---3--:R-:W-:Y:S02]  /*13720*/  IMAD.MOV.U32 R180, RZ, RZ, R148 ;  /* 0x000000ffffb47224 */ /* 0x008fe400078e0094 */
[----:B------:R-:W-:Y:S02]  /*13730*/  IMAD.MOV.U32 R179, RZ, RZ, R149 ;  /* 0x000000ffffb37224 */ /* 0x000fe400078e0095 */
[----:B----4-:R-:W-:Y:S02]  /*13740*/  IMAD.MOV.U32 R182, RZ, RZ, R146 ;  /* 0x000000ffffb67224 */ /* 0x010fe400078e0092 */
[----:B------:R-:W-:Y:S02]  /*13750*/  IMAD.MOV.U32 R181, RZ, RZ, R147 ;  /* 0x000000ffffb57224 */ /* 0x000fe400078e0093 */
[----:B------:R-:W-:-:S02]  /*13760*/  IMAD.MOV.U32 R184, RZ, RZ, R144 ;  /* 0x000000ffffb87224 */ /* 0x000fc400078e0090 */
[----:B------:R-:W-:Y:S02]  /*13770*/  IMAD.MOV.U32 R183, RZ, RZ, R145 ;  /* 0x000000ffffb77224 */ /* 0x000fe400078e0091 */
[----:B------:R-:W-:Y:S02]  /*13780*/  IMAD.MOV.U32 R186, RZ, RZ, R142 ;  /* 0x000000ffffba7224 */ /* 0x000fe400078e008e */
[----:B------:R-:W-:Y:S02]  /*13790*/  IMAD.MOV.U32 R185, RZ, RZ, R143 ;  /* 0x000000ffffb97224 */ /* 0x000fe400078e008f */
[----:B------:R-:W-:Y:S02]  /*137a0*/  IMAD.MOV.U32 R188, RZ, RZ, R140 ;  /* 0x000000ffffbc7224 */ /* 0x000fe400078e008c */
[----:B------:R-:W-:Y:S02]  /*137b0*/  IMAD.MOV.U32 R187, RZ, RZ, R141 ;  /* 0x000000ffffbb7224 */ /* 0x000fe400078e008d */
[----:B------:R-:W-:-:S02]  /*137c0*/  IMAD.MOV.U32 R190, RZ, RZ, R138 ;  /* 0x000000ffffbe7224 */ /* 0x000fc400078e008a */
[----:B------:R-:W-:Y:S02]  /*137d0*/  IMAD.MOV.U32 R189, RZ, RZ, R139 ;  /* 0x000000ffffbd7224 */ /* 0x000fe400078e008b */
[----:B------:R-:W2:Y:S04]  /*137e0*/  LDL.LU.64 R138, [R1+0x1c8] ;  /* 0x0001c800018a7983 */ /* 0x000ea80000300a00 */
        /* <DEDUP_REMOVED lines=8> */
[----:B------:R-:W-:-:S02]  /*13870*/  IADD3 R201, P1, R201, UR24, RZ ;  /* 0x00000018c9c97c10 */ /* 0x000fc4000ff3e0ff */
[----:B------:R-:W-:Y:S02]  /*13880*/  IADD3 R203, P2, R203, UR24, RZ ;  /* 0x00000018cbcb7c10 */ /* 0x000fe4000ff5e0ff */
[----:B------:R-:W-:Y:S02]  /*13890*/  IADD3 R205, P3, R205, UR24, RZ ;  /* 0x00000018cdcd7c10 */ /* 0x000fe4000ff7e0ff */
[----:B------:R-:W-:Y:S02]  /*138a0*/  IADD3 R207, P4, R207, UR24, RZ ;  /* 0x00000018cfcf7c10 */ /* 0x000fe4000ff9e0ff */
[----:B------:R-:W-:Y:S02]  /*138b0*/  IADD3 R211, P6, R211, UR24, RZ ;  /* 0x00000018d3d37c10 */ /* 0x000fe4000ffde0ff */
[----:B------:R-:W-:Y:S02]  /*138c0*/  IADD3 R209, P5, R209, UR24, RZ ;  /* 0x00000018d1d17c10 */ /* 0x000fe4000ffbe0ff */
[----:B------:R-:W-:-:S02]  /*138d0*/  IADD3 R213, P0, R213, UR24, RZ ;  /* 0x00000018d5d57c10 */ /* 0x000fc4000ff1e0ff */
[----:B------:R-:W-:Y:S02]  /*138e0*/  IADD3.X R200, R200, UR25, RZ, P1, !PT ;  /* 0x00000019c8c87c10 */ /* 0x000fe40008ffe4ff */
[----:B------:R-:W-:Y:S02]  /*138f0*/  IADD3 R215, P1, R215, UR24, RZ ;  /* 0x00000018d7d77c10 */ /* 0x000fe4000ff3e0ff */
[----:B------:R-:W-:Y:S02]  /*13900*/  IADD3.X R202, R202, UR25, RZ, P2, !PT ;  /* 0x00000019caca7c10 */ /* 0x000fe400097fe4ff */
[----:B------:R-:W-:Y:S02]  /*13910*/  IADD3 R217, P2, R217, UR24, RZ ;  /* 0x00000018d9d97c10 */ /* 0x000fe4000ff5e0ff */
[----:B------:R-:W-:Y:S02]  /*13920*/  IADD3.X R204, R204, UR25, RZ, P3, !PT ;  /* 0x00000019cccc7c10 */ /* 0x000fe40009ffe4ff */
[----:B------:R-:W-:-:S02]  /*13930*/  IADD3 R219, P3, R219, UR24, RZ ;  /* 0x00000018dbdb7c10 */ /* 0x000fc4000ff7e0ff */
[----:B------:R-:W-:Y:S02]  /*13940*/  IADD3.X R206, R206, UR25, RZ, P4, !PT ;  /* 0x00000019cece7c10 */ /* 0x000fe4000a7fe4ff */
[----:B------:R-:W-:Y:S02]  /*13950*/  IADD3.X R210, R210, UR25, RZ, P6, !PT ;  /* 0x00000019d2d27c10 */ /* 0x000fe4000b7fe4ff */
[----:B------:R-:W-:Y:S02]  /*13960*/  IADD3 R221, P4, R221, UR24, RZ ;  /* 0x00000018dddd7c10 */ /* 0x000fe4000ff9e0ff */
[----:B------:R-:W-:Y:S02]  /*13970*/  IADD3.X R208, R208, UR25, RZ, P5, !PT ;  /* 0x00000019d0d07c10 */ /* 0x000fe4000affe4ff */
[----:B------:R-:W-:Y:S02]  /*13980*/  IADD3 R225, P6, R225, UR24, RZ ;  /* 0x00000018e1e17c10 */ /* 0x000fe4000ffde0ff */
[----:B------:R-:W-:-:S02]  /*13990*/  IADD3.X R212, R212, UR25, RZ, P0, !PT ;  /* 0x00000019d4d47c10 */ /* 0x000fc400087fe4ff */
[----:B------:R-:W-:Y:S02]  /*139a0*/  IADD3 R223, P5, R223, UR24, RZ ;  /* 0x00000018dfdf7c10 */ /* 0x000fe4000ffbe0ff */
[----:B------:R-:W-:Y:S02]  /*139b0*/  IADD3 R227, P0, R227, UR24, RZ ;  /* 0x00000018e3e37c10 */ /* 0x000fe4000ff1e0ff */
[----:B------:R-:W-:Y:S02]  /*139c0*/  IADD3.X R214, R214, UR25, RZ, P1, !PT ;  /* 0x00000019d6d67c10 */ /* 0x000fe40008ffe4ff */
[----:B------:R-:W-:Y:S02]  /*139d0*/  IADD3 R229, P1, R229, UR24, RZ ;  /* 0x00000018e5e57c10 */ /* 0x000fe4000ff3e0ff */
[----:B------:R-:W-:Y:S02]  /*139e0*/  IADD3.X R216, R216, UR25, RZ, P2, !PT ;  /* 0x00000019d8d87c10 */ /* 0x000fe400097fe4ff */
[----:B------:R-:W-:-:S02]  /*139f0*/  IADD3 R231, P2, R231, UR24, RZ ;  /* 0x00000018e7e77c10 */ /* 0x000fc4000ff5e0ff */
[----:B------:R-:W-:Y:S02]  /*13a00*/  IADD3.X R218, R218, UR25, RZ, P3, !PT ;  /* 0x00000019dada7c10 */ /* 0x000fe40009ffe4ff */
[----:B------:R-:W-:Y:S02]  /*13a10*/  IADD3 R233, P3, R233, UR24, RZ ;  /* 0x00000018e9e97c10 */ /* 0x000fe4000ff7e0ff */
[----:B------:R-:W-:Y:S02]  /*13a20*/  IADD3.X R220, R220, UR25, RZ, P4, !PT ;  /* 0x00000019dcdc7c10 */ /* 0x000fe4000a7fe4ff */
[----:B------:R-:W-:Y:S02]  /*13a30*/  IADD3.X R224, R224, UR25, RZ, P6, !PT ;  /* 0x00000019e0e07c10 */ /* 0x000fe4000b7fe4ff */
[----:B------:R-:W-:Y:S02]  /*13a40*/  IADD3 R235, P4, R235, UR24, RZ ;  /* 0x00000018ebeb7c10 */ /* 0x000fe4000ff9e0ff */
[----:B------:R-:W-:-:S02]  /*13a50*/  IADD3.X R222, R222, UR25, RZ, P5, !PT ;  /* 0x00000019dede7c10 */ /* 0x000fc4000affe4ff */
[----:B------:R-:W-:Y:S02]  /*13a60*/  IADD3 R239, P6, R239, UR24, RZ ;  /* 0x00000018efef7c10 */ /* 0x000fe4000ffde0ff */
[----:B------:R-:W-:Y:S02]  /*13a70*/  IADD3.X R226, R226, UR25, RZ, P0, !PT ;  /* 0x00000019e2e27c10 */ /* 0x000fe400087fe4ff */
[----:B------:R-:W-:Y:S02]  /*13a80*/  IADD3 R237, P5, R237, UR24, RZ ;  /* 0x00000018eded7c10 */ /* 0x000fe4000ffbe0ff */
[----:B------:R-:W-:Y:S02]  /*13a90*/  IADD3 R241, P0, R241, UR24, RZ ;  /* 0x00000018f1f17c10 */ /* 0x000fe4000ff1e0ff */
[----:B------:R-:W-:Y:S02]  /*13aa0*/  IADD3.X R228, R228, UR25, RZ, P1, !PT ;  /* 0x00000019e4e47c10 */ /* 0x000fe40008ffe4ff */
[----:B------:R-:W-:-:S02]  /*13ab0*/  IADD3 R243, P1, R243, UR24, RZ ;  /* 0x00000018f3f37c10 */ /* 0x000fc4000ff3e0ff */
[----:B------:R-:W-:Y:S02]  /*13ac0*/  IADD3.X R230, R230, UR25, RZ, P2, !PT ;  /* 0x00000019e6e67c10 */ /* 0x000fe400097fe4ff */
[----:B------:R-:W-:Y:S02]  /*13ad0*/  IADD3 R245, P2, R245, UR24, RZ ;  /* 0x00000018f5f57c10 */ /* 0x000fe4000ff5e0ff */
[----:B------:R-:W-:Y:S02]  /*13ae0*/  IADD3.X R232, R232, UR25, RZ, P3, !PT ;  /* 0x00000019e8e87c10 */ /* 0x000fe40009ffe4ff */
[----:B------:R-:W-:Y:S02]  /*13af0*/  IADD3 R247, P3, R247, UR24, RZ ;  /* 0x00000018f7f77c10 */ /* 0x000fe4000ff7e0ff */
[----:B------:R-:W-:Y:S02]  /*13b00*/  IADD3.X R234, R234, UR25, RZ, P4, !PT ;  /* 0x00000019eaea7c10 */ /* 0x000fe4000a7fe4ff */
[----:B------:R-:W-:-:S02]  /*13b10*/  IADD3.X R238, R238, UR25, RZ, P6, !PT ;  /* 0x00000019eeee7c10 */ /* 0x000fc4000b7fe4ff */
[----:B------:R-:W-:Y:S02]  /*13b20*/  IADD3 R249, P4, R249, UR24, RZ ;  /* 0x00000018f9f97c10 */ /* 0x000fe4000ff9e0ff */
[----:B------:R-:W-:Y:S02]  /*13b30*/  IADD3.X R236, R236, UR25, RZ, P5, !PT ;  /* 0x00000019ecec7c10 */ /* 0x000fe4000affe4ff */
[----:B------:R-:W-:Y:S02]  /*13b40*/  IADD3 R177, P6, R177, UR24, RZ ;  /* 0x00000018b1b17c10 */ /* 0x000fe4000ffde0ff */
[----:B------:R-:W-:Y:S02]  /*13b50*/  IADD3.X R240, R240, UR25, RZ, P0, !PT ;  /* 0x00000019f0f07c10 */ /* 0x000fe400087fe4ff */
[----:B------:R-:W-:Y:S02]  /*13b60*/  IADD3 R251, P5, R251, UR24, RZ ;  /* 0x00000018fbfb7c10 */ /* 0x000fe4000ffbe0ff */
[----:B------:R-:W-:-:S02]  /*13b70*/  IADD3 R178, P0, R178, UR24, RZ ;  /* 0x00000018b2b27c10 */ /* 0x000fc4000ff1e0ff */
[----:B------:R-:W-:Y:S02]  /*13b80*/  IADD3.X R242, R242, UR25, RZ, P1, !PT ;  /* 0x00000019f2f27c10 */ /* 0x000fe40008ffe4ff */
[----:B------:R-:W-:Y:S02]  /*13b90*/  IADD3 R179, P1, R179, UR24, RZ ;  /* 0x00000018b3b37c10 */ /* 0x000fe4000ff3e0ff */
[----:B------:R-:W-:Y:S02]  /*13ba0*/  IADD3.X R244, R244, UR25, RZ, P2, !PT ;  /* 0x00000019f4f47c10 */ /* 0x000fe400097fe4ff */
[----:B------:R-:W-:Y:S02]  /*13bb0*/  IADD3 R180, P2, R180, UR24, RZ ;  /* 0x00000018b4b47c10 */ /* 0x000fe4000ff5e0ff */
[----:B------:R-:W-:Y:S01]  /*13bc0*/  IADD3.X R246, R246, UR25, RZ, P3, !PT ;  /* 0x00000019f6f67c10 */ /* 0x000fe20009ffe4ff */
[----:B------:R-:W-:Y:S01]  /*13bd0*/  STL [R1+0x600], R177 ;  /* 0x000600b101007387 */ /* 0x000fe20000100800 */
[----:B------:R-:W-:-:S02]  /*13be0*/  IADD3 R181, P3, R181, UR24, RZ ;  /* 0x00000018b5b57c10 */ /* 0x000fc4000ff7e0ff */
[----:B------:R-:W-:Y:S01]  /*13bf0*/  IADD3.X R248, R248, UR25, RZ, P4, !PT ;  /* 0x00000019f8f87c10 */ /* 0x000fe2000a7fe4ff */
[----:B------:R-:W-:Y:S01]  /*13c00*/  STL [R1+0x608], R178 ;  /* 0x000608b201007387 */ /* 0x000fe20000100800 */
[----:B------:R-:W-:Y:S02]  /*13c10*/  IADD3 R182, P4, R182, UR24, RZ ;  /* 0x00000018b6b67c10 */ /* 0x000fe4000ff9e0ff */
[----:B------:R-:W-:Y:S01]  /*13c20*/  IADD3.X R250, R250, UR25, RZ, P5, !PT ;  /* 0x00000019fafa7c10 */ /* 0x000fe2000affe4ff */
[----:B------:R-:W-:Y:S01]  /*13c30*/  STL [R1+0x610], R179 ;  /* 0x000610b301007387 */ /* 0x000fe20000100800 */
        /* <DEDUP_REMOVED lines=8> */
[----:B--2---:R-:W-:-:S06]  /*13cc0*/  WARPGROUP.ARRIVE ;  /* 0x00000000000079c5 */ /* 0x004fcc0000000000 */
[----:B------:R-:W-:Y:S01]  /*13cd0*/  QGMMA.64x256x32.F32.E5M2.E5M2 R24, gdesc[UR16], R24, gsb0 ;  /* 0x03e00000101879f3 */ /* 0x000fe20008003818 */
[----:B------:R-:W-:Y:S01]  /*13ce0*/  STL [R1+0x628], R182 ;  /* 0x000628b601007387 */ /* 0x000fe20000100800 */
[----:B------:R-:W-:-:S03]  /*13cf0*/  IADD3 R188, P1, R188, UR24, RZ ;  /* 0x00000018bcbc7c10 */ /* 0x000fc6000ff3e0ff */
[----:B------:R-:W-:Y:S01]  /*13d00*/  STL [R1+0x630], R183 ;  /* 0x000630b701007387 */ /* 0x000fe20000100800 */
[----:B------:R-:W-:-:S03]  /*13d10*/  IADD3.X R189, R189, UR25, RZ, P2, !PT ;  /* 0x00000019bdbd7c10 */ /* 0x000fc600097fe4ff */
[----:B------:R-:W-:Y:S01]  /*13d20*/  STL [R1+0x638], R184 ;  /* 0x000638b801007387 */ /* 0x000fe20000100800 */
[----:B------:R-:W-:-:S03]  /*13d30*/  IADD3 R190, P2, R190, UR24, RZ ;  /* 0x00000018bebe7c10 */ /* 0x000fc6000ff5e0ff */
[----:B------:R-:W-:Y:S04]  /*13d40*/  STL [R1+0x604], R185 ;  /* 0x000604b901007387 */ /* 0x000fe80000100800 */
[----:B------:R-:W-:Y:S04]  /*13d50*/  STL [R1+0x640], R186 ;  /* 0x000640ba01007387 */ /* 0x000fe80000100800 */
[----:B------:R-:W-:Y:S04]  /*13d60*/  STL [R1+0x60c], R187 ;  /* 0x00060cbb01007387 */ /* 0x000fe80000100800 */
[----:B------:R-:W-:Y:S01]  /*13d70*/  STL [R1+0x648], R188 ;  /* 0x000648bc01007387 */ /* 0x000fe20000100800 */
[----:B------:R-:W-:-:S03]  /*13d80*/  WARPGROUP.DEPBAR.LE gsb0, 0x0 ;  /* 0x00008000000079c5 */ /* 0x000fc60000010000 */
[----:B------:R-:W-:Y:S04]  /*13d90*/  STL.64 [R1], R24 ;  /* 0x0000001801007387 */ /* 0x000fe80000100a00 */
[----:B------:R-:W-:Y:S04]  /*13da0*/  STL [R1+0x614], R189 ;  /* 0x000614bd01007387 */ /* 0x000fe80000100800 */
[----:B------:R-:W-:Y:S04]  /*13db0*/  STL.64 [R1+0x8], R26 ;  /* 0x0000081a01007387 */ /* 0x000fe80000100a00 */
[----:B------:R-:W-:Y:S04]  /*13dc0*/  STL [R1+0x650], R190 ;  /* 0x000650be01007387 */ /* 0x000fe80000100800 */
        /* <DEDUP_REMOVED lines=65> */
[----:B------:R-:W2:Y:S04]  /*141e0*/  LDL.LU.64 R144, [R1+0x1220] ;  /* 0x0012200001907983 */ /* 0x000ea80000300a00 */
[----:B------:R-:W3:Y:S04]  /*141f0*/  LDL.LU.64 R142, [R1+0x1218] ;  /* 0x00121800018e7983 */ /* 0x000ee80000300a00 */
[----:B------:R-:W4:Y:S04]  /*14200*/  LDL.LU.64 R140, [R1+0x1210] ;  /* 0x00121000018c7983 */ /* 0x000f280000300a00 */
[----:B------:R-:W2:Y:S04]  /*14210*/  LDL.LU.64 R138, [R1+0x1208] ;  /* 0x00120800018a7983 */ /* 0x000ea80000300a00 */
[----:B------:R-:W3:Y:S04]  /*14220*/  LDL.LU.64 R136, [R1+0x1200] ;  /* 0x0012000001887983 */ /* 0x000ee80000300a00 */
[----:B------:R-:W4:Y:S04]  /*14230*/  LDL.LU.64 R134, [R1+0x11f8] ;  /* 0x0011f80001867983 */ /* 0x000f280000300a00 */
[----:B------:R-:W2:Y:S04]  /*14240*/  LDL.LU.64 R132, [R1+0x11f0] ;  /* 0x0011f00001847983 */ /* 0x000ea80000300a00 */
        /* <DEDUP_REMOVED lines=45> */
[----:B------:R-:W-:-:S03]  /*14520*/  IADD3.X R191, R191, UR25, RZ, P3, !PT ;  /* 0x00000019bfbf7c10 */ /* 0x000fc60009ffe4ff */
        /* <DEDUP_REMOVED lines=9> */
[----:B------:R-:W-:-:S02]  /*145c0*/  IADD3.X R194, R194, UR25, RZ, P5, !PT ;  /* 0x00000019c2c27c10 */ /* 0x000fc4000affe4ff */
[----:B------:R-:W-:Y:S02]  /*145d0*/  IADD3.X R192, R192, UR25, RZ, P2, !PT ;  /* 0x00000019c0c07c10 */ /* 0x000fe400097fe4ff */
[----:B----4-:R-:W-:Y:S02]  /*145e0*/  IADD3.X R134, R134, UR25, RZ, P4, !PT ;  /* 0x0000001986867c10 */ /* 0x010fe4000a7fe4ff */
[----:B--2---:R-:W-:Y:S02]  /*145f0*/  IADD3 R133, P3, R133, UR24, RZ ;  /* 0x0000001885857c10 */ /* 0x004fe4000ff7e0ff */
[----:B------:R-:W-:-:S03]  /*14600*/  IADD3 R135, P4, R135, UR24, RZ ;  /* 0x0000001887877c10 */ /* 0x000fc6000ff9e0ff */
[----:B------:R0:W-:Y:S01]  /*14610*/  STL [R1+0x658], R133 ;  /* 0x0006588501007387 */ /* 0x0001e20000100800 */
[----:B---3--:R-:W-:Y:S02]  /*14620*/  IADD3 R136, P5, R136, UR24, RZ ;  /* 0x0000001888887c10 */ /* 0x008fe4000ffbe0ff */
[----:B------:R-:W-:Y:S01]  /*14630*/  IADD3.X R137, R137, UR25, RZ, P6, !PT ;  /* 0x0000001989897c10 */ /* 0x000fe2000b7fe4ff */
[----:B0-----:R-:W2:Y:S04]  /*14640*/  LDL.LU R133, [R1+0x1038] ;  /* 0x0010380001857983 */ /* 0x001ea80000300800 */
[----:B------:R-:W-:Y:S04]  /*14650*/  STL [R1+0x61c], R191 ;  /* 0x00061cbf01007387 */ /* 0x000fe80000100800 */
[----:B------:R0:W-:Y:S01]  /*14660*/  STL [R1+0x624], R134 ;  /* 0x0006248601007387 */ /* 0x0001e20000100800 */
[----:B------:R-:W-:-:S03]  /*14670*/  IADD3 R138, P6, R138, UR24, RZ ;  /* 0x000000188a8a7c10 */ /* 0x000fc6000ffde0ff */
[----:B0-----:R-:W2:Y:S04]  /*14680*/  LDL.LU R134, [R1+0x1034] ;  /* 0x0010340001867983 */ /* 0x001ea80000300800 */
[----:B------:R0:W-:Y:S01]  /*14690*/  STL [R1+0x660], R135 ;  /* 0x0006608701007387 */ /* 0x0001e20000100800 */
[----:B------:R-:W-:-:S03]  /*146a0*/  IADD3.X R139, R139, UR25, RZ, P0, !PT ;  /* 0x000000198b8b7c10 */ /* 0x000fc600087fe4ff */
[----:B0-----:R-:W2:Y:S04]  /*146b0*/  LDL.LU R135, [R1+0x1030] ;  /* 0x0010300001877983 */ /* 0x001ea80000300800 */
[----:B------:R-:W3:Y:S04]  /*146c0*/  LDL.LU R183, [R1+0x6b0] ;  /* 0x0006b00001b77983 */ /* 0x000ee80000300800 */
[----:B------:R0:W-:Y:S01]  /*146d0*/  STL [R1+0x62c], R194 ;  /* 0x00062cc201007387 */ /* 0x0001e20000100800 */
[----:B------:R-:W-:Y:S02]  /*146e0*/  IADD3 R140, P0, R140, UR24, RZ ;  /* 0x000000188c8c7c10 */ /* 0x000fe4000ff1e0ff */
[----:B------:R-:W-:Y:S01]  /*146f0*/  IADD3.X R141, R141, UR25, RZ, P1, !PT ;  /* 0x000000198d8d7c10 */ /* 0x000fe20008ffe4ff */
[----:B0-----:R-:W4:Y:S04]  /*14700*/  LDL.LU R194, [R1+0x6b8] ;  /* 0x0006b80001c27983 */ /* 0x001f280000300800 */
[----:B------:R0:W-:Y:S01]  /*14710*/  STL [R1+0x668], R136 ;  /* 0x0006688801007387 */ /* 0x0001e20000100800 */
[----:B------:R-:W-:-:S03]  /*14720*/  IADD3 R142, P1, R142, UR24, RZ ;  /* 0x000000188e8e7c10 */ /* 0x000fc6000ff3e0ff */
[----:B0-----:R-:W2:Y:S04]  /*14730*/  LDL.LU R136, [R1+0x102c] ;  /* 0x00102c0001887983 */ /* 0x001ea80000300800 */
[----:B------:R0:W-:Y:S04]  /*14740*/  STL [R1+0x634], R137 ;  /* 0x0006348901007387 */ /* 0x0001e80000100800 */
[----:B0-----:R-:W2:Y:S04]  /*14750*/  LDL.LU R137, [R1+0x1028] ;  /* 0x0010280001897983 */ /* 0x001ea80000300800 */
[----:B------:R0:W-:Y:S01]  /*14760*/  STL [R1+0x670], R138 ;  /* 0x0006708a01007387 */ /* 0x0001e20000100800 */
[----:B------:R-:W-:-:S03]  /*14770*/  IADD3 R143, P2, R143, UR24, RZ ;  /* 0x000000188f8f7c10 */ /* 0x000fc6000ff5e0ff */
[----:B0-----:R-:W2:Y:S04]  /*14780*/  LDL.LU R138, [R1+0x1024] ;  /* 0x00102400018a7983 */ /* 0x001ea80000300800 */
[----:B------:R-:W2:Y:S04]  /*14790*/  LDL.LU R186, [R1+0x684] ;  /* 0x0006840001ba7983 */ /* 0x000ea80000300800 */
[----:B------:R0:W-:Y:S01]  /*147a0*/  STL [R1+0x63c], R139 ;  /* 0x00063c8b01007387 */ /* 0x0001e20000100800 */
[----:B------:R-:W-:-:S03]  /*147b0*/  IADD3.X R144, R144, UR25, RZ, P3, !PT ;  /* 0x0000001990907c10 */ /* 0x000fc60009ffe4ff */
[----:B0-----:R-:W2:Y:S04]  /*147c0*/  LDL.LU R139, [R1+0x1020] ;  /* 0x00102000018b7983 */ /* 0x001ea80000300800 */
[----:B------:R0:W-:Y:S01]  /*147d0*/  STL [R1+0x678], R140 ;  /* 0x0006788c01007387 */ /* 0x0001e20000100800 */
[----:B------:R-:W-:-:S03]  /*147e0*/  IADD3 R145, P3, R145, UR24, RZ ;  /* 0x0000001891917c10 */ /* 0x000fc6000ff7e0ff */
[----:B0-----:R-:W2:Y:S04]  /*147f0*/  LDL.LU R140, [R1+0x101c] ;  /* 0x00101c00018c7983 */ /* 0x001ea80000300800 */
[----:B------:R0:W-:Y:S01]  /*14800*/  STL [R1+0x644], R141 ;  /* 0x0006448d01007387 */ /* 0x0001e20000100800 */
[----:B------:R-:W-:-:S03]  /*14810*/  IADD3.X R146, R146, UR25, RZ, P4, !PT ;  /* 0x0000001992927c10 */ /* 0x000fc6000a7fe4ff */
[----:B0-----:R-:W2:Y:S04]  /*14820*/  LDL.LU R141, [R1+0x1018] ;  /* 0x00101800018d7983 */ /* 0x001ea80000300800 */
[----:B------:R0:W-:Y:S04]  /*14830*/  STL [R1+0x680], R142 ;  /* 0x0006808e01007387 */ /* 0x0001e80000100800 */
[----:B0-----:R-:W2:Y:S04]  /*14840*/  LDL.LU R142, [R1+0x1014] ;  /* 0x00101400018e7983 */ /* 0x001ea80000300800 */
[----:B------:R-:W2:Y:S04]  /*14850*/  LDL.LU R185, [R1+0x6c8] ;  /* 0x0006c80001b97983 */ /* 0x000ea80000300800 */
[----:B------:R-:W2:Y:S04]  /*14860*/  LDL.LU R187, [R1+0x694] ;  /* 0x0006940001bb7983 */ /* 0x000ea80000300800 */
[----:B------:R-:W-:Y:S04]  /*14870*/  STL [R1+0x64c], R192 ;  /* 0x00064cc001007387 */ /* 0x000fe80000100800 */
[----:B------:R0:W-:Y:S01]  /*14880*/  STL [R1+0x688], R143 ;  /* 0x0006888f01007387 */ /* 0x0001e20000100800 */
[----:B------:R-:W-:-:S03]  /*14890*/  IADD3 R147, P4, R147, UR24, RZ ;  /* 0x0000001893937c10 */ /* 0x000fc6000ff9e0ff */
[----:B0-----:R-:W2:Y:S04]  /*148a0*/  LDL.LU R143, [R1+0x1010] ;  /* 0x00101000018f7983 */ /* 0x001ea80000300800 */
[----:B------:R-:W2:Y:S04]  /*148b0*/  LDL.LU R188, [R1+0x6d0] ;  /* 0x0006d00001bc7983 */ /* 0x000ea80000300800 */
[----:B------:R0:W-:Y:S01]  /*148c0*/  STL [R1+0x654], R144 ;  /* 0x0006549001007387 */ /* 0x0001e20000100800 */
[----:B------:R-:W-:Y:S02]  /*148d0*/  IADD3.X R148, R148, UR25, RZ, P5, !PT ;  /* 0x0000001994947c10 */ /* 0x000fe4000affe4ff */
[----:B------:R-:W-:Y:S01]  /*148e0*/  IADD3 R149, P5, R149, UR24, RZ ;  /* 0x0000001895957c10 */ /* 0x000fe2000ffbe0ff */
[----:B0-----:R-:W2:Y:S04]  /*148f0*/  LDL.LU R144, [R1+0x100c] ;  /* 0x00100c0001907983 */ /* 0x001ea80000300800 */
[----:B------:R0:W-:Y:S04]  /*14900*/  STL [R1+0x690], R145 ;  /* 0x0006909101007387 */ /* 0x0001e80000100800 */
[----:B0-----:R-:W2:Y:S04]  /*14910*/  LDL.LU R145, [R1+0x1008] ;  /* 0x0010080001917983 */ /* 0x001ea80000300800 */
[----:B------:R0:W-:Y:S04]  /*14920*/  STL [R1+0x65c], R146 ;  /* 0x00065c9201007387 */ /* 0x0001e80000100800 */
[----:B0-----:R-:W2:Y:S04]  /*14930*/  LDL.LU R146, [R1+0x1004] ;  /* 0x0010040001927983 */ /* 0x001ea80000300800 */
[----:B------:R-:W2:Y:S04]  /*14940*/  LDL.LU R184, [R1+0x6d8] ;  /* 0x0006d80001b87983 */ /* 0x000ea80000300800 */
[----:B------:R-:W2:Y:S04]  /*14950*/  LDL.LU R189, [R1+0x6a4] ;  /* 0x0006a40001bd7983 */ /* 0x000ea80000300800 */
[----:B------:R-:W2:Y:S04]  /*14960*/  LDL.LU R190, [R1+0x6e0] ;  /* 0x0006e00001be7983 */ /* 0x000ea80000300800 */
[----:B------:R0:W-:Y:S01]  /*14970*/  STL [R1+0x698], R147 ;  /* 0x0006989301007387 */ /* 0x0001e20000100800 */
[----:B------:R-:W-:-:S03]  /*14980*/  IADD3.X R193, R193, UR25, RZ, P6, !PT ;  /* 0x00000019c1c17c10 */ /* 0x000fc6000b7fe4ff */
[----:B0-----:R-:W2:Y:S04]  /*14990*/  LDL.LU R147, [R1+0x1000] ;  /* 0x0010000001937983 */ /* 0x001ea80000300800 */
[----:B------:R0:W-:Y:S01]  /*149a0*/  STL [R1+0x664], R148 ;  /* 0x0006649401007387 */ /* 0x0001e20000100800 */
[----:B------:R-:W-:-:S03]  /*149b0*/  IADD3 R150, P6, R150, UR24, RZ ;  /* 0x0000001896967c10 */ /* 0x000fc6000ffde0ff */
[----:B0-----:R-:W2:Y:S04]  /*149c0*/  LDL.LU R148, [R1+0xffc] ;  /* 0x000ffc0001947983 */ /* 0x001ea80000300800 */
[----:B------:R0:W-:Y:S04]  /*149d0*/  STL [R1+0x6a0], R149 ;  /* 0x0006a09501007387 */ /* 0x0001e80000100800 */
[----:B0-----:R-:W2:Y:S04]  /*149e0*/  LDL.LU R149, [R1+0xff8] ;  /* 0x000ff80001957983 */ /* 0x001ea80000300800 */
[----:B------:R-:W2:Y:S04]  /*149f0*/  LDL.LU R191, [R1+0x6e8] ;  /* 0x0006e80001bf7983 */ /* 0x000ea80000300800 */
[----:B------:R-:W2:Y:S04]  /*14a00*/  LDL.LU R192, [R1+0x6b4] ;  /* 0x0006b40001c07983 */ /* 0x000ea80000300800 */
[----:B------:R-:W-:Y:S04]  /*14a10*/  STL [R1+0x66c], R193 ;  /* 0x00066cc101007387 */ /* 0x000fe80000100800 */
[----:B------:R0:W-:Y:S04]  /*14a20*/  STL [R1+0x6a8], R150 ;  /* 0x0006a89601007387 */ /* 0x0001e80000100800 */
[----:B0-----:R-:W2:Y:S04]  /*14a30*/  LDL.LU R150, [R1+0xff4] ;  /* 0x000ff40001967983 */ /* 0x001ea80000300800 */
[----:B------:R-:W2:Y:S01]  /*14a40*/  LDL.LU R193, [R1+0x6f0] ;  /* 0x0006f00001c17983 */ /* 0x000ea20000300800 */
[----:B------:R-:W-:-:S02]  /*14a50*/  IADD3.X R151, R151, UR25, RZ, P0, !PT ;  /* 0x0000001997977c10 */ /* 0x000fc400087fe4ff */
[----:B------:R-:W-:-:S03]  /*14a60*/  IADD3.X R196, R196, UR25, RZ, P1, !PT ;  /* 0x00000019c4c47c10 */ /* 0x000fc60008ffe4ff */
[----:B------:R0:W-:Y:S01]  /*14a70*/  STL [R1+0x674], R151 ;  /* 0x0006749701007387 */ /* 0x0001e20000100800 */
[----:B------:R-:W-:-:S03]  /*14a80*/  IADD3.X R195, R195, UR25, RZ, P3, !PT ;  /* 0x00000019c3c37c10 */ /* 0x000fc60009ffe4ff */
[----:B0-----:R-:W2:Y:S04]  /*14a90*/  LDL.LU R151, [R1+0xff0] ;  /* 0x000ff00001977983 */ /* 0x001ea80000300800 */
[----:B------:R0:W-:Y:S01]  /*14aa0*/  STL [R1+0x67c], R196 ;  /* 0x00067cc401007387 */ /* 0x0001e20000100800 */
[----:B---3--:R-:W-:-:S03]  /*14ab0*/  IADD3 R183, P0, R183, UR24, RZ ;  /* 0x00000018b7b77c10 */ /* 0x008fc6000ff1e0ff */
[----:B0-----:R-:W3:Y:S04]  /*14ac0*/  LDL.LU R196, [R1+0xfec] ;  /* 0x000fec0001c47983 */ /* 0x001ee80000300800 */
[----:B------:R0:W-:Y:S04]  /*14ad0*/  STL [R1+0x6b0], R183 ;  /* 0x0006b0b701007387 */ /* 0x0001e80000100800 */
[----:B------:R-:W3:Y:S01]  /*14ae0*/  LDL.LU R182, [R1+0x6f8] ;  /* 0x0006f80001b67983 */ /* 0x000ee20000300800 */
[----:B----4-:R-:W-:-:S03]  /*14af0*/  IADD3 R194, P1, R194, UR24, RZ ;  /* 0x00000018c2c27c10 */ /* 0x010fc6000ff3e0ff */
[----:B0-----:R-:W4:Y:S04]  /*14b00*/  LDL.LU R183, [R1+0x6c4] ;  /* 0x0006c40001b77983 */ /* 0x001f280000300800 */
[----:B------:R0:W-:Y:S01]  /*14b10*/  STL [R1+0x6b8], R194 ;  /* 0x0006b8c201007387 */ /* 0x0001e20000100800 */
[----:B------:R-:W-:-:S03]  /*14b20*/  IADD3.X R2, R2, UR25, RZ, P5, !PT ;  /* 0x0000001902027c10 */ /* 0x000fc6000affe4ff */
[----:B0-----:R-:W4:Y:S01]  /*14b30*/  LDL.LU R194, [R1+0x700] ;  /* 0x0007000001c27983 */ /* 0x001f220000300800 */
[----:B------:R-:W-:Y:S02]  /*14b40*/  IADD3.X R4, R4, UR25, RZ, P0, !PT ;  /* 0x0000001904047c10 */ /* 0x000fe400087fe4ff */
[----:B--2---:R-:W-:Y:S02]  /*14b50*/  IADD3.X R186, R186, UR25, RZ, P2, !PT ;  /* 0x00000019baba7c10 */ /* 0x004fe400097fe4ff */
[----:B------:R-:W-:-:S05]  /*14b60*/  IADD3 R6, P2, R6, UR24, RZ ;  /* 0x0000001806067c10 */ /* 0x000fca000ff5e0ff */
[----:B------:R0:W-:Y:S04]  /*14b70*/  STL [R1+0x6c0], R6 ;  /* 0x0006c00601007387 */ /* 0x0001e80000100800 */
[----:B------:R1:W-:Y:S04]  /*14b80*/  STL [R1+0x684], R186 ;  /* 0x000684ba01007387 */ /* 0x0003e80000100800 */
[----:B0-----:R-:W2:Y:S04]  /*14b90*/  LDL.LU R6, [R1+0xfe8] ;  /* 0x000fe80001067983 */ /* 0x001ea80000300800 */
[----:B-1----:R-:W2:Y:S04]  /*14ba0*/  LDL.LU R186, [R1+0x708] ;  /* 0x0007080001ba7983 */ /* 0x002ea80000300800 */
[----:B------:R0:W-:Y:S04]  /*14bb0*/  STL [R1+0x68c], R195 ;  /* 0x00068cc301007387 */ /* 0x0001e80000100800 */
[----:B0-----:R-:W2:Y:S01]  /*14bc0*/  LDL.LU R195, [R1+0x6d4] ;  /* 0x0006d40001c37983 */ /* 0x001ea20000300800 */
[----:B------:R-:W-:-:S02]  /*14bd0*/  IADD3.X R3, R3, UR25, RZ, P2, !PT ;  /* 0x0000001903037c10 */ /* 0x000fc400097fe4ff */
[----:B------:R-:W-:Y:S02]  /*14be0*/  IADD3 R185, P3, R185, UR24, RZ ;  /* 0x00000018b9b97c10 */ /* 0x000fe4000ff7e0ff */
[----:B------:R-:W-:-:S05]  /*14bf0*/  IADD3.X R187, R187, UR25, RZ, P4, !PT ;  /* 0x00000019bbbb7c10 */ /* 0x000fca000a7fe4ff */
[----:B------:R0:W-:Y:S04]  /*14c00*/  STL [R1+0x694], R187 ;  /* 0x000694bb01007387 */ /* 0x0001e80000100800 */
[----:B0-----:R-:W2:Y:S04]  /*14c10*/  LDL.LU R187, [R1+0x710] ;  /* 0x0007100001bb7983 */ /* 0x001ea80000300800 */
[----:B------:R-:W-:Y:S01]  /*14c20*/  STL [R1+0x6c8], R185 ;  /* 0x0006c8b901007387 */ /* 0x000fe20000100800 */
[----:B------:R-:W-:-:S03]  /*14c30*/  IADD3 R188, P4, R188, UR24, RZ ;  /* 0x00000018bcbc7c10 */ /* 0x000fc6000ff9e0ff */
[----:B------:R0:W-:Y:S04]  /*14c40*/  STL [R1+0x69c], R2 ;  /* 0x00069c0201007387 */ /* 0x0001e80000100800 */
[----:B0-----:R-:W2:Y:S04]  /*14c50*/  LDL.LU R2, [R1+0xfe4] ;  /* 0x000fe40001027983 */ /* 0x001ea80000300800 */
[----:B------:R0:W-:Y:S04]  /*14c60*/  STL [R1+0x6d0], R188 ;  /* 0x0006d0bc01007387 */ /* 0x0001e80000100800 */
[----:B------:R-:W2:Y:S04]  /*14c70*/  LDL.LU R185, [R1+0x718] ;  /* 0x0007180001b97983 */ /* 0x000ea80000300800 */
[----:B0-----:R-:W2:Y:S04]  /*14c80*/  LDL.LU R188, [R1+0x6e4] ;  /* 0x0006e40001bc7983 */ /* 0x001ea80000300800 */
[----:B------:R-:W2:Y:S01]  /*14c90*/  LDL.LU R180, [R1+0x720] ;  /* 0x0007200001b47983 */ /* 0x000ea20000300800 */
[----:B------:R-:W-:-:S02]  /*14ca0*/  IADD3 R184, P5, R184, UR24, RZ ;  /* 0x00000018b8b87c10 */ /* 0x000fc4000ffbe0ff */
[----:B------:R-:W-:-:S03]  /*14cb0*/  IADD3.X R189, R189, UR25, RZ, P6, !PT ;  /* 0x00000019bdbd7c10 */ /* 0x000fc6000b7fe4ff */
[----:B------:R-:W-:Y:S01]  /*14cc0*/  STL [R1+0x6d8], R184 ;  /* 0x0006d8b801007387 */ /* 0x000fe20000100800 */
[----:B------:R-:W-:-:S03]  /*14cd0*/  IADD3 R190, P6, R190, UR24, RZ ;  /* 0x00000018bebe7c10 */ /* 0x000fc6000ffde0ff */
[----:B------:R-:W-:Y:S04]  /*14ce0*/  STL [R1+0x6a4], R189 ;  /* 0x0006a4bd01007387 */ /* 0x000fe80000100800 */
[----:B------:R0:W-:Y:S04]  /*14cf0*/  STL [R1+0x6ac], R4 ;  /* 0x0006ac0401007387 */ /* 0x0001e80000100800 */
[----:B------:R1:W-:Y:S04]  /*14d00*/  STL [R1+0x6e0], R190 ;  /* 0x0006e0be01007387 */ /* 0x0003e80000100800 */
[----:B0-----:R-:W2:Y:S04]  /*14d10*/  LDL.LU R4, [R1+0xfe0] ;  /* 0x000fe00001047983 */ /* 0x001ea80000300800 */
[----:B------:R-:W2:Y:S04]  /*14d20*/  LDL.LU R189, [R1+0x728] ;  /* 0x0007280001bd7983 */ /* 0x000ea80000300800 */
[----:B-1----:R-:W2:Y:S01]  /*14d30*/  LDL.LU R190, [R1+0x6f4] ;  /* 0x0006f40001be7983 */ /* 0x002ea20000300800 */
[----:B------:R-:W-:-:S05]  /*14d40*/  IADD3 R191, P0, R191, UR24, RZ ;  /* 0x00000018bfbf7c10 */ /* 0x000fca000ff1e0ff */
[----:B------:R0:W-:Y:S01]  /*14d50*/  STL [R1+0x6e8], R191 ;  /* 0x0006e8bf01007387 */ /* 0x0001e20000100800 */
[----:B------:R-:W-:-:S03]  /*14d60*/  IADD3.X R192, R192, UR25, RZ, P1, !PT ;  /* 0x00000019c0c07c10 */ /* 0x000fc60008ffe4ff */
[----:B0-----:R-:W2:Y:S04]  /*14d70*/  LDL.LU R191, [R1+0x730] ;  /* 0x0007300001bf7983 */ /* 0x001ea80000300800 */
[----:B------:R-:W-:Y:S04]  /*14d80*/  STL [R1+0x6b4], R192 ;  /* 0x0006b4c001007387 */ /* 0x000fe80000100800 */
[----:B------:R0:W-:Y:S01]  /*14d90*/  STL [R1+0x6bc], R3 ;  /* 0x0006bc0301007387 */ /* 0x0001e20000100800 */
[----:B------:R-:W-:-:S03]  /*14da0*/  IADD3 R193, P1, R193, UR24, RZ ;  /* 0x00000018c1c17c10 */ /* 0x000fc6000ff3e0ff */
[----:B0-----:R-:W2:Y:S04]  /*14db0*/  LDL.LU R3, [R1+0xfdc] ;  /* 0x000fdc0001037983 */ /* 0x001ea80000300800 */
[----:B------:R0:W-:Y:S04]  /*14dc0*/  STL [R1+0x6f0], R193 ;  /* 0x0006f0c101007387 */ /* 0x0001e80000100800 */
[----:B------:R-:W2:Y:S04]  /*14dd0*/  LDL.LU R184, [R1+0x738] ;  /* 0x0007380001b87983 */ /* 0x000ea80000300800 */
[----:B------:R-:W2:Y:S04]  /*14de0*/  LDL.LU R192, [R1+0x704] ;  /* 0x0007040001c07983 */ /* 0x000ea80000300800 */
[----:B0-----:R-:W2:Y:S01]  /*14df0*/  LDL.LU R193, [R1+0x740] ;  /* 0x0007400001c17983 */ /* 0x001ea20000300800 */
[----:B---3--:R-:W-:-:S02]  /*14e00*/  IADD3.X R196, R196, UR25, RZ, P4, !PT ;  /* 0x00000019c4c47c10 */ /* 0x008fc4000a7fe4ff */
[----:B------:R-:W-:Y:S02]  /*14e10*/  IADD3 R182, P2, R182, UR24, RZ ;  /* 0x00000018b6b67c10 */ /* 0x000fe4000ff5e0ff */
[----:B----4-:R-:W-:-:S03]  /*14e20*/  IADD3.X R183, R183, UR25, RZ, P3, !PT ;  /* 0x00000019b7b77c10 */ /* 0x010fc60009ffe4ff */
[----:B------:R0:W-:Y:S04]  /*14e30*/  STL [R1+0x6f8], R182 ;  /* 0x0006f8b601007387 */ /* 0x0001e80000100800 */
[----:B------:R-:W-:Y:S04]  /*14e40*/  STL [R1+0x6cc], R196 ;  /* 0x0006ccc401007387 */ /* 0x000fe80000100800 */
[----:B------:R-:W-:Y:S01]  /*14e50*/  STL [R1+0x6c4], R183 ;  /* 0x0006c4b701007387 */ /* 0x000fe20000100800 */
[----:B------:R-:W-:-:S05]  /*14e60*/  IADD3 R194, P3, R194, UR24, RZ ;  /* 0x00000018c2c27c10 */ /* 0x000fca000ff7e0ff */
[----:B------:R1:W-:Y:S04]  /*14e70*/  STL [R1+0x700], R194 ;  /* 0x000700c201007387 */ /* 0x0003e80000100800 */
[----:B------:R-:W3:Y:S04]  /*14e80*/  LDL.LU R181, [R1+0x748] ;  /* 0x0007480001b57983 */ /* 0x000ee80000300800 */
[----:B0-----:R-:W4:Y:S04]  /*14e90*/  LDL.LU R182, [R1+0x714] ;  /* 0x0007140001b67983 */ /* 0x001f280000300800 */
[----:B-1----:R-:W4:Y:S01]  /*14ea0*/  LDL.LU R194, [R1+0x750] ;  /* 0x0007500001c27983 */ /* 0x002f220000300800 */
[----:B--2---:R-:W-:-:S02]  /*14eb0*/  IADD3 R186, P4, R186, UR24, RZ ;  /* 0x00000018baba7c10 */ /* 0x004fc4000ff9e0ff */
[----:B------:R-:W-:-:S03]  /*14ec0*/  IADD3.X R6, R6, UR25, RZ, P6, !PT ;  /* 0x0000001906067c10 */ /* 0x000fc6000b7fe4ff */
[----:B------:R0:W-:Y:S01]  /*14ed0*/  STL [R1+0x708], R186 ;  /* 0x000708ba01007387 */ /* 0x0001e20000100800 */
[----:B------:R-:W-:-:S03]  /*14ee0*/  IADD3.X R195, R195, UR25, RZ, P5, !PT ;  /* 0x00000019c3c37c10 */ /* 0x000fc6000affe4ff */
[----:B0-----:R-:W2:Y:S04]  /*14ef0*/  LDL.LU R186, [R1+0x758] ;  /* 0x0007580001ba7983 */ /* 0x001ea80000300800 */
[----:B------:R0:W-:Y:S04]  /*14f00*/  STL [R1+0x6d4], R195 ;  /* 0x0006d4c301007387 */ /* 0x0001e80000100800 */
[----:B0-----:R-:W2:Y:S01]  /*14f10*/  LDL.LU R195, [R1+0x724] ;  /* 0x0007240001c37983 */ /* 0x001ea20000300800 */
[----:B------:R-:W-:-:S05]  /*14f20*/  IADD3 R187, P5, R187, UR24, RZ ;  /* 0x00000018bbbb7c10 */ /* 0x000fca000ffbe0ff */
[----:B------:R0:W-:Y:S04]  /*14f30*/  STL [R1+0x710], R187 ;  /* 0x000710bb01007387 */ /* 0x0001e80000100800 */
[----:B0-----:R-:W2:Y:S04]  /*14f40*/  LDL.LU R187, [R1+0x760] ;  /* 0x0007600001bb7983 */ /* 0x001ea80000300800 */
[----:B------:R0:W-:Y:S01]  /*14f50*/  STL [R1+0x6dc], R6 ;  /* 0x0006dc0601007387 */ /* 0x0001e20000100800 */
[----:B------:R-:W-:Y:S02]  /*14f60*/  IADD3.X R2, R2, UR25, RZ, P1, !PT ;  /* 0x0000001902027c10 */ /* 0x000fe40008ffe4ff */
[----:B------:R-:W-:Y:S01]  /*14f70*/  IADD3 R185, P6, R185, UR24, RZ ;  /* 0x00000018b9b97c10 */ /* 0x000fe2000ffde0ff */
[----:B0-----:R-:W2:Y:S01]  /*14f80*/  LDL.LU R6, [R1+0xfd8] ;  /* 0x000fd80001067983 */ /* 0x001ea20000300800 */
[----:B------:R-:W-:-:S03]  /*14f90*/  IADD3.X R188, R188, UR25, RZ, P0, !PT ;  /* 0x00000019bcbc7c10 */ /* 0x000fc600087fe4ff */
[----:B------:R-:W2:Y:S01]  /*14fa0*/  LDL.LU R183, [R1+0x768] ;  /* 0x0007680001b77983 */ /* 0x000ea20000300800 */
[----:B------:R-:W-:-:S03]  /*14fb0*/  IADD3 R180, P0, R180, UR24, RZ ;  /* 0x00000018b4b47c10 */ /* 0x000fc6000ff1e0ff */
[----:B------:R0:W-:Y:S04]  /*14fc0*/  STL [R1+0x718], R185 ;  /* 0x000718b901007387 */ /* 0x0001e80000100800 */
[----:B0-----:R-:W2:Y:S04]  /*14fd0*/  LDL.LU R185, [R1+0x734] ;  /* 0x0007340001b97983 */ /* 0x001ea80000300800 */
[----:B------:R0:W-:Y:S04]  /*14fe0*/  STL [R1+0x6e4], R188 ;  /* 0x0006e4bc01007387 */ /* 0x0001e80000100800 */
[----:B0-----:R-:W2:Y:S04]  /*14ff0*/  LDL.LU R188, [R1+0x770] ;  /* 0x0007700001bc7983 */ /* 0x001ea80000300800 */
[----:B------:R0:W-:Y:S04]  /*15000*/  STL [R1+0x6ec], R2 ;  /* 0x0006ec0201007387 */ /* 0x0001e80000100800 */
[----:B0-----:R-:W2:Y:S01]  /*15010*/  LDL.LU R2, [R1+0xfd4] ;  /* 0x000fd40001027983 */ /* 0x001ea20000300800 */
[----:B------:R-:W-:-:S03]  /*15020*/  IADD3 R189, P1, R189, UR24, RZ ;  /* 0x00000018bdbd7c10 */ /* 0x000fc6000ff3e0ff */
[----:B------:R-:W-:Y:S01]  /*15030*/  STL [R1+0x720], R180 ;  /* 0x000720b401007387 */ /* 0x000fe20000100800 */
        /* <DEDUP_REMOVED lines=14> */
[----:B------:R-:W-:Y:S04]  /*15120*/  STL [R1+0x738], R184 ;  /* 0x000738b801007387 */ /* 0x000fe80000100800 */
[----:B------:R0:W-:Y:S04]  /*15130*/  STL [R1+0x70c], R3 ;  /* 0x00070c0301007387 */ /* 0x0001e80000100800 */
[----:B------:R1:W-:Y:S04]  /*15140*/  STL [R1+0x704], R192 ;  /* 0x000704c001007387 */ /* 0x0003e80000100800 */
[----:B0-----:R-:W2:Y:S01]  /*15150*/  LDL.LU R3, [R1+0xfcc] ;  /* 0x000fcc0001037983 */ /* 0x001ea20000300800 */
[----:B------:R-:W-:-:S05]  /*15160*/  IADD3 R193, P4, R193, UR24, RZ ;  /* 0x00000018c1c17c10 */ /* 0x000fca000ff9e0ff */
[----:B------:R0:W-:Y:S04]  /*15170*/  STL [R1+0x740], R193 ;  /* 0x000740c101007387 */ /* 0x0001e80000100800 */
[----:B------:R-:W2:Y:S04]  /*15180*/  LDL.LU R184, [R1+0x788] ;  /* 0x0007880001b87983 */ /* 0x000ea80000300800 */
[----:B-1----:R-:W2:Y:S04]  /*15190*/  LDL.LU R192, [R1+0x754] ;  /* 0x0007540001c07983 */ /* 0x002ea80000300800 */
[----:B0-----:R-:W2:Y:S01]  /*151a0*/  LDL.LU R193, [R1+0x790] ;  /* 0x0007900001c17983 */ /* 0x001ea20000300800 */
[----:B---3--:R-:W-:-:S02]  /*151b0*/  IADD3 R181, P5, R181, UR24, RZ ;  /* 0x00000018b5b57c10 */ /* 0x008fc4000ffbe0ff */
[----:B----4-:R-:W-:-:S03]  /*151c0*/  IADD3.X R182, R182, UR25, RZ, P6, !PT ;  /* 0x00000019b6b67c10 */ /* 0x010fc6000b7fe4ff */
[----:B------:R-:W-:Y:S01]  /*151d0*/  STL [R1+0x748], R181 ;  /* 0x000748b501007387 */ /* 0x000fe20000100800 */
[----:B------:R-:W-:Y:S02]  /*151e0*/  IADD3 R194, P6, R194, UR24, RZ ;  /* 0x00000018c2c27c10 */ /* 0x000fe4000ffde0ff */
[----:B--2---:R-:W-:Y:S02]  /*151f0*/  IADD3.X R195, R195, UR25, RZ, P1, !PT ;  /* 0x00000019c3c37c10 */ /* 0x004fe40008ffe4ff */
[----:B------:R-:W-:Y:S02]  /*15200*/  IADD3 R187, P1, R187, UR24, RZ ;  /* 0x00000018bbbb7c10 */ /* 0x000fe4000ff3e0ff */
[----:B------:R-:W-:Y:S02]  /*15210*/  IADD3.X R6, R6, UR25, RZ, P0, !PT ;  /* 0x0000001906067c10 */ /* 0x000fe400087fe4ff */
[----:B------:R-:W-:-:S03]  /*15220*/  IADD3 R186, P0, R186, UR24, RZ ;  /* 0x00000018baba7c10 */ /* 0x000fc6000ff1e0ff */
[----:B------:R0:W-:Y:S04]  /*15230*/  STL [R1+0x71c], R6 ;  /* 0x00071c0601007387 */ /* 0x0001e80000100800 */
[----:B------:R-:W-:Y:S04]  /*15240*/  STL [R1+0x714], R182 ;  /* 0x000714b601007387 */ /* 0x000fe80000100800 */
[----:B0-----:R-:W2:Y:S04]  /*15250*/  LDL.LU R6, [R1+0xfc8] ;  /* 0x000fc80001067983 */ /* 0x001ea80000300800 */
[----:B------:R0:W-:Y:S01]  /*15260*/  STL [R1+0x750], R194 ;  /* 0x000750c201007387 */ /* 0x0001e20000100800 */
[----:B------:R-:W-:-:S03]  /*15270*/  IADD3.X R185, R185, UR25, RZ, P3, !PT ;  /* 0x00000019b9b97c10 */ /* 0x000fc60009ffe4ff */
[----:B0-----:R-:W3:Y:S04]  /*15280*/  LDL.LU R194, [R1+0x798] ;  /* 0x0007980001c27983 */ /* 0x001ee80000300800 */
[----:B------:R0:W-:Y:S01]  /*15290*/  STL [R1+0x724], R195 ;  /* 0x000724c301007387 */ /* 0x0001e20000100800 */
[----:B------:R-:W-:-:S03]  /*152a0*/  IADD3 R188, P3, R188, UR24, RZ ;  /* 0x00000018bcbc7c10 */ /* 0x000fc6000ff7e0ff */
[----:B0-----:R-:W4:Y:S01]  /*152b0*/  LDL.LU R195, [R1+0x764] ;  /* 0x0007640001c37983 */ /* 0x001f220000300800 */
[----:B------:R-:W-:-:S03]  /*152c0*/  IADD3.X R2, R2, UR25, RZ, P2, !PT ;  /* 0x0000001902027c10 */ /* 0x000fc600097fe4ff */
[----:B------:R0:W-:Y:S01]  /*152d0*/  STL [R1+0x758], R186 ;  /* 0x000758ba01007387 */ /* 0x0001e20000100800 */
[----:B------:R-:W-:-:S03]  /*152e0*/  IADD3 R183, P2, R183, UR24, RZ ;  /* 0x00000018b7b77c10 */ /* 0x000fc6000ff5e0ff */
[----:B0-----:R-:W4:Y:S04]  /*152f0*/  LDL.LU R186, [R1+0x7a0] ;  /* 0x0007a00001ba7983 */ /* 0x001f280000300800 */
[----:B------:R0:W-:Y:S04]  /*15300*/  STL [R1+0x72c], R2 ;  /* 0x00072c0201007387 */ /* 0x0001e80000100800 */
[----:B------:R1:W-:Y:S04]  /*15310*/  STL [R1+0x760], R187 ;  /* 0x000760bb01007387 */ /* 0x0003e80000100800 */
[----:B0-----:R-:W4:Y:S04]  /*15320*/  LDL.LU R2, [R1+0xfc4] ;  /* 0x000fc40001027983 */ /* 0x001f280000300800 */
[----:B-1----:R-:W4:Y:S04]  /*15330*/  LDL.LU R187, [R1+0x7a8] ;  /* 0x0007a80001bb7983 */ /* 0x002f280000300800 */
[----:B------:R-:W4:Y:S04]  /*15340*/  LDL.LU R179, [R1+0x774] ;  /* 0x0007740001b37983 */ /* 0x000f280000300800 */
[----:B------:R-:W-:Y:S04]  /*15350*/  STL [R1+0x768], R183 ;  /* 0x000768b701007387 */ /* 0x000fe80000100800 */
[----:B------:R0:W-:Y:S01]  /*15360*/  STL [R1+0x734], R185 ;  /* 0x000734b901007387 */ /* 0x0001e20000100800 */
[----:B------:R-:W-:-:S03]  /*15370*/  IADD3.X R190, R190, UR25, RZ, P5, !PT ;  /* 0x00000019bebe7c10 */ /* 0x000fc6000affe4ff */
[----:B0-----:R-:W4:Y:S04]  /*15380*/  LDL.LU R185, [R1+0x7b0] ;  /* 0x0007b00001b97983 */ /* 0x001f280000300800 */
[----:B------:R-:W-:Y:S01]  /*15390*/  STL [R1+0x770], R188 ;  /* 0x000770bc01007387 */ /* 0x000fe20000100800 */
[----:B------:R-:W-:Y:S02]  /*153a0*/  IADD3 R191, P5, R191, UR24, RZ ;  /* 0x00000018bfbf7c10 */ /* 0x000fe4000ffbe0ff */
[----:B------:R-:W-:Y:S02]  /*153b0*/  IADD3.X R4, R4, UR25, RZ, P4, !PT ;  /* 0x0000001904047c10 */ /* 0x000fe4000a7fe4ff */
[----:B------:R-:W-:-:S03]  /*153c0*/  IADD3 R189, P4, R189, UR24, RZ ;  /* 0x00000018bdbd7c10 */ /* 0x000fc6000ff9e0ff */
[----:B------:R0:W-:Y:S04]  /*153d0*/  STL [R1+0x73c], R4 ;  /* 0x00073c0401007387 */ /* 0x0001e80000100800 */
[----:B0-----:R-:W4:Y:S01]  /*153e0*/  LDL.LU R4, [R1+0xfc0] ;  /* 0x000fc00001047983 */ /* 0x001f220000300800 */
[----:B------:R-:W-:-:S03]  /*153f0*/  IADD3.X R3, R3, UR25, RZ, P6, !PT ;  /* 0x0000001903037c10 */ /* 0x000fc6000b7fe4ff */
[----:B------:R-:W4:Y:S04]  /*15400*/  LDL.LU R188, [R1+0x7b8] ;  /* 0x0007b80001bc7983 */ /* 0x000f280000300800 */
[----:B------:R0:W-:Y:S04]  /*15410*/  STL [R1+0x778], R189 ;  /* 0x000778bd01007387 */ /* 0x0001e80000100800 */
[----:B0-----:R-:W4:Y:S04]  /*15420*/  LDL.LU R189, [R1+0x784] ;  /* 0x0007840001bd7983 */ /* 0x001f280000300800 */
[----:B------:R-:W4:Y:S04]  /*15430*/  LDL.LU R180, [R1+0x7c0] ;  /* 0x0007c00001b47983 */ /* 0x000f280000300800 */
[----:B------:R-:W-:Y:S04]  /*15440*/  STL [R1+0x744], R190 ;  /* 0x000744be01007387 */ /* 0x000fe80000100800 */
[----:B------:R0:W-:Y:S04]  /*15450*/  STL [R1+0x74c], R3 ;  /* 0x00074c0301007387 */ /* 0x0001e80000100800 */
[----:B------:R1:W-:Y:S04]  /*15460*/  STL [R1+0x780], R191 ;  /* 0x000780bf01007387 */ /* 0x0003e80000100800 */
[----:B0-----:R-:W4:Y:S01]  /*15470*/  LDL.LU R3, [R1+0xfbc] ;  /* 0x000fbc0001037983 */ /* 0x001f220000300800 */
[----:B------:R-:W-:-:S02]  /*15480*/  IADD3 R184, P6, R184, UR24, RZ ;  /* 0x00000018b8b87c10 */ /* 0x000fc4000ffde0ff */
[----:B------:R-:W-:Y:S01]  /*15490*/  IADD3.X R192, R192, UR25, RZ, P0, !PT ;  /* 0x00000019c0c07c10 */ /* 0x000fe200087fe4ff */
[----:B------:R-:W4:Y:S01]  /*154a0*/  LDL.LU R181, [R1+0x7c8] ;  /* 0x0007c80001b57983 */ /* 0x000f220000300800 */
[----:B------:R-:W-:-:S03]  /*154b0*/  IADD3 R193, P0, R193, UR24, RZ ;  /* 0x00000018c1c17c10 */ /* 0x000fc6000ff1e0ff */
[----:B------:R-:W4:Y:S04]  /*154c0*/  LDL.LU R190, [R1+0x794] ;  /* 0x0007940001be7983 */ /* 0x000f280000300800 */
[----:B-1----:R-:W4:Y:S04]  /*154d0*/  LDL.LU R191, [R1+0x7d0] ;  /* 0x0007d00001bf7983 */ /* 0x002f280000300800 */
[----:B------:R-:W4:Y:S04]  /*154e0*/  LDL.LU R182, [R1+0x7d8] ;  /* 0x0007d80001b67983 */ /* 0x000f280000300800 */
[----:B------:R-:W-:Y:S04]  /*154f0*/  STL [R1+0x788], R184 ;  /* 0x000788b801007387 */ /* 0x000fe80000100800 */
[----:B------:R-:W4:Y:S04]  /*15500*/  LDL.LU R183, [R1+0x7a4] ;  /* 0x0007a40001b77983 */ /* 0x000f280000300800 */
[----:B------:R0:W-:Y:S04]  /*15510*/  STL [R1+0x754], R192 ;  /* 0x000754c001007387 */ /* 0x0001e80000100800 */
[----:B0-----:R-:W4:Y:S04]  /*15520*/  LDL.LU R192, [R1+0x7e0] ;  /* 0x0007e00001c07983 */ /* 0x001f280000300800 */
[----:B------:R-:W-:Y:S01]  /*15530*/  STL [R1+0x790], R193 ;  /* 0x000790c101007387 */ /* 0x000fe20000100800 */
[----:B--2---:R-:W-:-:S05]  /*15540*/  IADD3.X R6, R6, UR25, RZ, P1, !PT ;  /* 0x0000001906067c10 */ /* 0x004fca0008ffe4ff */
[----:B------:R0:W-:Y:S01]  /*15550*/  STL [R1+0x75c], R6 ;  /* 0x00075c0601007387 */ /* 0x0001e20000100800 */
[----:B---3--:R-:W-:-:S03]  /*15560*/  IADD3 R194, P1, R194, UR24, RZ ;  /* 0x00000018c2c27c10 */ /* 0x008fc6000ff3e0ff */
[----:B0-----:R-:W2:Y:S04]  /*15570*/  LDL.LU R6, [R1+0xfb8] ;  /* 0x000fb80001067983 */ /* 0x001ea80000300800 */
[----:B------:R-:W3:Y:S04]  /*15580*/  LDL.LU R193, [R1+0x7e8] ;  /* 0x0007e80001c17983 */ /* 0x000ee80000300800 */
[----:B------:R0:W-:Y:S01]  /*15590*/  STL [R1+0x798], R194 ;  /* 0x000798c201007387 */ /* 0x0001e20000100800 */
[----:B----4-:R-:W-:-:S03]  /*155a0*/  IADD3.X R195, R195, UR25, RZ, P2, !PT ;  /* 0x00000019c3c37c10 */ /* 0x010fc600097fe4ff */
[----:B0-----:R-:W4:Y:S04]  /*155b0*/  LDL.LU R194, [R1+0x7b4] ;  /* 0x0007b40001c27983 */ /* 0x001f280000300800 */
[----:B------:R0:W-:Y:S01]  /*155c0*/  STL [R1+0x764], R195 ;  /* 0x000764c301007387 */ /* 0x0001e20000100800 */
[----:B------:R-:W-:-:S03]  /*155d0*/  IADD3 R186, P2, R186, UR24, RZ ;  /* 0x00000018baba7c10 */ /* 0x000fc6000ff5e0ff */
[----:B0-----:R-:W3:Y:S01]  /*155e0*/  LDL.LU R195, [R1+0x7f0] ;  /* 0x0007f00001c37983 */ /* 0x001ee20000300800 */
[----:B------:R-:W-:Y:S02]  /*155f0*/  IADD3.X R2, R2, UR25, RZ, P3, !PT ;  /* 0x0000001902027c10 */ /* 0x000fe40009ffe4ff */
[----:B------:R-:W-:-:S03]  /*15600*/  IADD3 R187, P3, R187, UR24, RZ ;  /* 0x00000018bbbb7c10 */ /* 0x000fc6000ff7e0ff */
[----:B------:R0:W-:Y:S01]  /*15610*/  STL [R1+0x76c], R2 ;  /* 0x00076c0201007387 */ /* 0x0001e20000100800 */
[----:B------:R-:W-:-:S03]  /*15620*/  IADD3.X R179, R179, UR25, RZ, P4, !PT ;  /* 0x00000019b3b37c10 */ /* 0x000fc6000a7fe4ff */
[----:B0-----:R-:W3:Y:S04]  /*15630*/  LDL.LU R2, [R1+0xfb4] ;  /* 0x000fb40001027983 */ /* 0x001ee80000300800 */
[----:B------:R0:W-:Y:S04]  /*15640*/  STL [R1+0x7a0], R186 ;  /* 0x0007a0ba01007387 */ /* 0x0001e80000100800 */
[----:B------:R-:W3:Y:S01]  /*15650*/  LDL.LU R184, [R1+0x7f8] ;  /* 0x0007f80001b87983 */ /* 0x000ee20000300800 */
[----:B------:R-:W-:-:S03]  /*15660*/  IADD3 R185, P4, R185, UR24, RZ ;  /* 0x00000018b9b97c10 */ /* 0x000fc6000ff9e0ff */
[----:B0-----:R-:W3:Y:S04]  /*15670*/  LDL.LU R186, [R1+0x7c4] ;  /* 0x0007c40001ba7983 */ /* 0x001ee80000300800 */
[----:B------:R0:W-:Y:S04]  /*15680*/  STL [R1+0x7a8], R187 ;  /* 0x0007a8bb01007387 */ /* 0x0001e80000100800 */
[----:B0-----:R-:W3:Y:S01]  /*15690*/  LDL.LU R187, [R1+0x800] ;  /* 0x0008000001bb7983 */ /* 0x001ee20000300800 */
[----:B------:R-:W-:-:S05]  /*156a0*/  IADD3.X R4, R4, UR25, RZ, P5, !PT ;  /* 0x0000001904047c10 */ /* 0x000fca000affe4ff */
[----:B------:R0:W-:Y:S01]  /*156b0*/  STL [R1+0x77c], R4 ;  /* 0x00077c0401007387 */ /* 0x0001e20000100800 */
[----:B------:R-:W-:-:S03]  /*156c0*/  IADD3 R188, P5, R188, UR24, RZ ;  /* 0x00000018bcbc7c10 */ /* 0x000fc6000ffbe0ff */
[----:B------:R-:W-:Y:S04]  /*156d0*/  STL [R1+0x774], R179 ;  /* 0x000774b301007387 */ /* 0x000fe80000100800 */
[----:B0-----:R-:W3:Y:S01]  /*156e0*/  LDL.LU R4, [R1+0xfb0] ;  /* 0x000fb00001047983 */ /* 0x001ee20000300800 */
[----:B------:R-:W-:-:S03]  /*156f0*/  IADD3.X R189, R189, UR25, RZ, P6, !PT ;  /* 0x00000019bdbd7c10 */ /* 0x000fc6000b7fe4ff */
[----:B------:R0:W-:Y:S04]  /*15700*/  STL [R1+0x7b0], R185 ;  /* 0x0007b0b901007387 */ /* 0x0001e80000100800 */
[----:B0-----:R-:W3:Y:S04]  /*15710*/  LDL.LU R185, [R1+0x808] ;  /* 0x0008080001b97983 */ /* 0x001ee80000300800 */
[----:B------:R0:W-:Y:S01]  /*15720*/  STL [R1+0x7b8], R188 ;  /* 0x0007b8bc01007387 */ /* 0x0001e20000100800 */
[----:B------:R-:W-:-:S03]  /*15730*/  IADD3.X R3, R3, UR25, RZ, P0, !PT ;  /* 0x0000001903037c10 */ /* 0x000fc600087fe4ff */
[----:B0-----:R-:W3:Y:S04]  /*15740*/  LDL.LU R188, [R1+0x7d4] ;  /* 0x0007d40001bc7983 */ /* 0x001ee80000300800 */
[----:B------:R0:W-:Y:S04]  /*15750*/  STL [R1+0x784], R189 ;  /* 0x000784bd01007387 */ /* 0x0001e80000100800 */
[----:B0-----:R-:W3:Y:S04]  /*15760*/  LDL.LU R189, [R1+0x810] ;  /* 0x0008100001bd7983 */ /* 0x001ee80000300800 */
[----:B------:R0:W-:Y:S04]  /*15770*/  STL [R1+0x78c], R3 ;  /* 0x00078c0301007387 */ /* 0x0001e80000100800 */
[----:B0-----:R-:W3:Y:S01]  /*15780*/  LDL.LU R3, [R1+0xfac] ;  /* 0x000fac0001037983 */ /* 0x001ee20000300800 */
[----:B------:R-:W-:-:S02]  /*15790*/  IADD3 R180, P6, R180, UR24, RZ ;  /* 0x00000018b4b47c10 */ /* 0x000fc4000ffde0ff */
[----:B------:R-:W-:Y:S02]  /*157a0*/  IADD3 R181, P0, R181, UR24, RZ ;  /* 0x00000018b5b57c10 */ /* 0x000fe4000ff1e0ff */
[----:B------:R-:W-:Y:S01]  /*157b0*/  IADD3.X R190, R190, UR25, RZ, P1, !PT ;  /* 0x00000019bebe7c10 */ /* 0x000fe20008ffe4ff */
[----:B------:R-:W-:Y:S01]  /*157c0*/  STL [R1+0x7c0], R180 ;  /* 0x0007c0b401007387 */ /* 0x000fe20000100800 */
[----:B------:R-:W-:-:S03]  /*157d0*/  IADD3 R191, P1, R191, UR24, RZ ;  /* 0x00000018bfbf7c10 */ /* 0x000fc6000ff3e0ff */
[----:B------:R-:W-:Y:S01]  /*157e0*/  STL [R1+0x7c8], R181 ;  /* 0x0007c8b501007387 */ /* 0x000fe20000100800 */
[----:B------:R-:W-:Y:S02]  /*157f0*/  IADD3.X R183, R183, UR25, RZ, P3, !PT ;  /* 0x00000019b7b77c10 */ /* 0x000fe40009ffe4ff */
[----:B------:R-:W-:Y:S02]  /*15800*/  IADD3 R192, P3, R192, UR24, RZ ;  /* 0x00000018c0c07c10 */ /* 0x000fe4000ff7e0ff */
[----:B--2---:R-:W-:-:S05]  /*15810*/  IADD3.X R6, R6, UR25, RZ, P2, !PT ;  /* 0x0000001906067c10 */ /* 0x004fca00097fe4ff */
[----:B------:R0:W-:Y:S04]  /*15820*/  STL [R1+0x79c], R6 ;  /* 0x00079c0601007387 */ /* 0x0001e80000100800 */
[----:B------:R1:W-:Y:S01]  /*15830*/  STL [R1+0x794], R190 ;  /* 0x000794be01007387 */ /* 0x0003e20000100800 */
[----:B------:R-:W-:-:S03]  /*15840*/  IADD3 R182, P2, R182, UR24, RZ ;  /* 0x00000018b6b67c10 */ /* 0x000fc6000ff5e0ff */
[----:B0-----:R-:W2:Y:S04]  /*15850*/  LDL.LU R6, [R1+0xfa8] ;  /* 0x000fa80001067983 */ /* 0x001ea80000300800 */
[----:B------:R0:W-:Y:S04]  /*15860*/  STL [R1+0x7d0], R191 ;  /* 0x0007d0bf01007387 */ /* 0x0001e80000100800 */
[----:B-1----:R-:W2:Y:S01]  /*15870*/  LDL.LU R190, [R1+0x818] ;  /* 0x0008180001be7983 */ /* 0x002ea20000300800 */
[----:B----4-:R-:W-:-:S03]  /*15880*/  IADD3.X R194, R194, UR25, RZ, P5, !PT ;  /* 0x00000019c2c27c10 */ /* 0x010fc6000affe4ff */
[----:B0-----:R-:W4:Y:S04]  /*15890*/  LDL.LU R191, [R1+0x7e4] ;  /* 0x0007e40001bf7983 */ /* 0x001f280000300800 */
[----:B------:R0:W-:Y:S04]  /*158a0*/  STL [R1+0x7e0], R192 ;  /* 0x0007e0c001007387 */ /* 0x0001e80000100800 */
[----:B------:R-:W-:Y:S01]  /*158b0*/  STL [R1+0x7d8], R182 ;  /* 0x0007d8b601007387 */ /* 0x000fe20000100800 */
[----:B---3--:R-:W-:-:S03]  /*158c0*/  IADD3 R195, P5, R195, UR24, RZ ;  /* 0x00000018c3c37c10 */ /* 0x008fc6000ffbe0ff */
[----:B0-----:R-:W3:Y:S04]  /*158d0*/  LDL.LU R192, [R1+0x820] ;  /* 0x0008200001c07983 */ /* 0x001ee80000300800 */
[----:B------:R-:W-:Y:S01]  /*158e0*/  STL [R1+0x7a4], R183 ;  /* 0x0007a4b701007387 */ /* 0x000fe20000100800 */
[----:B------:R-:W-:Y:S02]  /*158f0*/  IADD3.X R2, R2, UR25, RZ, P4, !PT ;  /* 0x0000001902027c10 */ /* 0x000fe4000a7fe4ff */
[----:B------:R-:W-:-:S03]  /*15900*/  IADD3 R193, P4, R193, UR24, RZ ;  /* 0x00000018c1c17c10 */ /* 0x000fc6000ff9e0ff */
[----:B------:R0:W-:Y:S04]  /*15910*/  STL [R1+0x7ac], R2 ;  /* 0x0007ac0201007387 */ /* 0x0001e80000100800 */
[----:B0-----:R-:W3:Y:S04]  /*15920*/  LDL.LU R2, [R1+0xfa4] ;  /* 0x000fa40001027983 */ /* 0x001ee80000300800 */
[----:B------:R0:W-:Y:S01]  /*15930*/  STL [R1+0x7e8], R193 ;  /* 0x0007e8c101007387 */ /* 0x0001e20000100800 */
[----:B------:R-:W-:-:S03]  /*15940*/  IADD3.X R186, R186, UR25, RZ, P0, !PT ;  /* 0x00000019baba7c10 */ /* 0x000fc600087fe4ff */
[----:B0-----:R-:W3:Y:S04]  /*15950*/  LDL.LU R193, [R1+0x828] ;  /* 0x0008280001c17983 */ /* 0x001ee80000300800 */
[----:B------:R0:W-:Y:S01]  /*15960*/  STL [R1+0x7b4], R194 ;  /* 0x0007b4c201007387 */ /* 0x0001e20000100800 */
[----:B------:R-:W-:-:S03]  /*15970*/  IADD3 R187, P0, R187, UR24, RZ ;  /* 0x00000018bbbb7c10 */ /* 0x000fc6000ff1e0ff */
[----:B0-----:R-:W3:Y:S01]  /*15980*/  LDL.LU R194, [R1+0x7f4] ;  /* 0x0007f40001c27983 */ /* 0x001ee20000300800 */
[----:B------:R-:W-:Y:S02]  /*15990*/  IADD3.X R4, R4, UR25, RZ, P6, !PT ;  /* 0x0000001904047c10 */ /* 0x000fe4000b7fe4ff */
[----:B------:R-:W-:-:S03]  /*159a0*/  IADD3 R184, P6, R184, UR24, RZ ;  /* 0x00000018b8b87c10 */ /* 0x000fc6000ffde0ff */
[----:B------:R0:W-:Y:S04]  /*159b0*/  STL [R1+0x7bc], R4 ;  /* 0x0007bc0401007387 */ /* 0x0001e80000100800 */
[----:B------:R1:W-:Y:S04]  /*159c0*/  STL [R1+0x7f0], R195 ;  /* 0x0007f0c301007387 */ /* 0x0003e80000100800 */
[----:B0-----:R-:W3:Y:S04]  /*159d0*/  LDL.LU R4, [R1+0xfa0] ;  /* 0x000fa00001047983 */ /* 0x001ee80000300800 */
[----:B-1----:R-:W3:Y:S04]  /*159e0*/  LDL.LU R195, [R1+0x830] ;  /* 0x0008300001c37983 */ /* 0x002ee80000300800 */
[----:B------:R-:W3:Y:S04]  /*159f0*/  LDL.LU R178, [R1+0x838] ;  /* 0x0008380001b27983 */ /* 0x000ee80000300800 */
[----:B------:R-:W-:Y:S04]  /*15a00*/  STL [R1+0x7f8], R184 ;  /* 0x0007f8b801007387 */ /* 0x000fe80000100800 */
[----:B------:R0:W-:Y:S04]  /*15a10*/  STL [R1+0x7c4], R186 ;  /* 0x0007c4ba01007387 */ /* 0x0001e80000100800 */
[----:B0-----:R-:W3:Y:S04]  /*15a20*/  LDL.LU R186, [R1+0x804] ;  /* 0x0008040001ba7983 */ /* 0x001ee80000300800 */
[----:B------:R0:W-:Y:S04]  /*15a30*/  STL [R1+0x800], R187 ;  /* 0x000800bb01007387 */ /* 0x0001e80000100800 */
[----:B0-----:R-:W3:Y:S01]  /*15a40*/  LDL.LU R187, [R1+0x840] ;  /* 0x0008400001bb7983 */ /* 0x001ee20000300800 */
[----:B------:R-:W-:-:S05]  /*15a50*/  IADD3.X R3, R3, UR25, RZ, P1, !PT ;  /* 0x0000001903037c10 */ /* 0x000fca0008ffe4ff */
[----:B------:R0:W-:Y:S04]  /*15a60*/  STL [R1+0x7cc], R3 ;  /* 0x0007cc0301007387 */ /* 0x0001e80000100800 */
[----:B0-----:R-:W3:Y:S01]  /*15a70*/  LDL.LU R3, [R1+0xf9c] ;  /* 0x000f9c0001037983 */ /* 0x001ee20000300800 */
[----:B------:R-:W-:Y:S02]  /*15a80*/  IADD3.X R188, R188, UR25, RZ, P2, !PT ;  /* 0x00000019bcbc7c10 */ /* 0x000fe400097fe4ff */
[----:B------:R-:W-:Y:S02]  /*15a90*/  IADD3 R185, P1, R185, UR24, RZ ;  /* 0x00000018b9b97c10 */ /* 0x000fe4000ff3e0ff */
[----:B------:R-:W-:Y:S01]  /*15aa0*/  IADD3 R189, P2, R189, UR24, RZ ;  /* 0x00000018bdbd7c10 */ /* 0x000fe2000ff5e0ff */
[----:B------:R0:W-:Y:S04]  /*15ab0*/  STL [R1+0x7d4], R188 ;  /* 0x0007d4bc01007387 */ /* 0x0001e80000100800 */
[----:B0-----:R-:W3:Y:S04]  /*15ac0*/  LDL.LU R188, [R1+0x848] ;  /* 0x0008480001bc7983 */ /* 0x001ee80000300800 */
[----:B------:R-:W-:Y:S04]  /*15ad0*/  STL [R1+0x808], R185 ;  /* 0x000808b901007387 */ /* 0x000fe80000100800 */
[----:B------:R-:W3:Y:S04]  /*15ae0*/  LDL.LU R179, [R1+0x814] ;  /* 0x0008140001b37983 */ /* 0x000ee80000300800 */
[----:B------:R-:W3:Y:S04]  /*15af0*/  LDL.LU R180, [R1+0x850] ;  /* 0x0008500001b47983 */ /* 0x000ee80000300800 */
[----:B------:R-:W-:Y:S01]  /*15b00*/  STL [R1+0x810], R189 ;  /* 0x000810bd01007387 */ /* 0x000fe20000100800 */
[----:B--2---:R-:W-:-:S05]  /*15b10*/  IADD3.X R6, R6, UR25, RZ, P3, !PT ;  /* 0x0000001906067c10 */ /* 0x004fca0009ffe4ff */
[----:B------:R0:W-:Y:S01]  /*15b20*/  STL [R1+0x7dc], R6 ;  /* 0x0007dc0601007387 */ /* 0x0001e20000100800 */
[----:B------:R-:W-:-:S03]  /*15b30*/  IADD3 R190, P3, R190, UR24, RZ ;  /* 0x00000018bebe7c10 */ /* 0x000fc6000ff7e0ff */
[----:B0-----:R-:W2:Y:S01]  /*15b40*/  LDL.LU R6, [R1+0xf98] ;  /* 0x000f980001067983 */ /* 0x001ea20000300800 */
[----:B----4-:R-:W-:-:S03]  /*15b50*/  IADD3.X R191, R191, UR25, RZ, P4, !PT ;  /* 0x00000019bfbf7c10 */ /* 0x010fc6000a7fe4ff */
[----:B------:R-:W4:Y:S04]  /*15b60*/  LDL.LU R181, [R1+0x858] ;  /* 0x0008580001b57983 */ /* 0x000f280000300800 */
[----:B------:R-:W4:Y:S04]  /*15b70*/  LDL.LU R182, [R1+0x824] ;  /* 0x0008240001b67983 */ /* 0x000f280000300800 */
[----:B------:R-:W4:Y:S01]  /*15b80*/  LDL.LU R189, [R1+0x860] ;  /* 0x0008600001bd7983 */ /* 0x000f220000300800 */
[----:B---3--:R-:W-:-:S03]  /*15b90*/  IADD3 R192, P4, R192, UR24, RZ ;  /* 0x00000018c0c07c10 */ /* 0x008fc6000ff9e0ff */
[----:B------:R-:W3:Y:S04]  /*15ba0*/  LDL.LU R183, [R1+0x868] ;  /* 0x0008680001b77983 */ /* 0x000ee80000300800 */
[----:B------:R-:W3:Y:S04]  /*15bb0*/  LDL.LU R184, [R1+0x834] ;  /* 0x0008340001b87983 */ /* 0x000ee80000300800 */
[----:B------:R0:W-:Y:S04]  /*15bc0*/  STL [R1+0x818], R190 ;  /* 0x000818be01007387 */ /* 0x0001e80000100800 */
[----:B0-----:R-:W3:Y:S01]  /*15bd0*/  LDL.LU R190, [R1+0x870] ;  /* 0x0008700001be7983 */ /* 0x001ee20000300800 */
[----:B------:R-:W-:-:S03]  /*15be0*/  IADD3.X R2, R2, UR25, RZ, P5, !PT ;  /* 0x0000001902027c10 */ /* 0x000fc6000affe4ff */
[----:B------:R-:W-:Y:S04]  /*15bf0*/  STL [R1+0x7e4], R191 ;  /* 0x0007e4bf01007387 */ /* 0x000fe80000100800 */
[----:B------:R0:W-:Y:S01]  /*15c00*/  STL [R1+0x7ec], R2 ;  /* 0x0007ec0201007387 */ /* 0x0001e20000100800 */
[----:B------:R-:W-:-:S03]  /*15c10*/  IADD3 R193, P5, R193, UR24, RZ ;  /* 0x00000018c1c17c10 */ /* 0x000fc6000ffbe0ff */
[----:B0-----:R-:W3:Y:S04]  /*15c20*/  LDL.LU R2, [R1+0xf94] ;  /* 0x000f940001027983 */ /* 0x001ee80000300800 */
[----:B------:R0:W-:Y:S04]  /*15c30*/  STL [R1+0x820], R192 ;  /* 0x000820c001007387 */ /* 0x0001e80000100800 */
[----:B------:R-:W3:Y:S01]  /*15c40*/  LDL.LU R185, [R1+0x878] ;  /* 0x0008780001b97983 */ /* 0x000ee20000300800 */
[----:B------:R-:W-:-:S03]  /*15c50*/  IADD3.X R194, R194, UR25, RZ, P6, !PT ;  /* 0x00000019c2c27c10 */ /* 0x000fc6000b7fe4ff */
[----:B0-----:R-:W3:Y:S04]  /*15c60*/  LDL.LU R192, [R1+0x844] ;  /* 0x0008440001c07983 */ /* 0x001ee80000300800 */
[----:B------:R-:W3:Y:S04]  /*15c70*/  LDL.LU R191, [R1+0x880] ;  /* 0x0008800001bf7983 */ /* 0x000ee80000300800 */
[----:B------:R0:W-:Y:S04]  /*15c80*/  STL [R1+0x828], R193 ;  /* 0x000828c101007387 */ /* 0x0001e80000100800 */
[----:B0-----:R-:W3:Y:S04]  /*15c90*/  LDL.LU R193, [R1+0x888] ;  /* 0x0008880001c17983 */ /* 0x001ee80000300800 */
[----:B------:R-:W-:Y:S01]  /*15ca0*/  STL [R1+0x7f4], R194 ;  /* 0x0007f4c201007387 */ /* 0x000fe20000100800 */
[----:B------:R-:W-:-:S02]  /*15cb0*/  IADD3.X R4, R4, UR25, RZ, P0, !PT ;  /* 0x0000001904047c10 */ /* 0x000fc400087fe4ff */
[----:B------:R-:W-:-:S03]  /*15cc0*/  IADD3 R195, P6, R195, UR24, RZ ;  /* 0x00000018c3c37c10 */ /* 0x000fc6000ffde0ff */
[----:B------:R0:W-:Y:S01]  /*15cd0*/  STL [R1+0x7fc], R4 ;  /* 0x0007fc0401007387 */ /* 0x0001e20000100800 */
[----:B------:R-:W-:-:S03]  /*15ce0*/  IADD3 R178, P0, R178, UR24, RZ ;  /* 0x00000018b2b27c10 */ /* 0x000fc6000ff1e0ff */
[----:B0-----:R-:W3:Y:S04]  /*15cf0*/  LDL.LU R4, [R1+0xf90] ;  /* 0x000f900001047983 */ /* 0x001ee80000300800 */
[----:B------:R0:W-:Y:S04]  /*15d00*/  STL [R1+0x830], R195 ;  /* 0x000830c301007387 */ /* 0x0001e80000100800 */
[----:B------:R-:W3:Y:S01]  /*15d10*/  LDL.LU R194, [R1+0x854] ;  /* 0x0008540001c27983 */ /* 0x000ee20000300800 */
[----:B------:R-:W-:-:S03]  /*15d20*/  IADD3.X R186, R186, UR25, RZ, P1, !PT ;  /* 0x00000019baba7c10 */ /* 0x000fc60008ffe4ff */
[----:B0-----:R-:W3:Y:S04]  /*15d30*/  LDL.LU R195, [R1+0x890] ;  /* 0x0008900001c37983 */ /* 0x001ee80000300800 */
[----:B------:R-:W-:Y:S01]  /*15d40*/  STL [R1+0x838], R178 ;  /* 0x000838b201007387 */ /* 0x000fe20000100800 */
[----:B------:R-:W-:-:S05]  /*15d50*/  IADD3.X R3, R3, UR25, RZ, P2, !PT ;  /* 0x0000001903037c10 */ /* 0x000fca00097fe4ff */
[----:B------:R0:W-:Y:S04]  /*15d60*/  STL [R1+0x80c], R3 ;  /* 0x00080c0301007387 */ /* 0x0001e80000100800 */
[----:B------:R1:W-:Y:S04]  /*15d70*/  STL [R1+0x804], R186 ;  /* 0x000804ba01007387 */ /* 0x0003e80000100800 */
[----:B0-----:R-:W3:Y:S01]  /*15d80*/  LDL.LU R3, [R1+0xf8c] ;  /* 0x000f8c0001037983 */ /* 0x001ee20000300800 */
[----:B------:R-:W-:Y:S02]  /*15d90*/  IADD3 R187, P1, R187, UR24, RZ ;  /* 0x00000018bbbb7c10 */ /* 0x000fe4000ff3e0ff */
[----:B------:R-:W-:-:S03]  /*15da0*/  IADD3 R188, P2, R188, UR24, RZ ;  /* 0x00000018bcbc7c10 */ /* 0x000fc6000ff5e0ff */
[----:B------:R0:W-:Y:S01]  /*15db0*/  STL [R1+0x840], R187 ;  /* 0x000840bb01007387 */ /* 0x0001e20000100800 */
[----:B------:R-:W-:-:S03]  /*15dc0*/  IADD3.X R179, R179, UR25, RZ, P3, !PT ;  /* 0x00000019b3b37c10 */ /* 0x000fc60009ffe4ff */
[----:B-1----:R-:W3:Y:S04]  /*15dd0*/  LDL.LU R186, [R1+0x898] ;  /* 0x0008980001ba7983 */ /* 0x002ee80000300800 */
[----:B0-----:R-:W3:Y:S04]  /*15de0*/  LDL.LU R187, [R1+0x864] ;  /* 0x0008640001bb7983 */ /* 0x001ee80000300800 */
[----:B------:R0:W-:Y:S01]  /*15df0*/  STL [R1+0x848], R188 ;  /* 0x000848bc01007387 */ /* 0x0001e20000100800 */
[----:B------:R-:W-:-:S03]  /*15e00*/  IADD3 R180, P3, R180, UR24, RZ ;  /* 0x00000018b4b47c10 */ /* 0x000fc6000ff7e0ff */
[----:B0-----:R-:W3:Y:S01]  /*15e10*/  LDL.LU R188, [R1+0x8a0] ;  /* 0x0008a00001bc7983 */ /* 0x001ee20000300800 */
[----:B--2---:R-:W-:-:S05]  /*15e20*/  IADD3.X R6, R6, UR25, RZ, P4, !PT ;  /* 0x0000001906067c10 */ /* 0x004fca000a7fe4ff */
[----:B------:R0:W-:Y:S04]  /*15e30*/  STL [R1+0x81c], R6 ;  /* 0x00081c0601007387 */ /* 0x0001e80000100800 */
[----:B------:R-:W-:Y:S01]  /*15e40*/  STL [R1+0x814], R179 ;  /* 0x000814b301007387 */ /* 0x000fe20000100800 */
[----:B----4-:R-:W-:-:S03]  /*15e50*/  IADD3 R181, P4, R181, UR24, RZ ;  /* 0x00000018b5b57c10 */ /* 0x010fc6000ff9e0ff */
[----:B0-----:R-:W2:Y:S01]  /*15e60*/  LDL.LU R6, [R1+0xf88] ;  /* 0x000f880001067983 */ /* 0x001ea20000300800 */
[----:B------:R-:W-:-:S03]  /*15e70*/  IADD3.X R182, R182, UR25, RZ, P5, !PT ;  /* 0x00000019b6b67c10 */ /* 0x000fc6000affe4ff */
[----:B------:R-:W-:Y:S01]  /*15e80*/  STL [R1+0x850], R180 ;  /* 0x000850b401007387 */ /* 0x000fe20000100800 */
[----:B------:R-:W-:-:S03]  /*15e90*/  IADD3 R189, P5, R189, UR24, RZ ;  /* 0x00000018bdbd7c10 */ /* 0x000fc6000ffbe0ff */
[----:B------:R-:W-:Y:S01]  /*15ea0*/  STL [R1+0x858], R181 ;  /* 0x000858b501007387 */ /* 0x000fe20000100800 */
[----:B---3--:R-:W-:Y:S02]  /*15eb0*/  IADD3.X R184, R184, UR25, RZ, P0, !PT ;  /* 0x00000019b8b87c10 */ /* 0x008fe400087fe4ff */
[----:B------:R-:W-:Y:S02]  /*15ec0*/  IADD3 R190, P0, R190, UR24, RZ ;  /* 0x00000018bebe7c10 */ /* 0x000fe4000ff1e0ff */
[----:B------:R-:W-:-:S05]  /*15ed0*/  IADD3.X R2, R2, UR25, RZ, P6, !PT ;  /* 0x0000001902027c10 */ /* 0x000fca000b7fe4ff */
[----:B------:R0:W-:Y:S01]  /*15ee0*/  STL [R1+0x82c], R2 ;  /* 0x00082c0201007387 */ /* 0x0001e20000100800 */
[----:B------:R-:W-:-:S03]  /*15ef0*/  IADD3 R183, P6, R183, UR24, RZ ;  /* 0x00000018b7b77c10 */ /* 0x000fc6000ffde0ff */
[----:B------:R-:W-:Y:S04]  /*15f00*/  STL [R1+0x824], R182 ;  /* 0x000824b601007387 */ /* 0x000fe80000100800 */
[----:B0-----:R-:W3:Y:S01]  /*15f10*/  LDL.LU R2, [R1+0xf84] ;  /* 0x000f840001027983 */ /* 0x001ee20000300800 */
[----:B------:R-:W-:-:S03]  /*15f20*/  IADD3.X R192, R192, UR25, RZ, P2, !PT ;  /* 0x00000019c0c07c10 */ /* 0x000fc600097fe4ff */
[----:B------:R0:W-:Y:S01]  /*15f30*/  STL [R1+0x860], R189 ;  /* 0x000860bd01007387 */ /* 0x0001e20000100800 */
[----:B------:R-:W-:-:S03]  /*15f40*/  IADD3 R191, P2, R191, UR24, RZ ;  /* 0x00000018bfbf7c10 */ /* 0x000fc6000ff5e0ff */
[----:B0-----:R-:W4:Y:S04]  /*15f50*/  LDL.LU R189, [R1+0x8a8] ;  /* 0x0008a80001bd7983 */ /* 0x001f280000300800 */
[----:B------:R0:W-:Y:S04]  /*15f60*/  STL [R1+0x870], R190 ;  /* 0x000870be01007387 */ /* 0x0001e80000100800 */
[----:B------:R-:W-:Y:S04]  /*15f70*/  STL [R1+0x868], R183 ;  /* 0x000868b701007387 */ /* 0x000fe80000100800 */
[----:B0-----:R-:W4:Y:S04]  /*15f80*/  LDL.LU R190, [R1+0x874] ;  /* 0x0008740001be7983 */ /* 0x001f280000300800 */
[----:B------:R-:W-:Y:S01]  /*15f90*/  STL [R1+0x834], R184 ;  /* 0x000834b801007387 */ /* 0x000fe20000100800 */
[----:B------:R-:W-:-:S02]  /*15fa0*/  IADD3.X R4, R4, UR25, RZ, P1, !PT ;  /* 0x0000001904047c10 */ /* 0x000fc40008ffe4ff */
[----:B------:R-:W-:-:S03]  /*15fb0*/  IADD3 R185, P1, R185, UR24, RZ ;  /* 0x00000018b9b97c10 */ /* 0x000fc6000ff3e0ff */
[----:B------:R0:W-:Y:S04]  /*15fc0*/  STL [R1+0x83c], R4 ;  /* 0x00083c0401007387 */ /* 0x0001e80000100800 */
[----:B0-----:R-:W4:Y:S04]  /*15fd0*/  LDL.LU R4, [R1+0xf80] ;  /* 0x000f800001047983 */ /* 0x001f280000300800 */
[----:B------:R0:W-:Y:S04]  /*15fe0*/  STL [R1+0x844], R192 ;  /* 0x000844c001007387 */ /* 0x0001e80000100800 */
        /* <DEDUP_REMOVED lines=8> */
[----:B------:R0:W-:Y:S04]  /*16070*/  STL [R1+0x888], R193 ;  /* 0x000888c101007387 */ /* 0x0001e80000100800 */
[----:B0-----:R-:W4:Y:S01]  /*16080*/  LDL.LU R193, [R1+0x884] ;  /* 0x0008840001c17983 */ /* 0x001f220000300800 */
[----:B------:R-:W-:-:S02]  /*16090*/  IADD3.X R194, R194, UR25, RZ, P4, !PT ;  /* 0x00000019c2c27c10 */ /* 0x000fc4000a7fe4ff */
[----:B------:R-:W-:Y:S01]  /*160a0*/  IADD3 R195, P4, R195, UR24, RZ ;  /* 0x00000018c3c37c10 */ /* 0x000fe2000ff9e0ff */
[----:B------:R-:W4:Y:S04]  /*160b0*/  LDL.LU R176, [R1+0x8c0] ;  /* 0x0008c00001b07983 */ /* 0x000f280000300800 */
[----:B------:R-:W-:Y:S01]  /*160c0*/  STL [R1+0x854], R194 ;  /* 0x000854c201007387 */ /* 0x000fe20000100800 */
[----:B------:R-:W-:Y:S02]  /*160d0*/  IADD3.X R187, R187, UR25, RZ, P6, !PT ;  /* 0x00000019bbbb7c10 */ /* 0x000fe4000b7fe4ff */
[----:B------:R-:W-:Y:S02]  /*160e0*/  IADD3 R188, P6, R188, UR24, RZ ;  /* 0x00000018bcbc7c10 */ /* 0x000fe4000ffde0ff */
[----:B--2---:R-:W-:-:S02]  /*160f0*/  IADD3.X R6, R6, UR25, RZ, P5, !PT ;  /* 0x0000001906067c10 */ /* 0x004fc4000affe4ff */
[----:B------:R-:W-:-:S03]  /*16100*/  IADD3 R186, P5, R186, UR24, RZ ;  /* 0x00000018baba7c10 */ /* 0x000fc6000ffbe0ff */
[----:B------:R0:W-:Y:S04]  /*16110*/  STL [R1+0x85c], R6 ;  /* 0x00085c0601007387 */ /* 0x0001e80000100800 */
[----:B------:R1:W-:Y:S04]  /*16120*/  STL [R1+0x890], R195 ;  /* 0x000890c301007387 */ /* 0x0003e80000100800 */
[----:B0-----:R-:W2:Y:S04]  /*16130*/  LDL.LU R6, [R1+0xf78] ;  /* 0x000f780001067983 */ /* 0x001ea80000300800 */
[----:B------:R-:W2:Y:S04]  /*16140*/  LDL.LU R194, [R1+0x8c8] ;  /* 0x0008c80001c27983 */ /* 0x000ea80000300800 */
[----:B-1----:R-:W2:Y:S04]  /*16150*/  LDL.LU R195, [R1+0x894] ;  /* 0x0008940001c37983 */ /* 0x002ea80000300800 */
[----:B------:R-:W2:Y:S04]  /*16160*/  LDL.LU R177, [R1+0x8d0] ;  /* 0x0008d00001b17983 */ /* 0x000ea80000300800 */
[----:B------:R-:W-:Y:S04]  /*16170*/  STL [R1+0x898], R186 ;  /* 0x000898ba01007387 */ /* 0x000fe80000100800 */
[----:B------:R-:W2:Y:S04]  /*16180*/  LDL.LU R178, [R1+0x8d8] ;  /* 0x0008d80001b27983 */ /* 0x000ea80000300800 */
[----:B------:R-:W-:Y:S04]  /*16190*/  STL [R1+0x864], R187 ;  /* 0x000864bb01007387 */ /* 0x000fe80000100800 */
[----:B------:R-:W2:Y:S04]  /*161a0*/  LDL.LU R179, [R1+0x8a4] ;  /* 0x0008a40001b37983 */ /* 0x000ea80000300800 */
[----:B------:R-:W2:Y:S04]  /*161b0*/  LDL.LU R180, [R1+0x8e0] ;  /* 0x0008e00001b47983 */ /* 0x000ea80000300800 */
[----:B------:R-:W-:Y:S01]  /*161c0*/  STL [R1+0x8a0], R188 ;  /* 0x0008a0bc01007387 */ /* 0x000fe20000100800 */
[----:B---3--:R-:W-:-:S05]  /*161d0*/  IADD3.X R2, R2, UR25, RZ, P0, !PT ;  /* 0x0000001902027c10 */ /* 0x008fca00087fe4ff */
[----:B------:R0:W-:Y:S04]  /*161e0*/  STL [R1+0x86c], R2 ;  /* 0x00086c0201007387 */ /* 0x0001e80000100800 */
[----:B0-----:R-:W3:Y:S01]  /*161f0*/  LDL.LU R2, [R1+0xf74] ;  /* 0x000f740001027983 */ /* 0x001ee20000300800 */
[----:B----4-:R-:W-:-:S03]  /*16200*/  IADD3 R189, P0, R189, UR24, RZ ;  /* 0x00000018bdbd7c10 */ /* 0x010fc6000ff1e0ff */
[----:B------:R-:W4:Y:S04]  /*16210*/  LDL.LU R181, [R1+0x8e8] ;  /* 0x0008e80001b57983 */ /* 0x000f280000300800 */
[----:B------:R-:W4:Y:S04]  /*16220*/  LDL.LU R182, [R1+0x8b4] ;  /* 0x0008b40001b67983 */ /* 0x000f280000300800 */
[----:B------:R-:W4:Y:S01]  /*16230*/  LDL.LU R183, [R1+0x8f0] ;  /* 0x0008f00001b77983 */ /* 0x000f220000300800 */
[----:B------:R-:W-:-:S03]  /*16240*/  IADD3.X R190, R190, UR25, RZ, P1, !PT ;  /* 0x00000019bebe7c10 */ /* 0x000fc60008ffe4ff */
[----:B------:R-:W4:Y:S04]  /*16250*/  LDL.LU R184, [R1+0x8f8] ;  /* 0x0008f80001b87983 */ /* 0x000f280000300800 */
[----:B------:R-:W4:Y:S04]  /*16260*/  LDL.LU R185, [R1+0x8c4] ;  /* 0x0008c40001b97983 */ /* 0x000f280000300800 */
[----:B------:R-:W4:Y:S04]  /*16270*/  LDL.LU R186, [R1+0x900] ;  /* 0x0009000001ba7983 */ /* 0x000f280000300800 */
[----:B------:R0:W-:Y:S04]  /*16280*/  STL [R1+0x8a8], R189 ;  /* 0x0008a8bd01007387 */ /* 0x0001e80000100800 */
[----:B------:R-:W4:Y:S04]  /*16290*/  LDL.LU R187, [R1+0x908] ;  /* 0x0009080001bb7983 */ /* 0x000f280000300800 */
[----:B------:R-:W4:Y:S04]  /*162a0*/  LDL.LU R188, [R1+0x8d4] ;  /* 0x0008d40001bc7983 */ /* 0x000f280000300800 */
[----:B0-----:R-:W4:Y:S04]  /*162b0*/  LDL.LU R189, [R1+0x910] ;  /* 0x0009100001bd7983 */ /* 0x001f280000300800 */
[----:B------:R0:W-:Y:S01]  /*162c0*/  STL [R1+0x874], R190 ;  /* 0x000874be01007387 */ /* 0x0001e20000100800 */
[----:B------:R-:W-:-:S03]  /*162d0*/  IADD3.X R4, R4, UR25, RZ, P2, !PT ;  /* 0x0000001904047c10 */ /* 0x000fc600097fe4ff */
[----:B0-----:R-:W4:Y:S01]  /*162e0*/  LDL.LU R190, [R1+0x918] ;  /* 0x0009180001be7983 */ /* 0x001f220000300800 */
[----:B------:R-:W-:-:S05]  /*162f0*/  IADD3 R192, P1, R192, UR24, RZ ;  /* 0x00000018c0c07c10 */ /* 0x000fca000ff3e0ff */
[----:B------:R0:W-:Y:S04]  /*16300*/  STL [R1+0x8b0], R192 ;  /* 0x0008b0c001007387 */ /* 0x0001e80000100800 */
[----:B0-----:R-:W4:Y:S04]  /*16310*/  LDL.LU R192, [R1+0x8e4] ;  /* 0x0008e40001c07983 */ /* 0x001f280000300800 */
[----:B------:R0:W-:Y:S04]  /*16320*/  STL [R1+0x87c], R4 ;  /* 0x00087c0401007387 */ /* 0x0001e80000100800 */
[----:B0-----:R-:W4:Y:S01]  /*16330*/  LDL.LU R4, [R1+0xf70] ;  /* 0x000f700001047983 */ /* 0x001f220000300800 */
[----:B------:R-:W-:-:S02]  /*16340*/  IADD3.X R3, R3, UR25, RZ, P4, !PT ;  /* 0x0000001903037c10 */ /* 0x000fc4000a7fe4ff */
[----:B------:R-:W-:-:S05]  /*16350*/  IADD3 R191, P2, R191, UR24, RZ ;  /* 0x00000018bfbf7c10 */ /* 0x000fca000ff5e0ff */
[----:B------:R0:W-:Y:S01]  /*16360*/  STL [R1+0x8b8], R191 ;  /* 0x0008b8bf01007387 */ /* 0x0001e20000100800 */
[----:B------:R-:W-:-:S03]  /*16370*/  IADD3.X R193, R193, UR25, RZ, P3, !PT ;  /* 0x00000019c1c17c10 */ /* 0x000fc60009ffe4ff */
[----:B0-----:R-:W4:Y:S04]  /*16380*/  LDL.LU R191, [R1+0x928] ;  /* 0x0009280001bf7983 */ /* 0x001f280000300800 */
[----:B------:R0:W-:Y:S04]  /*16390*/  STL [R1+0x884], R193 ;  /* 0x000884c101007387 */ /* 0x0001e80000100800 */
[----:B0-----:R-:W4:Y:S04]  /*163a0*/  LDL.LU R193, [R1+0x8f4] ;  /* 0x0008f40001c17983 */ /* 0x001f280000300800 */
[----:B------:R0:W-:Y:S04]  /*163b0*/  STL [R1+0x88c], R3 ;  /* 0x00088c0301007387 */ /* 0x0001e80000100800 */
[----:B0-----:R-:W4:Y:S01]  /*163c0*/  LDL.LU R3, [R1+0xf6c] ;  /* 0x000f6c0001037983 */ /* 0x001f220000300800 */
[----:B------:R-:W-:-:S05]  /*163d0*/  IADD3 R176, P3, R176, UR24, RZ ;  /* 0x00000018b0b07c10 */ /* 0x000fca000ff7e0ff */
[----:B------:R-:W-:Y:S01]  /*163e0*/  STL [R1+0x8c0], R176 ;  /* 0x0008c0b001007387 */ /* 0x000fe20000100800 */
[----:B--2---:R-:W-:Y:S02]  /*163f0*/  IADD3.X R6, R6, UR25, RZ, P6, !PT ;  /* 0x0000001906067c10 */ /* 0x004fe4000b7fe4ff */
[----:B------:R-:W-:Y:S02]  /*16400*/  IADD3 R194, P4, R194, UR24, RZ ;  /* 0x00000018c2c27c10 */ /* 0x000fe4000ff9e0ff */
[----:B------:R-:W-:-:S03]  /*16410*/  IADD3.X R195, R195, UR25, RZ, P5, !PT ;  /* 0x00000019c3c37c10 */ /* 0x000fc6000affe4ff */
[----:B------:R0:W-:Y:S01]  /*16420*/  STL [R1+0x8c8], R194 ;  /* 0x0008c8c201007387 */ /* 0x0001e20000100800 */
[----:B------:R-:W-:-:S03]  /*16430*/  IADD3 R177, P5, R177, UR24, RZ ;  /* 0x00000018b1b17c10 */ /* 0x000fc6000ffbe0ff */
[----:B0-----:R-:W2:Y:S01]  /*16440*/  LDL.LU R194, [R1+0x90c] ;  /* 0x00090c0001c27983 */ /* 0x001ea20000300800 */
[----:B------:R-:W-:-:S03]  /*16450*/  IADD3 R178, P6, R178, UR24, RZ ;  /* 0x00000018b2b27c10 */ /* 0x000fc6000ffde0ff */
[----:B------:R0:W-:Y:S01]  /*16460*/  STL [R1+0x894], R195 ;  /* 0x000894c301007387 */ /* 0x0001e20000100800 */
[----:B------:R-:W-:-:S03]  /*16470*/  IADD3.X R179, R179, UR25, RZ, P0, !PT ;  /* 0x00000019b3b37c10 */ /* 0x000fc600087fe4ff */
[----:B0-----:R-:W2:Y:S01]  /*16480*/  LDL.LU R195, [R1+0x914] ;  /* 0x0009140001c37983 */ /* 0x001ea20000300800 */
[----:B------:R-:W-:-:S03]  /*16490*/  IADD3 R180, P0, R180, UR24, RZ ;  /* 0x00000018b4b47c10 */ /* 0x000fc6000ff1e0ff */
[----:B------:R0:W-:Y:S04]  /*164a0*/  STL [R1+0x89c], R6 ;  /* 0x00089c0601007387 */ /* 0x0001e80000100800 */
[----:B0-----:R-:W2:Y:S04]  /*164b0*/  LDL.LU R6, [R1+0xf68] ;  /* 0x000f680001067983 */ /* 0x001ea80000300800 */
[----:B------:R-:W-:Y:S01]  /*164c0*/  STL [R1+0x8d0], R177 ;  /* 0x0008d0b101007387 */ /* 0x000fe20000100800 */
[----:B---3--:R-:W-:-:S03]  /*164d0*/  IADD3.X R2, R2, UR25, RZ, P1, !PT ;  /* 0x0000001902027c10 */ /* 0x008fc60008ffe4ff */
[----:B------:R-:W-:Y:S01]  /*164e0*/  STL [R1+0x8d8], R178 ;  /* 0x0008d8b201007387 */ /* 0x000fe20000100800 */
[----:B----4-:R-:W-:-:S03]  /*164f0*/  IADD3 R181, P1, R181, UR24, RZ ;  /* 0x00000018b5b57c10 */ /* 0x010fc6000ff3e0ff */
[----:B------:R0:W-:Y:S01]  /*16500*/  STL [R1+0x8ac], R2 ;  /* 0x0008ac0201007387 */ /* 0x0001e20000100800 */
[----:B------:R-:W-:-:S03]  /*16510*/  IADD3.X R182, R182, UR25, RZ, P2, !PT ;  /* 0x00000019b6b67c10 */ /* 0x000fc600097fe4ff */
[----:B------:R-:W-:Y:S01]  /*16520*/  STL [R1+0x8a4], R179 ;  /* 0x0008a4b301007387 */ /* 0x000fe20000100800 */
[----:B------:R-:W-:-:S03]  /*16530*/  IADD3 R183, P2, R183, UR24, RZ ;  /* 0x00000018b7b77c10 */ /* 0x000fc6000ff5e0ff */
[----:B0-----:R-:W3:Y:S04]  /*16540*/  LDL.LU R2, [R1+0xf64] ;  /* 0x000f640001027983 */ /* 0x001ee80000300800 */
[----:B------:R-:W-:Y:S01]  /*16550*/  STL [R1+0x8e0], R180 ;  /* 0x0008e0b401007387 */ /* 0x000fe20000100800 */
[----:B------:R-:W-:-:S03]  /*16560*/  IADD3.X R185, R185, UR25, RZ, P4, !PT ;  /* 0x00000019b9b97c10 */ /* 0x000fc6000a7fe4ff */
[----:B------:R-:W-:Y:S01]  /*16570*/  STL [R1+0x8e8], R181 ;  /* 0x0008e8b501007387 */ /* 0x000fe20000100800 */
[----:B------:R-:W-:Y:S02]  /*16580*/  IADD3.X R4, R4, UR25, RZ, P3, !PT ;  /* 0x0000001904047c10 */ /* 0x000fe40009ffe4ff */
[----:B------:R-:W-:-:S03]  /*16590*/  IADD3 R184, P3, R184, UR24, RZ ;  /* 0x00000018b8b87c10 */ /* 0x000fc6000ff7e0ff */
[----:B------:R0:W-:Y:S04]  /*165a0*/  STL [R1+0x8bc], R4 ;  /* 0x0008bc0401007387 */ /* 0x0001e80000100800 */
[----:B------:R-:W-:Y:S04]  /*165b0*/  STL [R1+0x8b4], R182 ;  /* 0x0008b4b601007387 */ /* 0x000fe80000100800 */
[----:B0-----:R-:W4:Y:S04]  /*165c0*/  LDL.LU R4, [R1+0xf60] ;  /* 0x000f600001047983 */ /* 0x001f280000300800 */
[----:B------:R-:W-:Y:S04]  /*165d0*/  STL [R1+0x8f0], R183 ;  /* 0x0008f0b701007387 */ /* 0x000fe80000100800 */
[----:B------:R-:W-:Y:S01]  /*165e0*/  STL [R1+0x8f8], R184 ;  /* 0x0008f8b801007387 */ /* 0x000fe20000100800 */
[----:B------:R-:W-:-:S05]  /*165f0*/  IADD3.X R3, R3, UR25, RZ, P5, !PT ;  /* 0x0000001903037c10 */ /* 0x000fca000affe4ff */
[----:B------:R0:W-:Y:S04]  /*16600*/  STL [R1+0x8cc], R3 ;  /* 0x0008cc0301007387 */ /* 0x0001e80000100800 */
[----:B------:R-:W-:Y:S04]  /*16610*/  STL [R1+0x8c4], R185 ;  /* 0x0008c4b901007387 */ /* 0x000fe80000100800 */
[----:B0-----:R-:W4:Y:S01]  /*16620*/  LDL.LU R3, [R1+0xf5c] ;  /* 0x000f5c0001037983 */ /* 0x001f220000300800 */
[----:B------:R-:W-:Y:S02]  /*16630*/  IADD3 R186, P4, R186, UR24, RZ ;  /* 0x00000018baba7c10 */ /* 0x000fe4000ff9e0ff */
[----:B------:R-:W-:-:S02]  /*16640*/  IADD3 R187, P5, R187, UR24, RZ ;  /* 0x00000018bbbb7c10 */ /* 0x000fc4000ffbe0ff */
[----:B------:R-:W-:Y:S01]  /*16650*/  IADD3.X R188, R188, UR25, RZ, P6, !PT ;  /* 0x00000019bcbc7c10 */ /* 0x000fe2000b7fe4ff */
[----:B------:R-:W-:Y:S01]  /*16660*/  STL [R1+0x900], R186 ;  /* 0x000900ba01007387 */ /* 0x000fe20000100800 */
[----:B------:R-:W-:Y:S02]  /*16670*/  IADD3 R189, P6, R189, UR24, RZ ;  /* 0x00000018bdbd7c10 */ /* 0x000fe4000ffde0ff */
[----:B------:R-:W-:Y:S01]  /*16680*/  IADD3.X R192, R192, UR25, RZ, P1, !PT ;  /* 0x00000019c0c07c10 */ /* 0x000fe20008ffe4ff */
[----:B------:R-:W-:Y:S01]  /*16690*/  STL [R1+0x908], R187 ;  /* 0x000908bb01007387 */ /* 0x000fe20000100800 */
[----:B------:R-:W-:Y:S02]  /*166a0*/  IADD3.X R193, R193, UR25, RZ, P3, !PT ;  /* 0x00000019c1c17c10 */ /* 0x000fe40009ffe4ff */
[----:B--2---:R-:W-:Y:S02]  /*166b0*/  IADD3.X R6, R6, UR25, RZ, P0, !PT ;  /* 0x0000001906067c10 */ /* 0x004fe400087fe4ff */
[----:B------:R-:W-:-:S03]  /*166c0*/  IADD3 R190, P0, R190, UR24, RZ ;  /* 0x00000018bebe7c10 */ /* 0x000fc6000ff1e0ff */
[----:B------:R0:W-:Y:S04]  /*166d0*/  STL [R1+0x8dc], R6 ;  /* 0x0008dc0601007387 */ /* 0x0001e80000100800 */
[----:B------:R-:W-:Y:S04]  /*166e0*/  STL [R1+0x8d4], R188 ;  /* 0x0008d4bc01007387 */ /* 0x000fe80000100800 */
[----:B0-----:R-:W2:Y:S04]  /*166f0*/  LDL.LU R6, [R1+0xf58] ;  /* 0x000f580001067983 */ /* 0x001ea80000300800 */
[----:B------:R-:W-:Y:S04]  /*16700*/  STL [R1+0x910], R189 ;  /* 0x000910bd01007387 */ /* 0x000fe80000100800 */
[----:B------:R0:W-:Y:S01]  /*16710*/  STL [R1+0x8e4], R192 ;  /* 0x0008e4c001007387 */ /* 0x0001e20000100800 */
[----:B---3--:R-:W-:-:S03]  /*16720*/  IADD3.X R2, R2, UR25, RZ, P2, !PT ;  /* 0x0000001902027c10 */ /* 0x008fc600097fe4ff */
[----:B------:R-:W-:Y:S01]  /*16730*/  STL [R1+0x918], R190 ;  /* 0x000918be01007387 */ /* 0x000fe20000100800 */
[----:B------:R-:W-:Y:S02]  /*16740*/  IADD3 R191, P2, R191, UR24, RZ ;  /* 0x00000018bfbf7c10 */ /* 0x000fe4000ff5e0ff */
[----:B----4-:R-:W-:Y:S01]  /*16750*/  IADD3.X R4, R4, UR25, RZ, P4, !PT ;  /* 0x0000001904047c10 */ /* 0x010fe2000a7fe4ff */
[----:B------:R-:W-:Y:S01]  /*16760*/  WARPGROUP.ARRIVE ;  /* 0x00000000000079c5 */ /* 0x000fe20000000000 */
[----:B------:R-:W-:Y:S01]  /*16770*/  IADD3 R3, P1, R3, UR24, RZ ;  /* 0x0000001803037c10 */ /* 0x000fe2000ff3e0ff */
[----:B------:R-:W-:Y:S01]  /*16780*/  UMOV UR20, UR16 ;  /* 0x0000001000147c82 */ /* 0x000fe20008000000 */
[----:B------:R-:W-:Y:S01]  /*16790*/  IADD3.X R194, R194, UR25, RZ, P6, !PT ;  /* 0x00000019c2c27c10 */ /* 0x000fe2000b7fe4ff */
[----:B------:R-:W-:Y:S01]  /*167a0*/  UMOV UR21, UR17 ;  /* 0x0000001100157c82 */ /* 0x000fe20008000000 */
[----:B------:R-:W-:Y:S01]  /*167b0*/  IADD3.X R195, R195, UR25, RZ, P0, !PT ;  /* 0x00000019c3c37c10 */ /* 0x000fe200087fe4ff */
[----:B------:R1:W-:Y:S01]  /*167c0*/  STL [R1+0x920], R3 ;  /* 0x0009200301007387 */ /* 0x0003e20000100800 */
[----:B------:R-:W-:Y:S01]  /*167d0*/  UMOV UR22, UR10 ;  /* 0x0000000a00167c82 */ /* 0x000fe20008000000 */
[----:B------:R-:W-:Y:S01]  /*167e0*/  UMOV UR23, UR11 ;  /* 0x0000000b00177c82 */ /* 0x000fe20008000000 */
[----:B0-----:R-:W0:Y:S01]  /*167f0*/  LDC R192, c[0x0][0x238] ;  /* 0x00008e00ffc07b82 */ /* 0x001e220000000800 */
[----:B------:R-:W-:Y:S01]  /*16800*/  QGMMA.64x256x32.F32.E5M2.E5M2 R24, gdesc[UR20], R24, gsb0 ;  /* 0x03e00000141879f3 */ /* 0x000fe20008003818 */
[----:B-1----:R-:W3:Y:S04]  /*16810*/  LDL.LU R3, [R1+0xf54] ;  /* 0x000f540001037983 */ /* 0x002ee80000300800 */
[----:B------:R1:W-:Y:S04]  /*16820*/  STL [R1+0x8ec], R2 ;  /* 0x0008ec0201007387 */ /* 0x0003e80000100800 */
[----:B-1----:R-:W4:Y:S04]  /*16830*/  LDL.LU R2, [R1+0xf50] ;  /* 0x000f500001027983 */ /* 0x002f280000300800 */
[----:B------:R-:W-:Y:S04]  /*16840*/  STL [R1+0x928], R191 ;  /* 0x000928bf01007387 */ /* 0x000fe80000100800 */
[----:B------:R1:W-:Y:S04]  /*16850*/  STL [R1+0x8fc], R4 ;  /* 0x0008fc0401007387 */ /* 0x0003e80000100800 */
[----:B------:R-:W-:Y:S04]  /*16860*/  STL [R1+0x8f4], R193 ;  /* 0x0008f4c101007387 */ /* 0x000fe80000100800 */
[----:B-1----:R-:W3:Y:S01]  /*16870*/  LDL.LU R4, [R1+0xf4c] ;  /* 0x000f4c0001047983 */ /* 0x002ee20000300800 */
[----:B--2---:R-:W-:-:S02]  /*16880*/  IADD3.X R6, R6, UR25, RZ, P1, !PT ;  /* 0x0000001906067c10 */ /* 0x004fc40008ffe4ff */
[----:B----4-:R-:W-:-:S05]  /*16890*/  IADD3.X R2, R2, UR25, RZ, P5, !PT ;  /* 0x0000001902027c10 */ /* 0x010fca000affe4ff */
[----:B------:R1:W-:Y:S04]  /*168a0*/  STL [R1+0x904], R2 ;  /* 0x0009040201007387 */ /* 0x0003e80000100800 */
[----:B-1----:R-:W2:Y:S01]  /*168b0*/  LDL.LU R2, [R1+0xf48] ;  /* 0x000f480001027983 */ /* 0x002ea20000300800 */
[----:B---3--:R-:W-:-:S03]  /*168c0*/  IADD3.X R4, R4, UR25, RZ, P2, !PT ;  /* 0x0000001904047c10 */ /* 0x008fc600097fe4ff */
[----:B------:R1:W-:Y:S04]  /*168d0*/  STL [R1+0x91c], R6 ;  /* 0x00091c0601007387 */ /* 0x0003e80000100800 */
[----:B------:R-:W-:Y:S04]  /*168e0*/  STL [R1+0x90c], R194 ;  /* 0x00090cc201007387 */ /* 0x000fe80000100800 */
[----:B-1----:R3:W5:Y:S04]  /*168f0*/  LDL.LU R6, [R1+0xf44] ;  /* 0x000f440001067983 */ /* 0x0027680000300800 */
[----:B------:R-:W-:Y:S04]  /*16900*/  STL [R1+0x914], R195 ;  /* 0x000914c301007387 */ /* 0x000fe80000100800 */
[----:B------:R1:W-:Y:S04]  /*16910*/  STL [R1+0x924], R4 ;  /* 0x0009240401007387 */ /* 0x0003e80000100800 */
[----:B-1----:R3:W5:Y:S01]  /*16920*/  LDL.LU R4, [R1+0xf40] ;  /* 0x000f400001047983 */ /* 0x0027620000300800 */
[----:B------:R-:W1:Y:S01]  /*16930*/  S2R R196, SR_TID.X ;  /* 0x0000000000c47919 */ /* 0x000e620000002100 */
[----:B------:R-:W-:-:S05]  /*16940*/  VIADD R199, R199, 0xffffffff ;  /* 0xffffffffc7c77836 */ /* 0x000fca0000000000 */
[----:B------:R-:W-:Y:S01]  /*16950*/  ISETP.NE.U32.AND P3, PT, R199, RZ, PT ;  /* 0x000000ffc700720c */ /* 0x000fe20003f65070 */
[----:B0-----:R-:W-:Y:S01]  /*16960*/  IMAD.SHL.U32 R8, R192, 0x20, RZ ;  /* 0x00000020c0087824 */ /* 0x001fe200078e00ff */
[----:B------:R-:W-:-:S04]  /*16970*/  WARPGROUP.DEPBAR.LE gsb0, 0x0 ;  /* 0x00008000000079c5 */ /* 0x000fc80000010000 */
[----:B------:R-:W-:Y:S01]  /*16980*/  IADD3 R3, P4, R8, R3, RZ ;  /* 0x0000000308037210 */ /* 0x000fe20007f9e0ff */
[----:B------:R-:W-:Y:S01]  /*16990*/  VIADD R0, R0, 0xffffffe0 ;  /* 0xffffffe000007836 */ /* 0x000fe20000000000 */
[----:B-1----:R-:W-:Y:S02]  /*169a0*/  LOP3.LUT R196, R196, 0x7f, RZ, 0xc0, !PT ;  /* 0x0000007fc4c47812 */ /* 0x002fe400078ec0ff */
[----:B--2---:R-:W-:-:S03]  /*169b0*/  LEA.HI.X.SX32 R2, R8, R2, 0x1, P4 ;  /* 0x0000000208027211 */ /* 0x004fc600020f0eff */
[----:B---3--:R-:W-:Y:S06]  /*169c0*/  @P3 BRA `(.L_x_1) ;  /* 0xffffff6400bc3947 */ /* 0x008fec000383ffff */
.L_x_0:
[----:B------:R-:W3:Y:S01]  /*169d0*/  LDL.LU R166, [R1+0x400] ;  /* 0x0004000001a67983 */ /* 0x000ee20000300800 */
[----:B------:R-:W-:Y:S01]  /*169e0*/  ULDC UR6, c[0x0][0x248] ;  /* 0x0000920000067ab9 */ /* 0x000fe20000000800 */
[----:B------:R-:W-:Y:S01]  /*169f0*/  MOV R0, UR32 ;  /* 0x0000002000007c02 */ /* 0x000fe20008000f00 */
[----:B------:R-:W-:Y:S01]  /*16a00*/  ULDC.64 UR8, c[0x0][0x228] ;  /* 0x00008a0000087ab9 */ /* 0x000fe20000000a00 */
[----:B------:R-:W4:Y:S01]  /*16a10*/  LDL.LU R20, [R1+0x404] ;  /* 0x0004040001147983 */ /* 0x000f220000300800 */
[----:B------:R-:W-:Y:S01]  /*16a20*/  ULDC UR7, c[0x0][0x22c] ;  /* 0x00008b0000077ab9 */ /* 0x000fe20000000800 */
[----:B------:R-:W-:Y:S01]  /*16a30*/  LOP3.LUT R2, R2, 0xfeffffff, RZ, 0xc0, !PT ;  /* 0xfeffffff02027812 */ /* 0x000fe200078ec0ff */
[----:B------:R-:W-:Y:S01]  /*16a40*/  ULDC UR61, c[0x0][0x22c] ;  /* 0x00008b00003d7ab9 */ /* 0x000fe20000000800 */
[----:B------:R-:W4:Y:S01]  /*16a50*/  LDL.LU R165, [R1+0x410] ;  /* 0x0004100001a57983 */ /* 0x000f220000300800 */
[----:B------:R-:W-:Y:S01]  /*16a60*/  ULDC UR32, c[0x0][0x22c] ;  /* 0x00008b0000207ab9 */ /* 0x000fe20000000800 */
[C---:B-----5:R-:W-:Y:S01]  /*16a70*/  VIADD R251, R4.reuse, 0xb2 ;  /* 0x000000b204fb7836 */ /* 0x060fe20000000000 */
[----:B------:R-:W-:Y:S01]  /*16a80*/  ULDC UR60, c[0x0][0x22c] ;  /* 0x00008b00003c7ab9 */ /* 0x000fe20000000800 */
[----:B------:R-:W4:Y:S01]  /*16a90*/  LDL.LU R18, [R1+0x414] ;  /* 0x0004140001127983 */ /* 0x000f220000300800 */
[C---:B------:R-:W-:Y:S01]  /*16aa0*/  VIADD R240, R4.reuse, 0xb3 ;  /* 0x000000b304f07836 */ /* 0x040fe20000000000 */
[----:B------:R-:W-:Y:S01]  /*16ab0*/  ULDC UR59, c[0x0][0x22c] ;  /* 0x00008b00003b7ab9 */ /* 0x000fe20000000800 */
[C---:B------:R-:W-:Y:S01]  /*16ac0*/  VIADD R250, R4.reuse, 0xb4 ;  /* 0x000000b404fa7836 */ /* 0x040fe20000000000 */
        /* <DEDUP_REMOVED lines=76> */
[----:B--2---:R-:W2:Y:S01]  /*16f90*/  LDL.LU R15, [R1+0x4a4] ;  /* 0x0004a400010f7983 */ /* 0x004ea20000300800 */
[C---:B------:R-:W-:Y:S01]  /*16fa0*/  VIADD R203, R4.reuse, 0xdc ;  /* 0x000000dc04cb7836 */ /* 0x040fe20000000000 */
[----:B------:R-:W-:Y:S01]  /*16fb0*/  ULDC UR39, c[0x0][0x22c] ;  /* 0x00008b0000277ab9 */ /* 0x000fe20000000800 */
[C---:B------:R-:W-:Y:S01]  /*16fc0*/  VIADD R202, R4.reuse, 0xdd ;  /* 0x000000dd04ca7836 */ /* 0x040fe20000000000 */
[----:B------:R-:W2:Y:S01]  /*16fd0*/  LDL.LU R14, [R1+0x4a8] ;  /* 0x0004a800010e7983 */ /* 0x000ea20000300800 */
        /* <DEDUP_REMOVED lines=19> */
[----:B------:R0:W-:Y:S01]  /*17110*/  STL [R1+0xf98], R9 ;  /* 0x000f980901007387 */ /* 0x0001e20000100800 */
[C---:B------:R-:W-:Y:S01]  /*17120*/  VIADD R190, R4.reuse, 0xe9 ;  /* 0x000000e904be7836 */ /* 0x040fe20000000000 */
[----:B------:R-:W-:Y:S01]  /*17130*/  ULDC UR31, c[0x0][0x22c] ;  /* 0x00008b00001f7ab9 */ /* 0x000fe20000000800 */
[C---:B------:R-:W-:Y:S01]  /*17140*/  VIADD R188, R4.reuse, 0xea ;  /* 0x000000ea04bc7836 */ /* 0x040fe20000000000 */
[----:B------:R-:W-:Y:S01]  /*17150*/  STL [R1+0xf94], R242 ;  /* 0x000f94f201007387 */ /* 0x000fe20000100800 */
[C---:B------:R-:W-:Y:S01]  /*17160*/  VIADD R185, R4.reuse, 0xeb ;  /* 0x000000eb04b97836 */ /* 0x040fe20000000000 */
[----:B------:R-:W-:Y:S01]  /*17170*/  ULDC UR30, c[0x0][0x22c] ;  /* 0x00008b00001e7ab9 */ /* 0x000fe20000000800 */
[C---:B------:R-:W-:Y:S01]  /*17180*/  VIADD R187, R4.reuse, 0xec ;  /* 0x000000ec04bb7836 */ /* 0x040fe20000000000 */
[----:B------:R-:W-:Y:S01]  /*17190*/  STL [R1+0xf90], R243 ;  /* 0x000f90f301007387 */ /* 0x000fe20000100800 */
[C---:B------:R-:W-:Y:S01]  /*171a0*/  VIADD R186, R4.reuse, 0xed ;  /* 0x000000ed04ba7836 */ /* 0x040fe20000000000 */
[----:B0-----:R-:W-:Y:S01]  /*171b0*/  MOV R9, UR33 ;  /* 0x0000002100097c02 */ /* 0x001fe20008000f00 */
[----:B------:R-:W-:Y:S01]  /*171c0*/  ULDC UR33, c[0x0][0x22c] ;  /* 0x00008b0000217ab9 */ /* 0x000fe20000000800 */
[----:B------:R-:W-:Y:S01]  /*171d0*/  STL [R1+0xf8c], R244 ;  /* 0x000f8cf401007387 */ /* 0x000fe20000100800 */
        /* <DEDUP_REMOVED lines=9> */
[----:B------:R-:W-:Y:S01]  /*17270*/  ULDC UR27, c[0x0][0x22c] ;  /* 0x00008b00001b7ab9 */ /* 0x000fe20000000800 */
[----:B------:R-:W-:Y:S01]  /*17280*/  VIADD R252, R4, 0x193 ;  /* 0x0000019304fc7836 */ /* 0x000fe20000000000 */
[----:B------:R-:W-:Y:S01]  /*17290*/  STL [R1+0xf80], R247 ;  /* 0x000f80f701007387 */ /* 0x000fe20000100800 */
[----:B------:R-:W-:Y:S01]  /*172a0*/  ULDC UR26, c[0x0][0x22c] ;  /* 0x00008b00001a7ab9 */ /* 0x000fe20000000800 */
[----:B------:R-:W-:Y:S01]  /*172b0*/  ULDC UR24, c[0x0][0x22c] ;  /* 0x00008b0000187ab9 */ /* 0x000fe20000000800 */
[----:B------:R-:W-:Y:S01]  /*172c0*/  ULDC UR25, c[0x0][0x22c] ;  /* 0x00008b0000197ab9 */ /* 0x000fe20000000800 */
        /* <DEDUP_REMOVED lines=12> */
[----:B------:R0:W-:Y:S01]  /*17390*/  STL [R1+0x9a0], R0 ;  /* 0x0009a00001007387 */ /* 0x0001e20000100800 */
[----:B------:R-:W-:Y:S01]  /*173a0*/  ULDC UR14, c[0x0][0x22c] ;  /* 0x00008b00000e7ab9 */ /* 0x000fe20000000800 */
[----:B------:R-:W-:Y:S01]  /*173b0*/  ULDC UR13, c[0x0][0x22c] ;  /* 0x00008b00000d7ab9 */ /* 0x000fe20000000800 */
[----:B------:R-:W-:Y:S01]  /*173c0*/  ULDC UR12, c[0x0][0x22c] ;  /* 0x00008b00000c7ab9 */ /* 0x000fe20000000800 */
[----:B------:R-:W-:Y:S01]  /*173d0*/  ULDC UR11, c[0x0][0x22c] ;  /* 0x00008b00000b7ab9 */ /* 0x000fe20000000800 */
[----:B------:R-:W-:Y:S01]  /*173e0*/  ULDC UR10, c[0x0][0x22c] ;  /* 0x00008b00000a7ab9 */ /* 0x000fe20000000800 */
[----:B------:R-:W-:Y:S01]  /*173f0*/  ULDC UR4, c[0x0][0x22c] ;  /* 0x00008b0000047ab9 */ /* 0x000fe20000000800 */
[----:B---3--:R-:W-:-:S04]  /*17400*/  IMAD.MOV.U32 R169, RZ, RZ, R166 ;  /* 0x000000ffffa97224 */ /* 0x008fc800078e00a6 */
[----:B------:R-:W-:Y:S02]  /*17410*/  IMAD.MOV.U32 R172, RZ, RZ, R169 ;  /* 0x000000ffffac7224 */ /* 0x000fe400078e00a9 */
[----:B----4-:R-:W-:-:S04]  /*17420*/  IMAD.MOV.U32 R168, RZ, RZ, R165 ;  /* 0x000000ffffa87224 */ /* 0x010fc800078e00a5 */
[----:B------:R-:W-:Y:S02]  /*17430*/  IMAD.MOV.U32 R171, RZ, RZ, R168 ;  /* 0x000000ffffab7224 */ /* 0x000fe400078e00a8 */
[----:B------:R-:W-:Y:S02]  /*17440*/  IMAD.MOV.U32 R167, RZ, RZ, R164 ;  /* 0x000000ffffa77224 */ /* 0x000fe400078e00a4 */
[----:B------:R-:W-:Y:S02]  /*17450*/  IMAD.MOV.U32 R166, RZ, RZ, R163 ;  /* 0x000000ffffa67224 */ /* 0x000fe400078e00a3 */
[----:B------:R-:W-:Y:S02]  /*17460*/  IMAD.MOV.U32 R170, RZ, RZ, R167 ;  /* 0x000000ffffaa7224 */ /* 0x000fe400078e00a7 */
        /* <DEDUP_REMOVED lines=34> */
[----:B--2---:R-:W-:Y:S02]  /*17690*/  IMAD.MOV.U32 R19, RZ, RZ, R15 ;  /* 0x000000ffff137224 */ /* 0x004fe400078e000f */
[----:B------:R-:W-:Y:S02]  /*176a0*/  IMAD.MOV.U32 R152, RZ, RZ, R21 ;  /* 0x000000ffff987224 */ /* 0x000fe400078e0015 */
[----:B------:R-:W-:Y:S02]  /*176b0*/  IMAD.MOV.U32 R16, RZ, RZ, R14 ;  /* 0x000000ffff107224 */ /* 0x000fe400078e000e */
[----:B------:R-:W-:Y:S01]  /*176c0*/  IMAD R14, R4, UR6, RZ ;  /* 0x00000006040e7c24 */ /* 0x000fe2000f8e02ff */
[----:B------:R-:W-:Y:S01]  /*176d0*/  ULDC UR6, c[0x0][0x248] ;  /* 0x0000920000067ab9 */ /* 0x000fe20000000800 */
[----:B------:R-:W-:-:S02]  /*176e0*/  IMAD.MOV.U32 R23, RZ, RZ, R19 ;  /* 0x000000ffff177224 */ /* 0x000fc400078e0013 */
[----:B------:R-:W-:Y:S01]  /*176f0*/  VIADD R15, R14, UR6 ;  /* 0x000000060e0f7c36 */ /* 0x000fe20008000000 */
[----:B------:R-:W-:Y:S01]  /*17700*/  ULDC UR6, c[0x0][0x248] ;  /* 0x0000920000067ab9 */ /* 0x000fe20000000800 */
[----:B------:R-:W-:Y:S02]  /*17710*/  IMAD.MOV.U32 R22, RZ, RZ, R16 ;  /* 0x000000ffff167224 */ /* 0x000fe400078e0010 */
[----:B------:R-:W-:Y:S01]  /*17720*/  VIADD R17, R15, UR6 ;  /* 0x000000060f117c36 */ /* 0x000fe20008000000 */
[----:B------:R-:W-:Y:S01]  /*17730*/  ULDC UR6, c[0x0][0x248] ;  /* 0x0000920000067ab9 */ /* 0x000fe20000000800 */
[----:B------:R-:W-:Y:S02]  /*17740*/  IMAD.MOV.U32 R19, RZ, RZ, R12 ;  /* 0x000000ffff137224 */ /* 0x000fe400078e000c */
[----:B0-----:R-:W-:Y:S01]  /*17750*/  VIADD R0, R17, UR6 ;  /* 0x0000000611007c36 */ /* 0x001fe20008000000 */
[----:B------:R-:W-:Y:S01]  /*17760*/  ULDC UR6, c[0x0][0x248] ;  /* 0x0000920000067ab9 */ /* 0x000fe20000000800 */
[----:B------:R-:W-:-:S02]  /*17770*/  IMAD.MOV.U32 R21, RZ, RZ, R13 ;  /* 0x000000ffff157224 */ /* 0x000fc400078e000d */
[----:B------:R-:W-:Y:S01]  /*17780*/  IMAD.MOV.U32 R16, RZ, RZ, R11 ;  /* 0x000000ffff107224 */ /* 0x000fe200078e000b */
[----:B------:R0:W-:Y:S01]  /*17790*/  STL [R1+0x618], R0 ;  /* 0x0006180001007387 */ /* 0x0001e20000100800 */
[----:B------:R-:W-:Y:S02]  /*177a0*/  IMAD.MOV.U32 R13, RZ, RZ, R10 ;  /* 0x000000ffff0d7224 */ /* 0x000fe400078e000a */
[----:B0-----:R-:W-:Y:S01]  /*177b0*/  VIADD R0, R0, UR6 ;  /* 0x0000000600007c36 */ /* 0x001fe20008000000 */
[----:B------:R-:W-:-:S04]  /*177c0*/  ULDC UR6, c[0x0][0x248] ;  /* 0x0000920000067ab9 */ /* 0x000fc80000000800 */
[----:B------:R0:W-:Y:S02]  /*177d0*/  STL [R1+0x624], R0 ;  /* 0x0006240001007387 */ /* 0x0001e40000100800 */
        /* <DEDUP_REMOVED lines=121> */
[----:B------:R-:W-:Y:S01]  /*17f70*/  F2FP.SATFINITE.E5M2.F32.PACK_AB_MERGE_C R20, R20, R172, RZ ;  /* 0x000000ac1414723e */ /* 0x000fe200048060ff */
[----:B------:R-:W-:Y:S01]  /*17f80*/  IMAD.MOV.U32 R174, RZ, RZ, R171 ;  /* 0x000000ffffae7224 */ /* 0x000fe200078e00ab */
[----:B------:R-:W-:Y:S02]  /*17f90*/  ULDC UR6, c[0x0][0x248] ;  /* 0x0000920000067ab9 */ /* 0x000fe40000000800 */
[----:B------:R0:W-:Y:S04]  /*17fa0*/  STL [R1+0x770], R0 ;  /* 0x0007700001007387 */ /* 0x0001e80000100800 */
[----:B------:R-:W2:Y:S04]  /*17fb0*/  LDL.LU R12, [R1+0x4bc] ;  /* 0x0004bc00010c7983 */ /* 0x000ea80000300800 */
[----:B------:R-:W3:Y:S04]  /*17fc0*/  LDL.LU R11, [R1+0x4c0] ;  /* 0x0004c000010b7983 */ /* 0x000ee80000300800 */
[----:B------:R-:W4:Y:S01]  /*17fd0*/  LDL.LU R10, [R1+0x4c4] ;  /* 0x0004c400010a7983 */ /* 0x000f220000300800 */
        /* <DEDUP_REMOVED lines=24> */
[----:B------:R-:W-:Y:S01]  /*18160*/  IMAD.MOV.U32 R23, RZ, RZ, R19 ;  /* 0x000000ffff177224 */ /* 0x000fe200078e0013 */
[----:B------:R-:W-:Y:S01]  /*18170*/  F2FP.SATFINITE.E5M2.F32.PACK_AB_MERGE_C R18, R18, R174, RZ ;  /* 0x000000ae1212723e */ /* 0x000fe200048060ff */
[----:B0-----:R-:W-:Y:S01]  /*18180*/  VIADD R0, R0, UR6 ;  /* 0x0000000600007c36 */ /* 0x001fe20008000000 */
[----:B------:R-:W-:Y:S01]  /*18190*/  ULDC UR6, c[0x0][0x248] ;  /* 0x0000920000067ab9 */ /* 0x000fe20000000800 */
[----:B------:R-:W-:Y:S01]  /*181a0*/  BAR.SYNC.DEFER_BLOCKING 0x0 ;  /* 0x0000000000007b1d */ /* 0x000fe20000010000 */
[----:B--2---:R-:W-:-:S02]  /*181b0*/  IMAD.MOV.U32 R16, RZ, RZ, R12 ;  /* 0x000000ffff107224 */ /* 0x004fc400078e000c */
[----:B---3--:R-:W-:-:S03]  /*181c0*/  IMAD.MOV.U32 R13, RZ, RZ, R11 ;  /* 0x000000ffff0d7224 */ /* 0x008fc600078e000b */
[----:B------:R-:W2:Y:S01]  /*181d0*/  LDL.LU R11, [R1+0x4c8] ;  /* 0x0004c800010b7983 */ /* 0x000ea20000300800 */
[----:B----4-:R-:W-:-:S03]  /*181e0*/  IMAD.MOV.U32 R12, RZ, RZ, R10 ;  /* 0x000000ffff0c7224 */ /* 0x010fc600078e000a */
[----:B------:R-:W3:Y:S04]  /*181f0*/  LDL.LU R10, [R1+0x4cc] ;  /* 0x0004cc00010a7983 */ /* 0x000ee80000300800 */
[----:B------:R-:W4:Y:S04]  /*18200*/  LDL.LU R175, [R1+0x408] ;  /* 0x0004080001af7983 */ /* 0x000f280000300800 */
[----:B------:R-:W4:Y:S01]  /*18210*/  LDL.LU R19, [R1+0x40c] ;  /* 0x00040c0001137983 */ /* 0x000f220000300800 */
        /* <DEDUP_REMOVED lines=8> */
[----:B------:R-:W-:Y:S01]  /*182a0*/  IMAD.MOV.U32 R158, RZ, RZ, R156 ;  /* 0x000000ffff9e7224 */ /* 0x000fe200078e009c */
[----:B------:R0:W-:Y:S01]  /*182b0*/  STL [R1+0x76c], R0 ;  /* 0x00076c0001007387 */ /* 0x0001e20000100800 */
[----:B------:R-:W-:Y:S02]  /*182c0*/  IMAD.MOV.U32 R156, RZ, RZ, R154 ;  /* 0x000000ffff9c7224 */ /* 0x000fe400078e009a */
[----:B------:R-:W-:Y:S02]  /*182d0*/  IMAD.MOV.U32 R154, RZ, RZ, R152 ;  /* 0x000000ffff9a7224 */ /* 0x000fe400078e0098 */
[----:B------:R-:W-:Y:S02]  /*182e0*/  IMAD.MOV.U32 R152, RZ, RZ, R22 ;  /* 0x000000ffff987224 */ /* 0x000fe400078e0016 */
[----:B------:R-:W-:Y:S01]  /*182f0*/  IMAD.MOV.U32 R22, RZ, RZ, R16 ;  /* 0x000000ffff167224 */ /* 0x000fe200078e0010 */
[----:B----4-:R-:W-:Y:S01]  /*18300*/  F2FP.SATFINITE.E5M2.F32.PACK_AB_MERGE_C R19, R19, R175, RZ ;  /* 0x000000af1313723e */ /* 0x010fe200048060ff */
        /* <DEDUP_REMOVED lines=16> */
[----:B---3--:R-:W-:Y:S02]  /*18410*/  IMAD.MOV.U32 R11, RZ, RZ, R10 ;  /* 0x000000ffff0b7224 */ /* 0x008fe400078e000a */
[----:B------:R-:W2:Y:S04]  /*18420*/  LDL.LU R10, [R1+0x4d0] ;  /* 0x0004d000010a7983 */ /* 0x000ea80000300800 */
[----:B------:R-:W3:Y:S04]  /*18430*/  LDL.LU R176, [R1+0x418] ;  /* 0x0004180001b07983 */ /* 0x000ee80000300800 */
[----:B------:R-:W3:Y:S01]  /*18440*/  LDL.LU R16, [R1+0x41c] ;  /* 0x00041c0001107983 */ /* 0x000ee20000300800 */
[----:B------:R-:W-:Y:S01]  /*18450*/  F2FP.SATFINITE.E5M2.F32.PACK_AB_MERGE_C R9, R174, R175, RZ ;  /* 0x000000afae09723e */ /* 0x000fe200048060ff */
        /* <DEDUP_REMOVED lines=22> */
[----:B0-----:R-:W-:Y:S01]  /*185c0*/  VIADD R0, R0, UR6 ;  /* 0x0000000600007c36 */ /* 0x001fe20008000000 */
[----:B------:R-:W-:Y:S01]  /*185d0*/  ULDC UR6, c[0x0][0x248] ;  /* 0x0000920000067ab9 */ /* 0x000fe20000000800 */
[----:B------:R-:W-:Y:S02]  /*185e0*/  IMAD.MOV.U32 R152, RZ, RZ, R23 ;  /* 0x000000ffff987224 */ /* 0x000fe400078e0017 */
[----:B------:R-:W-:-:S02]  /*185f0*/  IMAD.MOV.U32 R23, RZ, RZ, R22 ;  /* 0x000000ffff177224 */ /* 0x000fc400078e0016 */
[----:B------:R-:W-:Y:S02]  /*18600*/  IMAD.MOV.U32 R22, RZ, RZ, R21 ;  /* 0x000000ffff167224 */ /* 0x000fe400078e0015 */
[----:B------:R-:W-:Y:S01]  /*18610*/  IMAD.MOV.U32 R21, RZ, RZ, R13 ;  /* 0x000000ffff157224 */ /* 0x000fe200078e000d */
[----:B------:R-:W-:Y:S01]  /*18620*/  STL [R1+0x764], R0 ;  /* 0x0007640001007387 */ /* 0x000fe20000100800 */
[----:B------:R-:W-:Y:S02]  /*18630*/  IMAD.MOV.U32 R13, RZ, RZ, R12 ;  /* 0x000000ffff0d7224 */ /* 0x000fe400078e000c */
[----:B------:R-:W-:Y:S01]  /*18640*/  IMAD.MOV.U32 R12, RZ, RZ, R11 ;  /* 0x000000ffff0c7224 */ /* 0x000fe200078e000b */
[----:B------:R0:W-:Y:S01]  /*18650*/  STL [R1+0x974], R9 ;  /* 0x0009740901007387 */ /* 0x0001e20000100800 */
[----:B--2---:R-:W-:-:S03]  /*18660*/  IMAD.MOV.U32 R11, RZ, RZ, R10 ;  /* 0x000000ffff0b7224 */ /* 0x004fc600078e000a */
[----:B------:R-:W2:Y:S01]  /*18670*/  LDL.LU R10, [R1+0x4d4] ;  /* 0x0004d400010a7983 */ /* 0x000ea20000300800 */
[----:B---3--:R-:W-:-:S03]  /*18680*/  F2FP.SATFINITE.E5M2.F32.PACK_AB_MERGE_C R16, R16, R176, RZ ;  /* 0x000000b01010723e */ /* 0x008fc600048060ff */
[----:B------:R-:W0:Y:S04]  /*18690*/  LDL.LU R176, [R1+0x428] ;  /* 0x0004280001b07983 */ /* 0x000e280000300800 */
[----:B------:R-:W0:Y:S02]  /*186a0*/  LDL.LU R175, [R1+0x42c] ;  /* 0x00042c0001af7983 */ /* 0x000e240000300800 */
[----:B0-----:R-:W-:Y:S01]  /*186b0*/  F2FP.SATFINITE.E5M2.F32.PACK_AB_MERGE_C R9, R175, R176, RZ ;  /* 0x000000b0af09723e */ /* 0x001fe200048060ff */
        /* <DEDUP_REMOVED lines=30> */
[----:B--2---:R-:W-:Y:S02]  /*188a0*/  IMAD.MOV.U32 R11, RZ, RZ, R10 ;  /* 0x000000ffff0b7224 */ /* 0x004fe400078e000a */
[----:B------:R-:W2:Y:S01]  /*188b0*/  LDL.LU R10, [R1+0x4d8] ;  /* 0x0004d800010a7983 */ /* 0x000ea20000300800 */
[----:B0-----:R-:W-:Y:S01]  /*188c0*/  F2FP.SATFINITE.E5M2.F32.PACK_AB_MERGE_C R9, R174, R175, RZ ;  /* 0x000000afae09723e */ /* 0x001fe200048060ff */
        /* <DEDUP_REMOVED lines=22> */
[----:B------:R-:W-:Y:S01]  /*18a30*/  VIADD R0, R0, UR6 ;  /* 0x0000000600007c36 */ /* 0x000fe20008000000 */
[----:B------:R-:W-:Y:S01]  /*18a40*/  ULDC UR6, c[0x0][0x248] ;  /* 0x0000920000067ab9 */ /* 0x000fe20000000800 */
[----:B------:R-:W-:Y:S02]  /*18a50*/  IMAD.MOV.U32 R152, RZ, RZ, R23 ;  /* 0x000000ffff987224 */ /* 0x000fe400078e0017 */
[----:B------:R-:W-:Y:S02]  /*18a60*/  IMAD.MOV.U32 R23, RZ, RZ, R22 ;  /* 0x000000ffff177224 */ /* 0x000fe400078e0016 */
[----:B------:R-:W-:-:S02]  /*18a70*/  IMAD.MOV.U32 R22, RZ, RZ, R21 ;  /* 0x000000ffff167224 */ /* 0x000fc400078e0015 */
[----:B------:R-:W-:Y:S01]  /*18a80*/  IMAD.MOV.U32 R21, RZ, RZ, R13 ;  /* 0x000000ffff157224 */ /* 0x000fe200078e000d */
[----:B------:R-:W-:Y:S01]  /*18a90*/  STL [R1+0x75c], R0 ;  /* 0x00075c0001007387 */ /* 0x000fe20000100800 */
[----:B------:R-:W-:Y:S02]  /*18aa0*/  IMAD.MOV.U32 R13, RZ, RZ, R12 ;  /* 0x000000ffff0d7224 */ /* 0x000fe400078e000c */
[----:B------:R-:W-:Y:S01]  /*18ab0*/  IMAD.MOV.U32 R12, RZ, RZ, R11 ;  /* 0x000000ffff0c7224 */ /* 0x000fe200078e000b */
[----:B------:R0:W-:Y:S01]  /*18ac0*/  STL [R1+0x96c], R9 ;  /* 0x00096c0901007387 */ /* 0x0001e20000100800 */
[----:B--2---:R-:W-:-:S03]  /*18ad0*/  IMAD.MOV.U32 R11, RZ, RZ, R10 ;  /* 0x000000ffff0b7224 */ /* 0x004fc600078e000a */
[----:B------:R-:W2:Y:S04]  /*18ae0*/  LDL.LU R10, [R1+0x4dc] ;  /* 0x0004dc00010a7983 */ /* 0x000ea80000300800 */
[----:B------:R-:W0:Y:S04]  /*18af0*/  LDL.LU R176, [R1+0x438] ;  /* 0x0004380001b07983 */ /* 0x000e280000300800 */
[----:B------:R-:W0:Y:S02]  /*18b00*/  LDL.LU R175, [R1+0x43c] ;  /* 0x00043c0001af7983 */ /* 0x000e240000300800 */
[----:B0-----:R-:W-:Y:S01]  /*18b10*/  F2FP.SATFINITE.E5M2.F32.PACK_AB_MERGE_C R9, R175, R176, RZ ;  /* 0x000000b0af09723e */ /* 0x001fe200048060ff */
        /* <DEDUP_REMOVED lines=27> */
[----:B------:R-:W-:Y:S01]  /*18cd0*/  IMAD.MOV.U32 R13, RZ, RZ, R12 ;  /* 0x000000ffff0d7224 */ /* 0x000fe200078e000c */
[----:B------:R0:W-:Y:S01]  /*18ce0*/  STL [R1+0x968], R9 ;  /* 0x0009680901007387 */ /* 0x0001e20000100800 */
[----:B------:R-:W-:Y:S02]  /*18cf0*/  IMAD.MOV.U32 R12, RZ, RZ, R11 ;  /* 0x000000ffff0c7224 */ /* 0x000fe400078e000b */
[----:B--2---:R-:W-:Y:S02]  /*18d00*/  IMAD.MOV.U32 R11, RZ, RZ, R10 ;  /* 0x000000ffff0b7224 */ /* 0x004fe400078e000a */
[----:B------:R-:W2:Y:S01]  /*18d10*/  LDL.LU R10, [R1+0x4e0] ;  /* 0x0004e000010a7983 */ /* 0x000ea20000300800 */
        /* <DEDUP_REMOVED lines=23> */
[----:B------:R-:W-:Y:S01]  /*18e90*/  VIADD R0, R0, UR6 ;  /* 0x0000000600007c36 */ /* 0x000fe20008000000 */
        /* <DEDUP_REMOVED lines=223> */
[----:B0-----:R-:W-:-:S05]  /*19c90*/  F2FP.SATFINITE.E5M2.F32.PACK_AB_MERGE_C R9, R175, R176, RZ ;  /* 0x000000b0af09723e */ /* 0x001fca00048060ff */
[----:B------:R-:W-:Y:S04]  /*19ca0*/  STL [R1+0x980], R9 ;  /* 0x0009800901007387 */ /* 0x000fe80000100800 */
[----:B------:R-:W3:Y:S04]  /*19cb0*/  LDL.LU R176, [R1+0x480] ;  /* 0x0004800001b07983 */ /* 0x000ee80000300800 */
[----:B------:R-:W3:Y:S01]  /*19cc0*/  LDL.LU R175, [R1+0x484] ;  /* 0x0004840001af7983 */ /* 0x000ee20000300800 */
[----:B------:R-:W-:Y:S01]  /*19cd0*/  VIADD R0, R0, UR6 ;  /* 0x0000000600007c36 */ /* 0x000fe20008000000 */
[----:B------:R-:W-:Y:S01]  /*19ce0*/  ULDC UR6, c[0x0][0x248] ;  /* 0x0000920000067ab9 */ /* 0x000fe20000000800 */
[----:B------:R-:W-:-:S03]  /*19cf0*/  F2FP.SATFINITE.E5M2.F32.PACK_AB_MERGE_C R173, R173, R174, RZ ;  /* 0x000000aeadad723e */ /* 0x000fc600048060ff */
[----:B------:R0:W-:Y:S01]  /*19d00*/  STL [R1+0x734], R0 ;  /* 0x0007340001007387 */ /* 0x0001e20000100800 */
[----:B------:R-:W-:Y:S01]  /*19d10*/  F2FP.SATFINITE.E5M2.F32.PACK_AB_MERGE_C R169, R169, R170, RZ ;  /* 0x000000aaa9a9723e */ /* 0x000fe200048060ff */
[----:B0-----:R-:W-:Y:S01]  /*19d20*/  VIADD R0, R0, UR6 ;  /* 0x0000000600007c36 */ /* 0x001fe20008000000 */
[----:B------:R-:W-:Y:S01]  /*19d30*/  ULDC UR6, c[0x0][0x248] ;  /* 0x0000920000067ab9 */ /* 0x000fe20000000800 */
[----:B------:R-:W-:Y:S02]  /*19d40*/  F2FP.SATFINITE.E5M2.F32.PACK_AB_MERGE_C R165, R165, R166, RZ ;  /* 0x000000a6a5a5723e */ /* 0x000fe400048060ff */
[----:B------:R-:W-:Y:S02]  /*19d50*/  F2FP.SATFINITE.E5M2.F32.PACK_AB_MERGE_C R161, R161, R162, RZ ;  /* 0x000000a2a1a1723e */ /* 0x000fe400048060ff */
[----:B------:R-:W-:Y:S02]  /*19d60*/  F2FP.SATFINITE.E5M2.F32.PACK_AB_MERGE_C R157, R157, R158, RZ ;  /* 0x0000009e9d9d723e */ /* 0x000fe400048060ff */
[----:B------:R-:W-:-:S02]  /*19d70*/  F2FP.SATFINITE.E5M2.F32.PACK_AB_MERGE_C R153, R153, R154, RZ ;  /* 0x0000009a9999723e */ /* 0x000fc400048060ff */
[----:B------:R-:W-:Y:S02]  /*19d80*/  F2FP.SATFINITE.E5M2.F32.PACK_AB_MERGE_C R21, R21, R22, RZ ;  /* 0x000000161515723e */ /* 0x000fe400048060ff */
[----:B---3--:R-:W-:-:S05]  /*19d90*/  F2FP.SATFINITE.E5M2.F32.PACK_AB_MERGE_C R9, R175, R176, RZ ;  /* 0x000000b0af09723e */ /* 0x008fca00048060ff */
[----:B------:R0:W-:Y:S04]  /*19da0*/  STL [R1+0x9b4], R9 ;  /* 0x0009b40901007387 */ /* 0x0001e80000100800 */
[----:B------:R-:W-:Y:S01]  /*19db0*/  STL [R1+0x9ac], R173 ;  /* 0x0009acad01007387 */ /* 0x000fe20000100800 */
[----:B0-----:R-:W-:-:S03]  /*19dc0*/  F2FP.SATFINITE.E5M2.F32.PACK_AB_MERGE_C R9, R171, R172, RZ ;  /* 0x000000acab09723e */ /* 0x001fc600048060ff */
[----:B------:R0:W-:Y:S04]  /*19dd0*/  STL [R1+0x72c], R0 ;  /* 0x00072c0001007387 */ /* 0x0001e80000100800 */
[----:B------:R1:W-:Y:S01]  /*19de0*/  STL [R1+0x998], R9 ;  /* 0x0009980901007387 */ /* 0x0003e20000100800 */
[----:B0-----:R-:W-:Y:S01]  /*19df0*/  VIADD R0, R0, UR6 ;  /* 0x0000000600007c36 */ /* 0x001fe20008000000 */
[----:B------:R-:W-:Y:S01]  /*19e00*/  ULDC UR6, c[0x0][0x248] ;  /* 0x0000920000067ab9 */ /* 0x000fe20000000800 */
[----:B-1----:R-:W-:Y:S01]  /*19e10*/  F2FP.SATFINITE.E5M2.F32.PACK_AB_MERGE_C R9, R167, R168, RZ ;  /* 0x000000a8a709723e */ /* 0x002fe200048060ff */
[----:B------:R-:W-:Y:S04]  /*19e20*/  STL [R1+0x990], R169 ;  /* 0x000990a901007387 */ /* 0x000fe80000100800 */
        /* <DEDUP_REMOVED lines=26> */
[----:B0-----:R-:W-:-:S03]  /*19fd0*/  VIADD R0, R0, UR6 ;  /* 0x0000000600007c36 */ /* 0x001fc60008000000 */
[----:B------:R-:W-:Y:S01]  /*19fe0*/  STL [R1+0x9dc], R21 ;  /* 0x0009dc1501007387 */ /* 0x000fe20000100800 */
[----:B------:R-:W-:Y:S01]  /*19ff0*/  ULDC UR6, c[0x0][0x248] ;  /* 0x0000920000067ab9 */ /* 0x000fe20000000800 */
[----:B-1----:R-:W-:Y:S02]  /*1a000*/  F2FP.SATFINITE.E5M2.F32.PACK_AB_MERGE_C R9, R12, R13, RZ ;  /* 0x0000000d0c09723e */ /* 0x002fe400048060ff */
[----:B------:R0:W-:Y:S04]  /*1a010*/  STL [R1+0x6fc], R0 ;  /* 0x0006fc0001007387 */ /* 0x0001e80000100800 */
[----:B------:R2:W-:Y:S04]  /*1a020*/  STL [R1+0x9d0], R9 ;  /* 0x0009d00901007387 */ /* 0x0005e80000100800 */
[----:B------:R-:W3:Y:S01]  /*1a030*/  LDL.LU R176, [R1+0x500] ;  /* 0x0005000001b07983 */ /* 0x000ee20000300800 */
[----:B0-----:R-:W-:Y:S01]  /*1a040*/  VIADD R0, R0, UR6 ;  /* 0x0000000600007c36 */ /* 0x001fe20008000000 */
[----:B------:R-:W-:-:S02]  /*1a050*/  ULDC UR6, c[0x0][0x248] ;  /* 0x0000920000067ab9 */ /* 0x000fc40000000800 */
[----:B------:R-:W3:Y:S01]  /*1a060*/  LDL.LU R175, [R1+0x504] ;  /* 0x0005040001af7983 */ /* 0x000ee20000300800 */
[----:B--2---:R-:W-:-:S05]  /*1a070*/  F2FP.SATFINITE.E5M2.F32.PACK_AB_MERGE_C R9, R10, R11, RZ ;  /* 0x0000000b0a09723e */ /* 0x004fca00048060ff */
[----:B------:R-:W-:Y:S04]  /*1a080*/  STL [R1+0x9c8], R9 ;  /* 0x0009c80901007387 */ /* 0x000fe80000100800 */
[----:B------:R-:W2:Y:S04]  /*1a090*/  LDL.LU R174, [R1+0x508] ;  /* 0x0005080001ae7983 */ /* 0x000ea80000300800 */
[----:B------:R-:W2:Y:S04]  /*1a0a0*/  LDL.LU R173, [R1+0x50c] ;  /* 0x00050c0001ad7983 */ /* 0x000ea80000300800 */
[----:B------:R0:W-:Y:S04]  /*1a0b0*/  STL [R1+0x6f4], R0 ;  /* 0x0006f40001007387 */ /* 0x0001e80000100800 */
[----:B------:R-:W4:Y:S04]  /*1a0c0*/  LDL.LU R172, [R1+0x510] ;  /* 0x0005100001ac7983 */ /* 0x000f280000300800 */
        /* <DEDUP_REMOVED lines=26> */
[----:B------:R-:W4:Y:S01]  /*1a270*/  LDL.LU R10, [R1+0x57c] ;  /* 0x00057c00010a7983 */ /* 0x000f220000300800 */
[----:B0-----:R-:W-:Y:S01]  /*1a280*/  VIADD R0, R0, UR6 ;  /* 0x0000000600007c36 */ /* 0x001fe20008000000 */
[----:B------:R-:W-:Y:S01]  /*1a290*/  ULDC UR6, c[0x0][0x248] ;  /* 0x0000920000067ab9 */ /* 0x000fe20000000800 */
[----:B---3--:R-:W-:-:S05]  /*1a2a0*/  F2FP.SATFINITE.E5M2.F32.PACK_AB_MERGE_C R9, R175, R176, RZ ;  /* 0x000000b0af09723e */ /* 0x008fca00048060ff */
[----:B------:R4:W-:Y:S01]  /*1a2b0*/  STL [R1+0x9f4], R9 ;  /* 0x0009f40901007387 */ /* 0x0009e20000100800 */
[----:B--2---:R-:W-:-:S05]  /*1a2c0*/  F2FP.SATFINITE.E5M2.F32.PACK_AB_MERGE_C R173, R173, R174, RZ ;  /* 0x000000aeadad723e */ /* 0x004fca00048060ff */
[----:B------:R-:W-:Y:S01]  /*1a2d0*/  STL [R1+0x9ec], R173 ;  /* 0x0009ecad01007387 */ /* 0x000fe20000100800 */
[----:B----4-:R-:W-:-:S03]  /*1a2e0*/  F2FP.SATFINITE.E5M2.F32.PACK_AB_MERGE_C R9, R171, R172, RZ ;  /* 0x000000acab09723e */ /* 0x010fc600048060ff */
[----:B------:R0:W-:Y:S04]  /*1a2f0*/  STL [R1+0x6ec], R0 ;  /* 0x0006ec0001007387 */ /* 0x0001e80000100800 */
[----:B------:R1:W-:Y:S01]  /*1a300*/  STL [R1+0x9e0], R9 ;  /* 0x0009e00901007387 */ /* 0x0003e20000100800 */
[----:B------:R-:W-:Y:S01]  /*1a310*/  F2FP.SATFINITE.E5M2.F32.PACK_AB_MERGE_C R169, R169, R170, RZ ;  /* 0x000000aaa9a9723e */ /* 0x000fe200048060ff */
[----:B0-----:R-:W-:Y:S01]  /*1a320*/  VIADD R0, R0, UR6 ;  /* 0x0000000600007c36 */ /* 0x001fe20008000000 */
[----:B------:R-:W-:-:S03]  /*1a330*/  ULDC UR6, c[0x0][0x248] ;  /* 0x0000920000067ab9 */ /* 0x000fc60000000800 */
[----:B------:R-:W-:Y:S01]  /*1a340*/  STL [R1+0x9d8], R169 ;  /* 0x0009d8a901007387 */ /* 0x000fe20000100800 */
[----:B-1----:R-:W-:-:S03]  /*1a350*/  F2FP.SATFINITE.E5M2.F32.PACK_AB_MERGE_C R9, R167, R168, RZ ;  /* 0x000000a8a709723e */ /* 0x002fc600048060ff */
        /* <DEDUP_REMOVED lines=36> */
[----:B------:R1:W-:Y:S04]  /*1a5a0*/  STL [R1+0xa10], R9 ;  /* 0x000a100901007387 */ /* 0x0003e80000100800 */
[----:B------:R-:W2:Y:S01]  /*1a5b0*/  LDL.LU R176, [R1+0x580] ;  /* 0x0005800001b07983 */ /* 0x000ea20000300800 */
[----:B0-----:R-:W-:Y:S01]  /*1a5c0*/  VIADD R0, R0, UR6 ;  /* 0x0000000600007c36 */ /* 0x001fe20008000000 */
[----:B------:R-:W-:-:S02]  /*1a5d0*/  ULDC UR6, c[0x0][0x248] ;  /* 0x0000920000067ab9 */ /* 0x000fc40000000800 */
[----:B------:R-:W2:Y:S01]  /*1a5e0*/  LDL.LU R175, [R1+0x584] ;  /* 0x0005840001af7983 */ /* 0x000ea20000300800 */
[----:B-1----:R-:W-:-:S05]  /*1a5f0*/  F2FP.SATFINITE.E5M2.F32.PACK_AB_MERGE_C R9, R10, R11, RZ ;  /* 0x0000000b0a09723e */ /* 0x002fca00048060ff */
[----:B------:R-:W-:Y:S04]  /*1a600*/  STL [R1+0xa08], R9 ;  /* 0x000a080901007387 */ /* 0x000fe80000100800 */
[----:B------:R-:W3:Y:S04]  /*1a610*/  LDL.LU R174, [R1+0x588] ;  /* 0x0005880001ae7983 */ /* 0x000ee80000300800 */
[----:B------:R-:W3:Y:S04]  /*1a620*/  LDL.LU R173, [R1+0x58c] ;  /* 0x00058c0001ad7983 */ /* 0x000ee80000300800 */
        /* <DEDUP_REMOVED lines=31> */
[----:B--2---:R-:W-:-:S05]  /*1a820*/  F2FP.SATFINITE.E5M2.F32.PACK_AB_MERGE_C R9, R175, R176, RZ ;  /* 0x000000b0af09723e */ /* 0x004fca00048060ff */
[----:B------:R4:W-:Y:S01]  /*1a830*/  STL [R1+0xa34], R9 ;  /* 0x000a340901007387 */ /* 0x0009e20000100800 */
[----:B---3--:R-:W-:-:S05]  /*1a840*/  F2FP.SATFINITE.E5M2.F32.PACK_AB_MERGE_C R173, R173, R174, RZ ;  /* 0x000000aeadad723e */ /* 0x008fca00048060ff */
        /* <DEDUP_REMOVED lines=398> */
[----:B------:R-:W2:Y:S01]  /*1c130*/  LDL.LU R176, [R1] ;  /* 0x0000000001b07983 */ /* 0x000ea20000300800 */
        /* <DEDUP_REMOVED lines=12> */
[----:B------:R-:W3:Y:S04]  /*1c200*/  LDL.LU R171, [R1+0x20] ;  /* 0x0000200001ab7983 */ /* 0x000ee80000300800 */
[----:B------:R-:W3:Y:S04]  /*1c210*/  LDL.LU R170, [R1+0x24] ;  /* 0x0000240001aa7983 */ /* 0x000ee80000300800 */
        /* <DEDUP_REMOVED lines=23> */
[----:B------:R-:W-:-:S03]  /*1c390*/  ULDC UR6, c[0x0][0x248] ;  /* 0x0000920000067ab9 */ /* 0x000fc60000000800 */
[----:B------:R-:W-:Y:S01]  /*1c3a0*/  VIADD R9, R0, UR6 ;  /* 0x0000000600097c36 */ /* 0x000fe20008000000 */
[----:B------:R-:W-:Y:S01]  /*1c3b0*/  STL [R1+0x5c4], R0 ;  /* 0x0005c40001007387 */ /* 0x000fe20000100800 */
[----:B------:R-:W-:-:S03]  /*1c3c0*/  ULDC UR6, c[0x0][0x248] ;  /* 0x0000920000067ab9 */ /* 0x000fc60000000800 */
[----:B------:R0:W-:Y:S02]  /*1c3d0*/  STL [R1+0x5c0], R9 ;  /* 0x0005c00901007387 */ /* 0x0001e40000100800 */
[----:B0-----:R-:W-:Y:S01]  /*1c3e0*/  VIADD R9, R9, UR6 ;  /* 0x0000000609097c36 */ /* 0x001fe20008000000 */
[----:B------:R-:W-:Y:S01]  /*1c3f0*/  ULDC UR6, c[0x0][0x248] ;  /* 0x0000920000067ab9 */ /* 0x000fe20000000800 */
[----:B--2---:R-:W-:Y:S02]  /*1c400*/  F2FP.SATFINITE.E5M2.F32.PACK_AB_MERGE_C R13, R13, R176, RZ ;  /* 0x000000b00d0d723e */ /* 0x004fe400048060ff */
[----:B---3--:R-:W-:Y:S02]  /*1c410*/  F2FP.SATFINITE.E5M2.F32.PACK_AB_MERGE_C R170, R170, R171, RZ ;  /* 0x000000abaaaa723e */ /* 0x008fe400048060ff */
[----:B----4-:R-:W-:-:S03]  /*1c420*/  F2FP.SATFINITE.E5M2.F32.PACK_AB_MERGE_C R196, R168, R169, RZ ;  /* 0x000000a9a8c4723e */ /* 0x010fc600048060ff */
[----:B------:R-:W-:Y:S04]  /*1c430*/  STL [R1+0x780], R170 ;  /* 0x000780aa01007387 */ /* 0x000fe80000100800 */
[----:B------:R-:W-:Y:S01]  /*1c440*/  STL [R1+0xf40], R196 ;  /* 0x000f40c401007387 */ /* 0x000fe20000100800 */
[----:B------:R-:W-:-:S03]  /*1c450*/  F2FP.SATFINITE.E5M2.F32.PACK_AB_MERGE_C R166, R166, R167, RZ ;  /* 0x000000a7a6a6723e */ /* 0x000fc600048060ff */
[----:B------:R0:W-:Y:S01]  /*1c460*/  STL [R1+0x5bc], R9 ;  /* 0x0005bc0901007387 */ /* 0x0001e20000100800 */
[----:B------:R-:W-:Y:S01]  /*1c470*/  F2FP.SATFINITE.E5M2.F32.PACK_AB_MERGE_C R164, R164, R165, RZ ;  /* 0x000000a5a4a4723e */ /* 0x000fe200048060ff */
[----:B0-----:R-:W-:Y:S02]  /*1c480*/  VIADD R9, R9, UR6 ;  /* 0x0000000609097c36 */ /* 0x001fe40008000000 */
[----:B------:R-:W-:Y:S01]  /*1c490*/  STL [R1+0x778], R166 ;  /* 0x000778a601007387 */ /* 0x000fe20000100800 */
[----:B------:R-:W-:Y:S01]  /*1c4a0*/  ULDC UR6, c[0x0][0x248] ;  /* 0x0000920000067ab9 */ /* 0x000fe20000000800 */
[----:B------:R-:W-:Y:S02]  /*1c4b0*/  F2FP.SATFINITE.E5M2.F32.PACK_AB_MERGE_C R162, R162, R163, RZ ;  /* 0x000000a3a2a2723e */ /* 0x000fe400048060ff */
[----:B------:R-:W-:Y:S04]  /*1c4c0*/  STL [R1+0x774], R164 ;  /* 0x000774a401007387 */ /* 0x000fe80000100800 */
[----:B------:R0:W-:Y:S01]  /*1c4d0*/  STL [R1+0x5b8], R9 ;  /* 0x0005b80901007387 */ /* 0x0001e20000100800 */
[----:B------:R-:W-:-:S03]  /*1c4e0*/  F2FP.SATFINITE.E5M2.F32.PACK_AB_MERGE_C R160, R160, R161, RZ ;  /* 0x000000a1a0a0723e */ /* 0x000fc600048060ff */
[----:B------:R-:W-:Y:S01]  /*1c4f0*/  STL [R1+0x798], R162 ;  /* 0x000798a201007387 */ /* 0x000fe20000100800 */
[----:B0-----:R-:W-:Y:S01]  /*1c500*/  VIADD R9, R9, UR6 ;  /* 0x0000000609097c36 */ /* 0x001fe20008000000 */
[----:B------:R-:W-:Y:S01]  /*1c510*/  ULDC UR6, c[0x0][0x248] ;  /* 0x0000920000067ab9 */ /* 0x000fe20000000800 */
[----:B------:R-:W-:Y:S01]  /*1c520*/  F2FP.SATFINITE.E5M2.F32.PACK_AB_MERGE_C R158, R158, R159, RZ ;  /* 0x0000009f9e9e723e */ /* 0x000fe200048060ff */
        /* <DEDUP_REMOVED lines=11> */
[----:B------:R-:W-:Y:S01]  /*1c5e0*/  F2FP.SATFINITE.E5M2.F32.PACK_AB_MERGE_C R22, R22, R23, RZ ;  /* 0x000000171616723e */ /* 0x000fe200048060ff */
[----:B0-----:R-:W-:Y:S02]  /*1c5f0*/  VIADD R9, R9, UR6 ;  /* 0x0000000609097c36 */ /* 0x001fe40008000000 */
[----:B------:R-:W-:Y:S01]  /*1c600*/  STL [R1+0x7a0], R152 ;  /* 0x0007a09801007387 */ /* 0x000fe20000100800 */
[----:B------:R-:W-:-:S03]  /*1c610*/  ULDC UR6, c[0x0][0x248] ;  /* 0x0000920000067ab9 */ /* 0x000fc60000000800 */
[----:B------:R0:W-:Y:S01]  /*1c620*/  STL [R1+0x5ac], R9 ;  /* 0x0005ac0901007387 */ /* 0x0001e20000100800 */
[----:B------:R-:W-:-:S03]  /*1c630*/  F2FP.SATFINITE.E5M2.F32.PACK_AB_MERGE_C R11, R11, R21, RZ ;  /* 0x000000150b0b723e */ /* 0x000fc600048060ff */
[----:B------:R1:W-:Y:S04]  /*1c640*/  STL [R1+0x794], R22 ;  /* 0x0007941601007387 */ /* 0x0003e80000100800 */
[----:B------:R-:W2:Y:S01]  /*1c650*/  LDL.LU R179, [R1+0x80] ;  /* 0x0000800001b37983 */ /* 0x000ea20000300800 */
[----:B0-----:R-:W-:Y:S01]  /*1c660*/  VIADD R9, R9, UR6 ;  /* 0x0000000609097c36 */ /* 0x001fe20008000000 */
[----:B------:R-:W-:Y:S02]  /*1c670*/  F2FP.SATFINITE.E5M2.F32.PACK_AB_MERGE_C R12, R12, R175, RZ ;  /* 0x000000af0c0c723e */ /* 0x000fe400048060ff */
[----:B------:R-:W2:Y:S01]  /*1c680*/  LDL.LU R178, [R1+0x84] ;  /* 0x0000840001b27983 */ /* 0x000ea20000300800 */
[----:B------:R-:W-:Y:S01]  /*1c690*/  F2FP.SATFINITE.E5M2.F32.PACK_AB_MERGE_C R10, R10, R174, RZ ;  /* 0x000000ae0a0a723e */ /* 0x000fe200048060ff */
[----:B------:R-:W-:-:S02]  /*1c6a0*/  ULDC UR6, c[0x0][0x248] ;  /* 0x0000920000067ab9 */ /* 0x000fc40000000800 */
[----:B------:R0:W-:Y:S04]  /*1c6b0*/  STL [R1+0x78c], R11 ;  /* 0x00078c0b01007387 */ /* 0x0001e80000100800 */
[----:B------:R-:W3:Y:S04]  /*1c6c0*/  LDL.LU R177, [R1+0x88] ;  /* 0x0000880001b17983 */ /* 0x000ee80000300800 */
[----:B------:R-:W3:Y:S01]  /*1c6d0*/  LDL.LU R176, [R1+0x8c] ;  /* 0x00008c0001b07983 */ /* 0x000ee20000300800 */
[----:B------:R-:W-:-:S03]  /*1c6e0*/  F2FP.SATFINITE.E5M2.F32.PACK_AB_MERGE_C R0, R172, R173, RZ ;  /* 0x000000adac00723e */ /* 0x000fc600048060ff */
[----:B------:R4:W-:Y:S04]  /*1c6f0*/  STL [R1+0x5a8], R9 ;  /* 0x0005a80901007387 */ /* 0x0009e80000100800 */
[----:B------:R-:W3:Y:S04]  /*1c700*/  LDL.LU R175, [R1+0x90] ;  /* 0x0000900001af7983 */ /* 0x000ee80000300800 */
        /* <DEDUP_REMOVED lines=24> */
[----:B-1----:R-:W3:Y:S04]  /*1c890*/  LDL.LU R22, [R1+0xf4] ;  /* 0x0000f40001167983 */ /* 0x002ee80000300800 */
[----:B------:R-:W3:Y:S04]  /*1c8a0*/  LDL.LU R21, [R1+0xf8] ;  /* 0x0000f80001157983 */ /* 0x000ee80000300800 */
[----:B0-----:R-:W3:Y:S01]  /*1c8b0*/  LDL.LU R11, [R1+0xfc] ;  /* 0x0000fc00010b7983 */ /* 0x001ee20000300800 */
[----:B----4-:R-:W-:Y:S01]  /*1c8c0*/  VIADD R9, R9, UR6 ;  /* 0x0000000609097c36 */ /* 0x010fe20008000000 */
[----:B------:R-:W-:Y:S01]  /*1c8d0*/  ULDC UR6, c[0x0][0x248] ;  /* 0x0000920000067ab9 */ /* 0x000fe20000000800 */
[----:B--2---:R-:W-:-:S05]  /*1c8e0*/  F2FP.SATFINITE.E5M2.F32.PACK_AB_MERGE_C R178, R178, R179, RZ ;  /* 0x000000b3b2b2723e */ /* 0x004fca00048060ff */
[----:B------:R-:W-:Y:S01]  /*1c8f0*/  STL [R1+0x7b8], R178 ;  /* 0x0007b8b201007387 */ /* 0x000fe20000100800 */
[----:B---3--:R-:W-:-:S05]  /*1c900*/  F2FP.SATFINITE.E5M2.F32.PACK_AB_MERGE_C R176, R176, R177, RZ ;  /* 0x000000b1b0b0723e */ /* 0x008fca00048060ff */
[----:B------:R-:W-:Y:S04]  /*1c910*/  STL [R1+0x7b0], R176 ;  /* 0x0007b0b001007387 */ /* 0x000fe80000100800 */
[----:B------:R0:W-:Y:S01]  /*1c920*/  STL [R1+0x5a4], R9 ;  /* 0x0005a40901007387 */ /* 0x0001e20000100800 */
[----:B------:R-:W-:Y:S01]  /*1c930*/  F2FP.SATFINITE.E5M2.F32.PACK_AB_MERGE_C R174, R174, R175, RZ ;  /* 0x000000afaeae723e */ /* 0x000fe200048060ff */
[----:B0-----:R-:W-:Y:S01]  /*1c940*/  VIADD R9, R9, UR6 ;  /* 0x0000000609097c36 */ /* 0x001fe20008000000 */
[----:B------:R-:W-:-:S03]  /*1c950*/  F2FP.SATFINITE.E5M2.F32.PACK_AB_MERGE_C R172, R172, R173, RZ ;  /* 0x000000adacac723e */ /* 0x000fc600048060ff */
[----:B------:R-:W-:Y:S01]  /*1c960*/  STL [R1+0x7a4], R174 ;  /* 0x0007a4ae01007387 */ /* 0x000fe20000100800 */
[----:B------:R-:W-:-:S03]  /*1c970*/  ULDC UR6, c[0x0][0x248] ;  /* 0x0000920000067ab9 */ /* 0x000fc60000000800 */
        /* <DEDUP_REMOVED lines=42> */
[----:B------:R-:W-:Y:S02]  /*1cc20*/  ULDC UR6, c[0x0][0x248] ;  /* 0x0000920000067ab9 */ /* 0x000fe40000000800 */
[----:B------:R-:W2:Y:S04]  /*1cc30*/  LDL.LU R178, [R1+0x104] ;  /* 0x0001040001b27983 */ /* 0x000ea80000300800 */
[----:B------:R0:W-:Y:S04]  /*1cc40*/  STL [R1+0x7cc], R11 ;  /* 0x0007cc0b01007387 */ /* 0x0001e80000100800 */
[----:B------:R-:W3:Y:S04]  /*1cc50*/  LDL.LU R177, [R1+0x108] ;  /* 0x0001080001b17983 */ /* 0x000ee80000300800 */
[----:B------:R-:W3:Y:S04]  /*1cc60*/  LDL.LU R176, [R1+0x10c] ;  /* 0x00010c0001b07983 */ /* 0x000ee80000300800 */
        /* <DEDUP_REMOVED lines=165> */
[----:B------:R-:W-:Y:S01]  /*1d6c0*/  STL [R1+0x860], R152 ;  /* 0x0008609801007387 */ /* 0x000fe20000100800 */
[----:B------:R-:W-:-:S03]  /*1d6d0*/  F2FP.SATFINITE.E5M2.F32.PACK_AB_MERGE_C R21, R11, R21, RZ ;  /* 0x000000150b15723e */ /* 0x000fc600048060ff */
[----:B------:R0:W-:Y:S01]  /*1d6e0*/  STL [R1+0x54c], R9 ;  /* 0x00054c0901007387 */ /* 0x0001e20000100800 */
[----:B------:R-:W-:-:S03]  /*1d6f0*/  F2FP.SATFINITE.E5M2.F32.PACK_AB_MERGE_C R11, R25, R24, RZ ;  /* 0x00000018190b723e */ /* 0x000fc600048060ff */
[----:B------:R-:W-:Y:S01]  /*1d700*/  STL [R1+0x854], R22 ;  /* 0x0008541601007387 */ /* 0x000fe20000100800 */
[----:B0-----:R-:W-:Y:S01]  /*1d710*/  VIADD R9, R9, UR6 ;  /* 0x0000000609097c36 */ /* 0x001fe20008000000 */
[----:B------:R-:W-:Y:S02]  /*1d720*/  ULDC UR6, c[0x0][0x248] ;  /* 0x0000920000067ab9 */ /* 0x000fe40000000800 */
[----:B------:R0:W-:Y:S04]  /*1d730*/  STL [R1+0x84c], R21 ;  /* 0x00084c1501007387 */ /* 0x0001e80000100800 */
[----:B------:R1:W-:Y:S04]  /*1d740*/  STL [R1+0x548], R9 ;  /* 0x0005480901007387 */ /* 0x0003e80000100800 */
[----:B------:R2:W-:Y:S01]  /*1d750*/  STL [R1+0x878], R11 ;  /* 0x0008780b01007387 */ /* 0x0005e20000100800 */
[----:B0-----:R-:W-:Y:S01]  /*1d760*/  F2FP.SATFINITE.E5M2.F32.PACK_AB_MERGE_C R21, R27, R26, RZ ;  /* 0x0000001a1b15723e */ /* 0x001fe200048060ff */
[----:B-1----:R-:W-:Y:S01]  /*1d770*/  VIADD R9, R9, UR6 ;  /* 0x0000000609097c36 */ /* 0x002fe20008000000 */
[----:B------:R-:W-:Y:S01]  /*1d780*/  ULDC UR6, c[0x0][0x248] ;  /* 0x0000920000067ab9 */ /* 0x000fe20000000800 */
[----:B--2---:R-:W-:-:S02]  /*1d790*/  F2FP.SATFINITE.E5M2.F32.PACK_AB_MERGE_C R11, R29, R28, RZ ;  /* 0x0000001c1d0b723e */ /* 0x004fc400048060ff */
        /* <DEDUP_REMOVED lines=200> */
[----:B-1----:R-:W-:-:S04]  /*1e420*/  VIADD R9, R9, UR6 ;  /* 0x0000000609097c36 */ /* 0x002fc80008000000 */
[----:B------:R-:W-:Y:S01]  /*1e430*/  STL [R1+0x880], R21 ;  /* 0x0008801501007387 */ /* 0x000fe20000100800 */
[----:B------:R-:W-:Y:S01]  /*1e440*/  ULDC UR6, c[0x0][0x248] ;  /* 0x0000920000067ab9 */ /* 0x000fe20000000800 */
[----:B--2---:R-:W-:Y:S02]  /*1e450*/  F2FP.SATFINITE.E5M2.F32.PACK_AB_MERGE_C R11, R145, R144, RZ ;  /* 0x00000090910b723e */ /* 0x004fe400048060ff */
[----:B------:R0:W-:Y:S04]  /*1e460*/  STL [R1+0x3dc], R9 ;  /* 0x0003dc0901007387 */ /* 0x0001e80000100800 */
[----:B------:R1:W-:Y:S01]  /*1e470*/  STL [R1+0x92c], R11 ;  /* 0x00092c0b01007387 */ /* 0x0003e20000100800 */
[----:B0-----:R-:W-:Y:S01]  /*1e480*/  VIADD R9, R9, UR6 ;  /* 0x0000000609097c36 */ /* 0x001fe20008000000 */
[----:B------:R-:W-:Y:S01]  /*1e490*/  ULDC UR6, c[0x0][0x248] ;  /* 0x0000920000067ab9 */ /* 0x000fe20000000800 */
[----:B-1----:R-:W-:-:S05]  /*1e4a0*/  F2FP.SATFINITE.E5M2.F32.PACK_AB_MERGE_C R11, R147, R146, RZ ;  /* 0x00000092930b723e */ /* 0x002fca00048060ff */
[----:B------:R-:W-:Y:S04]  /*1e4b0*/  STL [R1+0x8f4], R11 ;  /* 0x0008f40b01007387 */ /* 0x000fe80000100800 */
[----:B------:R0:W-:Y:S02]  /*1e4c0*/  STL [R1+0x394], R9 ;  /* 0x0003940901007387 */ /* 0x0001e40000100800 */
[----:B0-----:R-:W-:Y:S01]  /*1e4d0*/  VIADD R9, R9, UR6 ;  /* 0x0000000609097c36 */ /* 0x001fe20008000000 */
[----:B------:R-:W0:Y:S01]  /*1e4e0*/  S2R R22, SR_TID.X ;  /* 0x0000000000167919 */ /* 0x000e220000002100 */
[----:B------:R-:W-:-:S03]  /*1e4f0*/  ULDC UR6, c[0x0][0x248] ;  /* 0x0000920000067ab9 */ /* 0x000fc60000000800 */
[----:B------:R1:W-:Y:S04]  /*1e500*/  STL [R1+0x384], R9 ;  /* 0x0003840901007387 */ /* 0x0003e80000100800 */
[----:B------:R-:W2:Y:S01]  /*1e510*/  LDL.LU R24, [R1+0x930] ;  /* 0x0009300001187983 */ /* 0x000ea20000300800 */
[----:B------:R-:W-:Y:S01]  /*1e520*/  F2FP.SATFINITE.E5M2.F32.PACK_AB_MERGE_C R23, R149, R148, RZ ;  /* 0x000000949517723e */ /* 0x000fe200048060ff */
[----:B-1----:R-:W-:Y:S01]  /*1e530*/  VIADD R9, R9, UR6 ;  /* 0x0000000609097c36 */ /* 0x002fe20008000000 */
[----:B------:R-:W-:-:S04]  /*1e540*/  ULDC UR6, c[0x0][0x248] ;  /* 0x0000920000067ab9 */ /* 0x000fc80000000800 */
[----:B------:R1:W-:Y:S01]  /*1e550*/  STL [R1+0x3cc], R9 ;  /* 0x0003cc0901007387 */ /* 0x0003e20000100800 */
[C---:B0-----:R-:W-:Y:S02]  /*1e560*/  IMAD.SHL.U32 R21, R22.reuse, 0x10, RZ ;  /* 0x0000001016157824 */ /* 0x041fe400078e00ff */
[----:B------:R-:W-:-:S03]  /*1e570*/  IMAD.SHL.U32 R11, R22, 0x40, RZ ;  /* 0x00000040160b7824 */ /* 0x000fc600078e00ff */
[----:B------:R-:W-:Y:S02]  /*1e580*/  LOP3.LUT R21, R21, 0xf0, RZ, 0xc0, !PT ;  /* 0x000000f015157812 */ /* 0x000fe400078ec0ff */
[----:B------:R-:W-:Y:S01]  /*1e590*/  LOP3.LUT R11, R11, 0x400, RZ, 0xc0, !PT ;  /* 0x000004000b0b7812 */ /* 0x000fe200078ec0ff */
[----:B-1----:R-:W-:Y:S01]  /*1e5a0*/  VIADD R9, R9, UR6 ;  /* 0x0000000609097c36 */ /* 0x002fe20008000000 */
[----:B------:R0:W-:Y:S01]  /*1e5b0*/  STL [R1+0x8b4], R23 ;  /* 0x0008b41701007387 */ /* 0x0001e20000100800 */
[----:B------:R-:W-:Y:S01]  /*1e5c0*/  ULDC UR6, c[0x0][0x248] ;  /* 0x0000920000067ab9 */ /* 0x000fe20000000800 */
[----:B------:R-:W-:Y:S02]  /*1e5d0*/  IADD3 R11, R11, UR5, R21 ;  /* 0x000000050b0b7c10 */ /* 0x000fe4000fffe015 */
[----:B------:R-:W-:Y:S01]  /*1e5e0*/  MOV R21, UR5 ;  /* 0x0000000500157c02 */ /* 0x000fe20008000f00 */
[----:B------:R1:W-:Y:S01]  /*1e5f0*/  STL [R1+0x3bc], R9 ;  /* 0x0003bc0901007387 */ /* 0x0003e20000100800 */
[----:B------:R-:W-:Y:S01]  /*1e600*/  LOP3.LUT R22, R22, 0x60, RZ, 0xc0, !PT ;  /* 0x0000006016167812 */ /* 0x000fe200078ec0ff */
[----:B------:R-:W-:-:S02]  /*1e610*/  VIADD R242, R4, 0x6 ;  /* 0x0000000604f27836 */ /* 0x000fc40000000000 */
[----:B------:R-:W-:Y:S01]  /*1e620*/  VIADD R243, R4, 0x5 ;  /* 0x0000000504f37836 */ /* 0x000fe20000000000 */
[----:B------:R3:W-:Y:S01]  /*1e630*/  STL [R1+0x4d0], R21 ;  /* 0x0004d01501007387 */ /* 0x0007e20000100800 */
[----:B0-----:R-:W-:Y:S01]  /*1e640*/  PRMT R23, R12, 0x5410, R0 ;  /* 0x000054100c177816 */ /* 0x001fe20000000000 */
[----:B------:R-:W-:Y:S01]  /*1e650*/  VIADD R29, R4, 0x18e ;  /* 0x0000018e041d7836 */ /* 0x000fe20000000000 */
[----:B------:R-:W-:Y:S01]  /*1e660*/  PRMT R20, R20, 0x5410, R18 ;  /* 0x0000541014147816 */ /* 0x000fe20000000012 */
[----:B------:R-:W-:Y:S01]  /*1e670*/  VIADD R28, R4, 0x18f ;  /* 0x0000018f041c7836 */ /* 0x000fe20000000000 */
[----:B------:R-:W-:Y:S01]  /*1e680*/  ULDC UR5, c[0x0][0x22c] ;  /* 0x00008b0000057ab9 */ /* 0x000fe20000000800 */
[----:B-1----:R-:W-:Y:S01]  /*1e690*/  VIADD R9, R9, UR6 ;  /* 0x0000000609097c36 */ /* 0x002fe20008000000 */
[----:B------:R-:W-:Y:S01]  /*1e6a0*/  ULDC UR6, c[0x0][0x248] ;  /* 0x0000920000067ab9 */ /* 0x000fe20000000800 */
[----:B---3--:R-:W-:-:S05]  /*1e6b0*/  F2FP.SATFINITE.E5M2.F32.PACK_AB_MERGE_C R21, R151, R150, RZ ;  /* 0x000000969715723e */ /* 0x008fca00048060ff */
[----:B------:R-:W-:Y:S04]  /*1e6c0*/  STL [R1+0x87c], R21 ;  /* 0x00087c1501007387 */ /* 0x000fe80000100800 */
[----:B------:R0:W-:Y:S02]  /*1e6d0*/  STL [R1+0x3ac], R9 ;  /* 0x0003ac0901007387 */ /* 0x0001e40000100800 */
[----:B0-----:R-:W-:Y:S01]  /*1e6e0*/  VIADD R9, R9, UR6 ;  /* 0x0000000609097c36 */ /* 0x001fe20008000000 */
[----:B------:R-:W-:-:S04]  /*1e6f0*/  ULDC UR6, c[0x0][0x248] ;  /* 0x0000920000067ab9 */ /* 0x000fc80000000800 */
[----:B------:R0:W-:Y:S01]  /*1e700*/  STL [R1+0x414], R9 ;  /* 0x0004140901007387 */ /* 0x0001e20000100800 */
[----:B------:R-:W-:Y:S02]  /*1e710*/  IMAD R11, R22, 0x8, R11 ;  /* 0x00000008160b7824 */ /* 0x000fe400078e020b */
[----:B0-----:R-:W-:Y:S01]  /*1e720*/  VIADD R9, R9, UR6 ;  /* 0x0000000609097c36 */ /* 0x001fe20008000000 */
[----:B------:R-:W-:-:S04]  /*1e730*/  ULDC UR6, c[0x0][0x248] ;  /* 0x0000920000067ab9 */ /* 0x000fc80000000800 */
[----:B------:R0:W-:Y:S04]  /*1e740*/  STL [R1+0x404], R9 ;  /* 0x0004040901007387 */ /* 0x0001e80000100800 */
[----:B------:R-:W-:Y:S01]  /*1e750*/  STL [R1+0xf44], R11 ;  /* 0x000f440b01007387 */ /* 0x000fe20000100800 */
[----:B0-----:R-:W-:Y:S01]  /*1e760*/  VIADD R9, R9, UR6 ;  /* 0x0000000609097c36 */ /* 0x001fe20008000000 */
[----:B------:R-:W-:-:S04]  /*1e770*/  ULDC UR6, c[0x0][0x248] ;  /* 0x0000920000067ab9 */ /* 0x000fc80000000800 */
[----:B------:R0:W-:Y:S01]  /*1e780*/  STL [R1+0x3f4], R9 ;  /* 0x0003f40901007387 */ /* 0x0001e20000100800 */
[----:B------:R-:W-:Y:S01]  /*1e790*/  PRMT R22, R13, 0x5410, R10 ;  /* 0x000054100d167816 */ /* 0x000fe2000000000a */
[----:B------:R-:W-:Y:S02]  /*1e7a0*/  VIADD R10, R4, 0xb1 ;  /* 0x000000b1040a7836 */ /* 0x000fe40000000000 */
[----:B0-----:R-:W-:Y:S01]  /*1e7b0*/  VIADD R9, R9, UR6 ;  /* 0x0000000609097c36 */ /* 0x001fe20008000000 */
[----:B------:R-:W-:-:S04]  /*1e7c0*/  ULDC UR6, c[0x0][0x248] ;  /* 0x0000920000067ab9 */ /* 0x000fc80000000800 */
[----:B------:R0:W-:Y:S01]  /*1e7d0*/  STL [R1+0x43c], R9 ;  /* 0x00043c0901007387 */ /* 0x0001e20000100800 */
[----:B------:R-:W-:Y:S02]  /*1e7e0*/  VIADD R0, R4, 0x1ff ;  /* 0x000001ff04007836 */ /* 0x000fe40000000000 */
        /* <DEDUP_REMOVED lines=17> */
[----:B------:R0:W-:Y:S01]  /*1e900*/  STL [R1+0x4ac], R9 ;  /* 0x0004ac0901007387 */ /* 0x0001e20000100800 */
[----:B------:R-:W-:Y:S02]  /*1e910*/  PRMT R21, R19, 0x5410, R16 ;  /* 0x0000541013157816 */ /* 0x000fe40000000010 */
[C---:B--2---:R-:W-:Y:S01]  /*1e920*/  ISETP.GE.AND P6, PT, R24.reuse, UR8, PT ;  /* 0x0000000818007c0c */ /* 0x044fe2000bfc6270 */
[----:B------:R-:W-:Y:S01]  /*1e930*/  IMAD R12, R24, UR6, RZ ;  /* 0x00000006180c7c24 */ /* 0x000fe2000f8e02ff */
[----:B------:R-:W-:Y:S02]  /*1e940*/  ULDC UR8, c[0x0][0x248] ;  /* 0x0000920000087ab9 */ /* 0x000fe40000000800 */
[----:B------:R-:W-:Y:S01]  /*1e950*/  ISETP.LT.AND P0, PT, R10, UR9, !P6 ;  /* 0x000000090a007c0c */ /* 0x000fe2000f701270 */
[----:B------:R-:W-:Y:S01]  /*1e960*/  ULDC UR9, c[0x0][0x22c] ;  /* 0x00008b0000097ab9 */ /* 0x000fe20000000800 */
[----:B------:R-:W-:Y:S01]  /*1e970*/  ISETP.LT.AND P5, PT, R0, UR7, !P6 ;  /* 0x0000000700007c0c */ /* 0x000fe2000f7a1270 */
[----:B------:R-:W-:Y:S01]  /*1e980*/  VIADD R0, R4, 0xb0 ;  /* 0x000000b004007836 */ /* 0x000fe20000000000 */
[----:B------:R-:W-:-:S09]  /*1e990*/  ULDC UR7, c[0x0][0x22c] ;  /* 0x00008b0000077ab9 */ /* 0x000fd20000000800 */
[----:B------:R-:W-:Y:S02]  /*1e9a0*/  @P0 LOP3.LUT R2, R2, 0x1000000, RZ, 0xfc, !PT ;  /* 0x0100000002020812 */ /* 0x000fe400078efcff */
[----:B------:R-:W-:Y:S01]  /*1e9b0*/  ISETP.LT.AND P0, PT, R0, UR7, !P6 ;  /* 0x0000000700007c0c */ /* 0x000fe2000f701270 */
[----:B------:R-:W-:Y:S01]  /*1e9c0*/  VIADD R0, R4, 0xaf ;  /* 0x000000af04007836 */ /* 0x000fe20000000000 */
[----:B------:R-:W-:Y:S01]  /*1e9d0*/  LOP3.LUT R2, R2, 0xff7fffff, RZ, 0xc0, !PT ;  /* 0xff7fffff02027812 */ /* 0x000fe200078ec0ff */
[----:B------:R-:W-:-:S10]  /*1e9e0*/  ULDC UR7, c[0x0][0x22c] ;  /* 0x00008b0000077ab9 */ /* 0x000fd40000000800 */
[----:B------:R-:W-:Y:S02]  /*1e9f0*/  @P0 LOP3.LUT R2, R2, 0x800000, RZ, 0xfc, !PT ;  /* 0x0080000002020812 */ /* 0x000fe400078efcff */
[----:B------:R-:W-:Y:S01]  /*1ea00*/  ISETP.LT.AND P0, PT, R0, UR7, !P6 ;  /* 0x0000000700007c0c */ /* 0x000fe2000f701270 */
[----:B------:R-:W-:Y:S02]  /*1ea10*/  ULDC UR7, c[0x0][0x248] ;  /* 0x0000920000077ab9 */ /* 0x000fe40000000800 */
[----:B0-----:R-:W-:Y:S01]  /*1ea20*/  VIADD R9, R9, UR7 ;  /* 0x0000000709097c36 */ /* 0x001fe20008000000 */
[----:B------:R-:W-:-:S04]  /*1ea30*/  ULDC UR7, c[0x0][0x248] ;  /* 0x0000920000077ab9 */ /* 0x000fc80000000800 */
[----:B------:R0:W-:Y:S01]  /*1ea40*/  STL [R1+0x4c4], R9 ;  /* 0x0004c40901007387 */ /* 0x0001e20000100800 */
[----:B------:R-:W-:Y:S01]  /*1ea50*/  LOP3.LUT R2, R2, 0xffbfffff, RZ, 0xc0, !PT ;  /* 0xffbfffff02027812 */ /* 0x000fe200078ec0ff */
[----:B------:R-:W-:Y:S02]  /*1ea60*/  VIADD R0, R4, 0xae ;  /* 0x000000ae04007836 */ /* 0x000fe40000000000 */
[----:B0-----:R-:W-:Y:S01]  /*1ea70*/  VIADD R9, R9, UR7 ;  /* 0x0000000709097c36 */ /* 0x001fe20008000000 */
[----:B------:R-:W-:Y:S01]  /*1ea80*/  ULDC.64 UR6, c[0x0][0x220] ;  /* 0x0000880000067ab9 */ /* 0x000fe20000000a00 */
[----:B------:R-:W-:-:S03]  /*1ea90*/  @P0 LOP3.LUT R2, R2, 0x400000, RZ, 0xfc, !PT ;  /* 0x0040000002020812 */ /* 0x000fc600078efcff */
[----:B------:R0:W-:Y:S01]  /*1eaa0*/  STL [R1+0x4cc], R9 ;  /* 0x0004cc0901007387 */ /* 0x0001e20000100800 */
[----:B------:R-:W-:Y:S01]  /*1eab0*/  IADD3 R10, P0, R12, UR6, RZ ;  /* 0x000000060c0a7c10 */ /* 0x000fe2000ff1e0ff */
[----:B------:R-:W-:Y:S01]  /*1eac0*/  ULDC UR6, c[0x0][0x248] ;  /* 0x0000920000067ab9 */ /* 0x000fe20000000800 */
[----:B------:R-:W-:Y:S01]  /*1ead0*/  ISETP.LT.AND P1, PT, R0, UR9, !P6 ;  /* 0x0000000900007c0c */ /* 0x000fe2000f721270 */
[----:B------:R-:W-:Y:S02]  /*1eae0*/  VIADD R27, R4, 0x190 ;  /* 0x00000190041b7836 */ /* 0x000fe40000000000 */
[----:B0-----:R-:W-:Y:S01]  /*1eaf0*/  VIADD R9, R9, UR8 ;  /* 0x0000000809097c36 */ /* 0x001fe20008000000 */
[----:B------:R-:W-:Y:S01]  /*1eb00*/  LEA.HI.X.SX32 R0, R12, UR7, 0x1, P0 ;  /* 0x000000070c007c11 */ /* 0x000fe200080f0eff */
[----:B------:R-:W-:Y:S01]  /*1eb10*/  ULDC UR7, c[0x0][0x248] ;  /* 0x0000920000077ab9 */ /* 0x000fe20000000800 */
[----:B------:R-:W-:Y:S01]  /*1eb20*/  IADD3 R12, P0, R14, R10, RZ ;  /* 0x0000000a0e0c7210 */ /* 0x000fe20007f1e0ff */
[C---:B------:R-:W-:Y:S01]  /*1eb30*/  VIADD R26, R4.reuse, 0x191 ;  /* 0x00000191041a7836 */ /* 0x040fe20000000000 */
[----:B------:R0:W-:Y:S01]  /*1eb40*/  STL [R1+0x4d8], R9 ;  /* 0x0004d80901007387 */ /* 0x0001e20000100800 */
[----:B------:R-:W-:Y:S01]  /*1eb50*/  VIADD R18, R4, 0xad ;  /* 0x000000ad04127836 */ /* 0x000fe20000000000 */
[----:B------:R-:W-:-:S02]  /*1eb60*/  LEA.HI.X.SX32 R13, R14, R0, 0x1, P0 ;  /* 0x000000000e0d7211 */ /* 0x000fc400000f0eff */
[----:B------:R-:W-:Y:S02]  /*1eb70*/  LOP3.LUT R8, R8, 0x7fffffff, RZ, 0xc0, !PT ;  /* 0x7fffffff08087812 */ /* 0x000fe400078ec0ff */
[----:B------:R-:W-:Y:S02]  /*1eb80*/  LOP3.LUT R7, R7, 0x7fffffff, RZ, 0xc0, !PT ;  /* 0x7fffffff07077812 */ /* 0x000fe400078ec0ff */
[----:B------:R-:W-:Y:S02]  /*1eb90*/  LOP3.LUT R6, R6, 0x7fffffff, RZ, 0xc0, !PT ;  /* 0x7fffffff06067812 */ /* 0x000fe400078ec0ff */
[----:B------:R-:W-:Y:S01]  /*1eba0*/  LOP3.LUT R5, R5, 0x7fffffff, RZ, 0xc0, !PT ;  /* 0x7fffffff05057812 */ /* 0x000fe200078ec0ff */
[----:B0-----:R-:W-:Y:S01]  /*1ebb0*/  VIADD R9, R9, UR6 ;  /* 0x0000000609097c36 */ /* 0x001fe20008000000 */
[----:B------:R-:W-:Y:S01]  /*1ebc0*/  ULDC UR6, c[0x0][0x248] ;  /* 0x0000920000067ab9 */ /* 0x000fe20000000800 */
[----:B------:R-:W-:Y:S02]  /*1ebd0*/  LOP3.LUT R2, R2, 0xffdfffff, RZ, 0xc0, !PT ;  /* 0xffdfffff02027812 */ /* 0x000fe400078ec0ff */
[----:B------:R-:W-:Y:S01]  /*1ebe0*/  LOP3.LUT R3, R3, 0x7fffffff, RZ, 0xc0, !PT ;  /* 0x7fffffff03037812 */ /* 0x000fe200078ec0ff */
[----:B------:R0:W-:Y:S01]  /*1ebf0*/  STL [R1+0x4e0], R9 ;  /* 0x0004e00901007387 */ /* 0x0001e20000100800 */
[----:B------:R-:W-:Y:S01]  /*1ec00*/  IADD3 R14, P0, R15, R10, RZ ;  /* 0x0000000a0f0e7210 */ /* 0x000fe20007f1e0ff */
[C---:B------:R-:W-:Y:S01]  /*1ec10*/  VIADD R244, R4.reuse, 0x4 ;  /* 0x0000000404f47836 */ /* 0x040fe20000000000 */
[----:B------:R-:W-:Y:S01]  /*1ec20*/  ULDC UR9, c[0x0][0x22c] ;  /* 0x00008b0000097ab9 */ /* 0x000fe20000000800 */
[----:B------:R-:W-:Y:S01]  /*1ec30*/  STL [R1+0xf4c], R12 ;  /* 0x000f4c0c01007387 */ /* 0x000fe20000100800 */
[----:B------:R-:W-:Y:S01]  /*1ec40*/  VIADD R245, R4, 0x3 ;  /* 0x0000000304f57836 */ /* 0x000fe20000000000 */
[----:B------:R-:W-:Y:S01]  /*1ec50*/  ULDC UR8, c[0x0][0x22c] ;  /* 0x00008b0000087ab9 */ /* 0x000fe20000000800 */
[----:B0-----:R-:W-:Y:S01]  /*1ec60*/  VIADD R9, R9, UR6 ;  /* 0x0000000609097c36 */ /* 0x001fe20008000000 */
[----:B------:R-:W-:Y:S01]  /*1ec70*/  STL [R1+0xf48], R13 ;  /* 0x000f480d01007387 */ /* 0x000fe20000100800 */
[----:B------:R-:W-:-:S03]  /*1ec80*/  ULDC UR6, c[0x0][0x248] ;  /* 0x0000920000067ab9 */ /* 0x000fc60000000800 */
[----:B------:R0:W-:Y:S01]  /*1ec90*/  STL [R1+0x4e8], R9 ;  /* 0x0004e80901007387 */ /* 0x0001e20000100800 */
[----:B------:R-:W-:Y:S02]  /*1eca0*/  LEA.HI.X.SX32 R15, R15, R0, 0x1, P0 ;  /* 0x000000000f0f7211 */ /* 0x000fe400000f0eff */
[----:B------:R-:W-:Y:S01]  /*1ecb0*/  IADD3 R16, P0, R17, R10, RZ ;  /* 0x0000000a11107210 */ /* 0x000fe20007f1e0ff */
[----:B------:R-:W-:Y:S01]  /*1ecc0*/  STL [R1+0xf54], R14 ;  /* 0x000f540e01007387 */ /* 0x000fe20000100800 */
[----:B0-----:R-:W-:Y:S02]  /*1ecd0*/  VIADD R9, R9, UR7 ;  /* 0x0000000709097c36 */ /* 0x001fe40008000000 */
[----:B------:R-:W-:Y:S01]  /*1ece0*/  LEA.HI.X.SX32 R17, R17, R0, 0x1, P0 ;  /* 0x0000000011117211 */ /* 0x000fe200000f0eff */
[----:B------:R-:W-:Y:S02]  /*1ecf0*/  ULDC UR7, c[0x0][0x22c] ;  /* 0x00008b0000077ab9 */ /* 0x000fe40000000800 */
[----:B------:R0:W-:Y:S04]  /*1ed00*/  STL [R1+0x4ec], R9 ;  /* 0x0004ec0901007387 */ /* 0x0001e80000100800 */
[----:B------:R-:W-:Y:S01]  /*1ed10*/  STL [R1+0xf50], R15 ;  /* 0x000f500f01007387 */ /* 0x000fe20000100800 */
[----:B0-----:R-:W-:-:S03]  /*1ed20*/  VIADD R9, R9, UR6 ;  /* 0x0000000609097c36 */ /* 0x001fc60008000000 */
[----:B------:R-:W-:Y:S01]  /*1ed30*/  STL [R1+0xf58], R10 ;  /* 0x000f580a01007387 */ /* 0x000fe20000100800 */
[----:B------:R-:W-:-:S03]  /*1ed40*/  ULDC UR6, c[0x0][0x248] ;  /* 0x0000920000067ab9 */ /* 0x000fc60000000800 */
[----:B------:R0:W-:Y:S04]  /*1ed50*/  STL [R1+0x4f4], R9 ;  /* 0x0004f40901007387 */ /* 0x0001e80000100800 */
[----:B------:R-:W-:Y:S04]  /*1ed60*/  STL [R1+0xf64], R16 ;  /* 0x000f641001007387 */ /* 0x000fe80000100800 */
[----:B------:R-:W-:Y:S01]  /*1ed70*/  STL [R1+0xf60], R17 ;  /* 0x000f601101007387 */ /* 0x000fe20000100800 */
[----:B0-----:R-:W-:Y:S01]  /*1ed80*/  VIADD R9, R9, UR6 ;  /* 0x0000000609097c36 */ /* 0x001fe20008000000 */
[----:B------:R-:W-:-:S02]  /*1ed90*/  ULDC UR6, c[0x0][0x248] ;  /* 0x0000920000067ab9 */ /* 0x000fc40000000800 */
[----:B------:R0:W-:Y:S04]  /*1eda0*/  STL [R1+0xf5c], R0 ;  /* 0x000f5c0001007387 */ /* 0x0001e80000100800 */
[----:B------:R-:W-:Y:S01]  /*1edb0*/  STL [R1+0x4f8], R9 ;  /* 0x0004f80901007387 */ /* 0x000fe20000100800 */
        /* <DEDUP_REMOVED lines=243> */
[----:B------:R-:W-:Y:S02]  /*1fcf0*/  VIADD R9, R4, 0x7 ;  /* 0x0000000704097836 */ /* 0x000fe40000000000 */
[----:B0-----:R-:W-:Y:S01]  /*1fd00*/  VIADD R0, R0, UR6 ;  /* 0x0000000600007c36 */ /* 0x001fe20008000000 */
[----:B------:R-:W-:-:S04]  /*1fd10*/  ULDC UR6, c[0x0][0x248] ;  /* 0x0000920000067ab9 */ /* 0x000fc80000000800 */
[----:B------:R0:W-:Y:S04]  /*1fd20*/  STL [R1+0xc48], R0 ;  /* 0x000c480001007387 */ /* 0x0001e80000100800 */
[----:B------:R-:W-:Y:S01]  /*1fd30*/  STL [R1+0xf9c], R9 ;  /* 0x000f9c0901007387 */ /* 0x000fe20000100800 */
[----:B0-----:R-:W-:Y:S01]  /*1fd40*/  VIADD R0, R0, UR6 ;  /* 0x0000000600007c36 */ /* 0x001fe20008000000 */
[----:B------:R-:W-:-:S04]  /*1fd50*/  ULDC UR6, c[0x0][0x248] ;  /* 0x0000920000067ab9 */ /* 0x000fc80000000800 */
[----:B------:R0:W-:Y:S04]  /*1fd60*/  STL [R1+0xc4c], R0 ;  /* 0x000c4c0001007387 */ /* 0x0001e80000100800 */
[----:B------:R-:W-:Y:S01]  /*1fd70*/  STL [R1+0xfa0], R242 ;  /* 0x000fa0f201007387 */ /* 0x000fe20000100800 */
[----:B0-----:R-:W-:-:S03]  /*1fd80*/  VIADD R0, R0, UR6 ;  /* 0x0000000600007c36 */ /* 0x001fc60008000000 */
[----:B------:R-:W-:Y:S01]  /*1fd90*/  STL [R1+0xfa4], R243 ;  /* 0x000fa4f301007387 */ /* 0x000fe20000100800 */
[----:B------:R-:W-:-:S03]  /*1fda0*/  ULDC UR6, c[0x0][0x248] ;  /* 0x0000920000067ab9 */ /* 0x000fc60000000800 */
        /* <DEDUP_REMOVED lines=336> */
[----:B------:R0:W-:Y:S04]  /*212b0*/  STL [R1+0xe10], R0 ;  /* 0x000e100001007387 */ /* 0x0001e80000100800 */
[----:B------:R-:W-:Y:S01]  /*212c0*/  STL [R1+0xf7c], R29 ;  /* 0x000f7c1d01007387 */ /* 0x000fe20000100800 */
[----:B0-----:R-:W-:-:S03]  /*212d0*/  VIADD R0, R0, UR6 ;  /* 0x0000000600007c36 */ /* 0x001fc60008000000 */
[----:B------:R-:W-:Y:S01]  /*212e0*/  STL [R1+0xf78], R28 ;  /* 0x000f781c01007387 */ /* 0x000fe20000100800 */
[----:B------:R-:W-:-:S03]  /*212f0*/  ULDC UR6, c[0x0][0x248] ;  /* 0x0000920000067ab9 */ /* 0x000fc60000000800 */
[----:B------:R0:W-:Y:S04]  /*21300*/  STL [R1+0xe14], R0 ;  /* 0x000e140001007387 */ /* 0x0001e80000100800 */
[----:B------:R-:W-:Y:S01]  /*21310*/  STL [R1+0xf74], R27 ;  /* 0x000f741b01007387 */ /* 0x000fe20000100800 */
[----:B0-----:R-:W-:-:S03]  /*21320*/  VIADD R0, R0, UR6 ;  /* 0x0000000600007c36 */ /* 0x001fc60008000000 */
[----:B------:R-:W-:Y:S01]  /*21330*/  STL [R1+0xf70], R26 ;  /* 0x000f701a01007387 */ /* 0x000fe20000100800 */
[----:B------:R-:W-:-:S03]  /*21340*/  ULDC UR6, c[0x0][0x248] ;  /* 0x0000920000067ab9 */ /* 0x000fc60000000800 */
[----:B------:R0:W-:Y:S01]  /*21350*/  STL [R1+0xe18], R0 ;  /* 0x000e180001007387 */ /* 0x0001e20000100800 */
[C---:B------:R-:W-:Y:S02]  /*21360*/  VIADD R9, R4.reuse, 0x194 ;  /* 0x0000019404097836 */ /* 0x040fe40000000000 */
[----:B------:R-:W-:Y:S02]  /*21370*/  VIADD R10, R4, 0x195 ;  /* 0x00000195040a7836 */ /* 0x000fe40000000000 */
[----:B0-----:R-:W-:Y:S01]  /*21380*/  VIADD R0, R0, UR6 ;  /* 0x0000000600007c36 */ /* 0x001fe20008000000 */
[----:B------:R-:W-:-:S04]  /*21390*/  ULDC UR6, c[0x0][0x248] ;  /* 0x0000920000067ab9 */ /* 0x000fc80000000800 */
[----:B------:R0:W-:Y:S04]  /*213a0*/  STL [R1+0xe1c], R0 ;  /* 0x000e1c0001007387 */ /* 0x0001e80000100800 */
[----:B------:R1:W-:Y:S01]  /*213b0*/  STL [R1], R9 ;  /* 0x0000000901007387 */ /* 0x0003e20000100800 */
[----:B0-----:R-:W-:Y:S01]  /*213c0*/  VIADD R0, R0, UR6 ;  /* 0x0000000600007c36 */ /* 0x001fe20008000000 */
[----:B------:R-:W-:Y:S02]  /*213d0*/  ULDC UR6, c[0x0][0x248] ;  /* 0x0000920000067ab9 */ /* 0x000fe40000000800 */
[----:B------:R0:W-:Y:S01]  /*213e0*/  STL [R1+0x4], R10 ;  /* 0x0000040a01007387 */ /* 0x0001e20000100800 */
[----:B-1----:R-:W-:-:S03]  /*213f0*/  VIADD R9, R4, 0x196 ;  /* 0x0000019604097836 */ /* 0x002fc60000000000 */
[----:B------:R1:W-:Y:S01]  /*21400*/  STL [R1+0xe20], R0 ;  /* 0x000e200001007387 */ /* 0x0003e20000100800 */
[----:B0-----:R-:W-:-:S03]  /*21410*/  VIADD R10, R4, 0x197 ;  /* 0x00000197040a7836 */ /* 0x001fc60000000000 */
[----:B------:R0:W-:Y:S01]  /*21420*/  STL [R1+0x8], R9 ;  /* 0x0000080901007387 */ /* 0x0001e20000100800 */
[----:B-1----:R-:W-:Y:S01]  /*21430*/  VIADD R0, R0, UR6 ;  /* 0x0000000600007c36 */ /* 0x002fe20008000000 */
[----:B------:R-:W-:Y:S02]  /*21440*/  ULDC UR6, c[0x0][0x248] ;  /* 0x0000920000067ab9 */ /* 0x000fe40000000800 */
[----:B------:R1:W-:Y:S04]  /*21450*/  STL [R1+0xc], R10 ;  /* 0x00000c0a01007387 */ /* 0x0003e80000100800 */
[----:B------:R2:W-:Y:S01]  /*21460*/  STL [R1+0xe24], R0 ;  /* 0x000e240001007387 */ /* 0x0005e20000100800 */
[C---:B0-----:R-:W-:Y:S02]  /*21470*/  VIADD R9, R4.reuse, 0x198 ;  /* 0x0000019804097836 */ /* 0x041fe40000000000 */
[----:B-1----:R-:W-:-:S03]  /*21480*/  VIADD R10, R4, 0x199 ;  /* 0x00000199040a7836 */ /* 0x002fc60000000000 */
[----:B------:R0:W-:Y:S01]  /*21490*/  STL [R1+0x10], R9 ;  /* 0x0000100901007387 */ /* 0x0001e20000100800 */
[----:B--2---:R-:W-:Y:S01]  /*214a0*/  VIADD R0, R0, UR6 ;  /* 0x0000000600007c36 */ /* 0x004fe20008000000 */
[----:B------:R-:W-:Y:S02]  /*214b0*/  ULDC UR6, c[0x0][0x248] ;  /* 0x0000920000067ab9 */ /* 0x000fe40000000800 */
[----:B------:R-:W-:Y:S04]  /*214c0*/  STL [R1+0x14], R10 ;  /* 0x0000140a01007387 */ /* 0x000fe80000100800 */
[----:B------:R1:W-:Y:S01]  /*214d0*/  STL [R1+0xe28], R0 ;  /* 0x000e280001007387 */ /* 0x0003e20000100800 */
[----:B0-----:R-:W-:-:S05]  /*214e0*/  VIADD R9, R4, 0x19a ;  /* 0x0000019a04097836 */ /* 0x001fca0000000000 */
[----:B------:R0:W-:Y:S01]  /*214f0*/  STL [R1+0x18], R9 ;  /* 0x0000180901007387 */ /* 0x0001e20000100800 */
[----:B-1----:R-:W-:Y:S01]  /*21500*/  VIADD R0, R0, UR6 ;  /* 0x0000000600007c36 */ /* 0x002fe20008000000 */
[----:B------:R-:W-:Y:S01]  /*21510*/  ULDC UR6, c[0x0][0x248] ;  /* 0x0000920000067ab9 */ /* 0x000fe20000000800 */
[----:B------:R-:W-:-:S03]  /*21520*/  VIADD R10, R4, 0x19d ;  /* 0x0000019d040a7836 */ /* 0x000fc60000000000 */
[----:B------:R1:W-:Y:S01]  /*21530*/  STL [R1+0xe2c], R0 ;  /* 0x000e2c0001007387 */ /* 0x0003e20000100800 */
[----:B0-----:R-:W-:-:S05]  /*21540*/  VIADD R9, R4, 0x19c ;  /* 0x0000019c04097836 */ /* 0x001fca0000000000 */
[----:B------:R0:W-:Y:S01]  /*21550*/  STL [R1+0x20], R9 ;  /* 0x0000200901007387 */ /* 0x0001e20000100800 */
[----:B-1----:R-:W-:Y:S01]  /*21560*/  VIADD R0, R0, UR6 ;  /* 0x0000000600007c36 */ /* 0x002fe20008000000 */
[----:B------:R-:W-:Y:S02]  /*21570*/  ULDC UR6, c[0x0][0x248] ;  /* 0x0000920000067ab9 */ /* 0x000fe40000000800 */
[----:B------:R1:W-:Y:S01]  /*21580*/  STL [R1+0x24], R10 ;  /* 0x0000240a01007387 */ /* 0x0003e20000100800 */
[----:B0-----:R-:W-:-:S03]  /*21590*/  VIADD R9, R4, 0x19e ;  /* 0x0000019e04097836 */ /* 0x001fc60000000000 */
[----:B------:R0:W-:Y:S01]  /*215a0*/  STL [R1+0xe30], R0 ;  /* 0x000e300001007387 */ /* 0x0001e20000100800 */
[----:B-1----:R-:W-:-:S03]  /*215b0*/  VIADD R10, R4, 0x19f ;  /* 0x0000019f040a7836 */ /* 0x002fc60000000000 */
[----:B------:R1:W-:Y:S01]  /*215c0*/  STL [R1+0x28], R9 ;  /* 0x0000280901007387 */ /* 0x0003e20000100800 */
        /* <DEDUP_REMOVED lines=95> */
[----:B------:R0:W-:Y:S04]  /*21bc0*/  STL [R1+0xe68], R0 ;  /* 0x000e680001007387 */ /* 0x0001e80000100800 */
[----:B------:R2:W-:Y:S01]  /*21bd0*/  STL [R1+0x98], R9 ;  /* 0x0000980901007387 */ /* 0x0005e20000100800 */
[----:B-1----:R-:W-:Y:S02]  /*21be0*/  VIADD R10, R4, 0x1bd ;  /* 0x000001bd040a7836 */ /* 0x002fe40000000000 */
[----:B0-----:R-:W-:Y:S01]  /*21bf0*/  VIADD R0, R0, UR6 ;  /* 0x0000000600007c36 */ /* 0x001fe20008000000 */
[----:B------:R-:W-:Y:S01]  /*21c00*/  ULDC UR6, c[0x0][0x248] ;  /* 0x0000920000067ab9 */ /* 0x000fe20000000800 */
[----:B--2---:R-:W-:-:S03]  /*21c10*/  VIADD R9, R4, 0x1bc ;  /* 0x000001bc04097836 */ /* 0x004fc60000000000 */
[----:B------:R0:W-:Y:S04]  /*21c20*/  STL [R1+0xe6c], R0 ;  /* 0x000e6c0001007387 */ /* 0x0001e80000100800 */
        /* <DEDUP_REMOVED lines=10> */
[----:B------:R-:W-:Y:S04]  /*21cd0*/  STL [R1+0xac], R10 ;  /* 0x0000ac0a01007387 */ /* 0x000fe80000100800 */
[----:B------:R1:W-:Y:S01]  /*21ce0*/  STL [R1+0xe74], R0 ;  /* 0x000e740001007387 */ /* 0x0003e20000100800 */
[----:B0-----:R-:W-:-:S05]  /*21cf0*/  VIADD R9, R4, 0x1c0 ;  /* 0x000001c004097836 */ /* 0x001fca0000000000 */
[----:B------:R0:W-:Y:S01]  /*21d00*/  STL [R1+0xb0], R9 ;  /* 0x0000b00901007387 */ /* 0x0001e20000100800 */
[----:B-1----:R-:W-:Y:S01]  /*21d10*/  VIADD R0, R0, UR6 ;  /* 0x0000000600007c36 */ /* 0x002fe20008000000 */
[----:B------:R-:W-:-:S04]  /*21d20*/  ULDC UR6, c[0x0][0x248] ;  /* 0x0000920000067ab9 */ /* 0x000fc80000000800 */
[----:B------:R1:W-:Y:S01]  /*21d30*/  STL [R1+0xe78], R0 ;  /* 0x000e780001007387 */ /* 0x0003e20000100800 */
[----:B0-----:R-:W-:-:S05]  /*21d40*/  VIADD R9, R4, 0x1c1 ;  /* 0x000001c104097836 */ /* 0x001fca0000000000 */
[----:B------:R-:W-:Y:S01]  /*21d50*/  STL [R1+0xb4], R9 ;  /* 0x0000b40901007387 */ /* 0x000fe20000100800 */
[----:B-1----:R-:W-:Y:S01]  /*21d60*/  VIADD R0, R0, UR6 ;  /* 0x0000000600007c36 */ /* 0x002fe20008000000 */
        /* <DEDUP_REMOVED lines=76> */
[----:B------:R-:W-:Y:S01]  /*22230*/  ULDC UR6, c[0x0][0x248] ;  /* 0x0000920000067ab9 */ /* 0x000fe20000000800 */
[----:B------:R-:W-:-:S03]  /*22240*/  VIADD R9, R4, 0x1c3 ;  /* 0x000001c304097836 */ /* 0x000fc60000000000 */
[----:B------:R0:W-:Y:S02]  /*22250*/  STL [R1+0xee0], R0 ;  /* 0x000ee00001007387 */ /* 0x0001e40000100800 */
[----:B0-----:R-:W-:Y:S01]  /*22260*/  VIADD R0, R0, UR6 ;  /* 0x0000000600007c36 */ /* 0x001fe20008000000 */
[----:B------:R-:W-:Y:S01]  /*22270*/  ISETP.LT.AND P0, PT, R18, UR7, !P6 ;  /* 0x0000000712007c0c */ /* 0x000fe2000f701270 */
[----:B------:R-:W-:Y:S01]  /*22280*/  VIADD R242, R4, 0xac ;  /* 0x000000ac04f27836 */ /* 0x000fe20000000000 */
[----:B------:R-:W-:Y:S01]  /*22290*/  @P1 LOP3.LUT R2, R2, 0x200000, RZ, 0xfc, !PT ;  /* 0x0020000002021812 */ /* 0x000fe200078efcff */
[C---:B------:R-:W-:Y:S01]  /*222a0*/  VIADD R243, R4.reuse, 0xaa ;  /* 0x000000aa04f37836 */ /* 0x040fe20000000000 */
[----:B------:R0:W-:Y:S01]  /*222b0*/  STL [R1+0xee4], R0 ;  /* 0x000ee40001007387 */ /* 0x0001e20000100800 */
[----:B------:R-:W-:Y:S01]  /*222c0*/  MOV R27, UR33 ;  /* 0x00000021001b7c02 */ /* 0x000fe20008000f00 */
[----:B------:R-:W-:Y:S01]  /*222d0*/  ULDC UR33, c[0x0][0x22c] ;  /* 0x00008b0000217ab9 */ /* 0x000fe20000000800 */
[----:B------:R-:W-:Y:S01]  /*222e0*/  MOV R26, UR5 ;  /* 0x00000005001a7c02 */ /* 0x000fe20008000f00 */
[----:B------:R1:W-:Y:S01]  /*222f0*/  STL [R1+0xb8], R10 ;  /* 0x0000b80a01007387 */ /* 0x0003e20000100800 */
[----:B------:R-:W-:Y:S01]  /*22300*/  MOV R29, UR61 ;  /* 0x0000003d001d7c02 */ /* 0x000fe20008000f00 */
[----:B------:R-:W-:Y:S01]  /*22310*/  ULDC UR5, c[0x0][0x22c] ;  /* 0x00008b0000057ab9 */ /* 0x000fe20000000800 */
[----:B------:R-:W-:Y:S01]  /*22320*/  MOV R28, UR32 ;  /* 0x00000020001c7c02 */ /* 0x000fe20008000f00 */
[----:B------:R2:W-:Y:S01]  /*22330*/  STL [R1+0xbc], R9 ;  /* 0x0000bc0901007387 */ /* 0x0005e20000100800 */
[C---:B------:R-:W-:Y:S01]  /*22340*/  VIADD R246, R4.reuse, 0x2 ;  /* 0x0000000204f67836 */ /* 0x040fe20000000000 */
[----:B------:R-:W-:Y:S01]  /*22350*/  ULDC UR7, c[0x0][0x22c] ;  /* 0x00008b0000077ab9 */ /* 0x000fe20000000800 */
[----:B0-----:R-:W-:Y:S01]  /*22360*/  VIADD R0, R4, 0x1c4 ;  /* 0x000001c404007836 */ /* 0x001fe20000000000 */
[----:B------:R-:W-:Y:S01]  /*22370*/  ISETP.LT.AND P1, PT, R242, UR33, !P6 ;  /* 0x00000021f2007c0c */ /* 0x000fe2000f721270 */
[----:B------:R-:W-:Y:S01]  /*22380*/  ULDC UR61, c[0x0][0x22c] ;  /* 0x00008b00003d7ab9 */ /* 0x000fe20000000800 */
[----:B-1----:R-:W-:Y:S01]  /*22390*/  VIADD R10, R4, 0x1c5 ;  /* 0x000001c5040a7836 */ /* 0x002fe20000000000 */
[----:B------:R-:W-:Y:S01]  /*223a0*/  LOP3.LUT R2, R2, 0xffefffff, RZ, 0xc0, !PT ;  /* 0xffefffff02027812 */ /* 0x000fe200078ec0ff */
[----:B------:R-:W-:Y:S01]  /*223b0*/  ULDC UR32, c[0x0][0x22c] ;  /* 0x00008b0000207ab9 */ /* 0x000fe20000000800 */
[----:B------:R-:W-:Y:S01]  /*223c0*/  STSM.16.M88.4 [R11], R20 ;  /* 0x000000140b007844 */ /* 0x000fe20000000200 */
[----:B--2---:R-:W-:Y:S01]  /*223d0*/  VIADD R9, R4, 0x1c6 ;  /* 0x000001c604097836 */ /* 0x004fe20000000000 */
[----:B------:R-:W-:-:S02]  /*223e0*/  ULDC UR6, c[0x0][0x22c] ;  /* 0x00008b0000067ab9 */ /* 0x000fc40000000800 */
[----:B------:R0:W-:Y:S01]  /*223f0*/  STL [R1+0xc0], R0 ;  /* 0x0000c00001007387 */ /* 0x0001e20000100800 */
[C---:B------:R-:W-:Y:S01]  /*22400*/  VIADD R242, R4.reuse, 0xa8 ;  /* 0x000000a804f27836 */ /* 0x040fe20000000000 */
[----:B------:R-:W-:Y:S02]  /*22410*/  ULDC UR33, c[0x0][0x22c] ;  /* 0x00008b0000217ab9 */ /* 0x000fe40000000800 */
[----:B------:R1:W-:Y:S04]  /*22420*/  STL [R1+0xc4], R10 ;  /* 0x0000c40a01007387 */ /* 0x0003e80000100800 */
[----:B------:R2:W-:Y:S01]  /*22430*/  STL [R1+0xc8], R9 ;  /* 0x0000c80901007387 */ /* 0x0005e20000100800 */
[C---:B0-----:R-:W-:Y:S02]  /*22440*/  VIADD R0, R4.reuse, 0x1c7 ;  /* 0x000001c704007836 */ /* 0x041fe40000000000 */
[----:B-1----:R-:W-:-:S03]  /*22450*/  VIADD R10, R4, 0x1c8 ;  /* 0x000001c8040a7836 */ /* 0x002fc60000000000 */
[----:B------:R0:W-:Y:S01]  /*22460*/  STL [R1+0xcc], R0 ;  /* 0x0000cc0001007387 */ /* 0x0001e20000100800 */
[----:B--2---:R-:W-:-:S03]  /*22470*/  VIADD R9, R4, 0x1c9 ;  /* 0x000001c904097836 */ /* 0x004fc60000000000 */
        /* <DEDUP_REMOVED lines=82> */
[----:B------:R-:W-:Y:S01]  /*229a0*/  STL [R1+0x174], R0 ;  /* 0x0001740001007387 */ /* 0x000fe20000100800 */
[----:B--2---:R-:W-:-:S03]  /*229b0*/  VIADD R9, R4, 0x1f3 ;  /* 0x000001f304097836 */ /* 0x004fc60000000000 */
[----:B------:R-:W-:Y:S01]  /*229c0*/  STL [R1+0x178], R10 ;  /* 0x0001780a01007387 */ /* 0x000fe20000100800 */
[----:B------:R-:W-:-:S03]  /*229d0*/  @P0 LOP3.LUT R2, R2, 0x100000, RZ, 0xfc, !PT ;  /* 0x0010000002020812 */ /* 0x000fc600078efcff */
[----:B------:R0:W-:Y:S01]  /*229e0*/  STL [R1+0x17c], R9 ;  /* 0x00017c0901007387 */ /* 0x0001e20000100800 */
[----:B------:R-:W-:Y:S01]  /*229f0*/  LOP3.LUT R2, R2, 0xfff7ffff, RZ, 0xc0, !PT ;  /* 0xfff7ffff02027812 */ /* 0x000fe200078ec0ff */
[----:B0-----:R-:W-:-:S05]  /*22a00*/  VIADD R9, R4, 0xab ;  /* 0x000000ab04097836 */ /* 0x001fca0000000000 */
[----:B------:R-:W-:Y:S02]  /*22a10*/  ISETP.LT.AND P0, PT, R9, UR5, !P6 ;  /* 0x0000000509007c0c */ /* 0x000fe4000f701270 */
[----:B------:R-:W-:Y:S01]  /*22a20*/  @P1 LOP3.LUT R2, R2, 0x80000, RZ, 0xfc, !PT ;  /* 0x0008000002021812 */ /* 0x000fe200078efcff */
[----:B------:R-:W-:Y:S01]  /*22a30*/  VIADD R9, R4, 0xa9 ;  /* 0x000000a904097836 */ /* 0x000fe20000000000 */
[----:B------:R-:W-:Y:S02]  /*22a40*/  ULDC UR5, c[0x0][0x22c] ;  /* 0x00008b0000057ab9 */ /* 0x000fe40000000800 */
[----:B------:R-:W-:-:S07]  /*22a50*/  LOP3.LUT R2, R2, 0xfffbffff, RZ, 0xc0, !PT ;  /* 0xfffbffff02027812 */ /* 0x000fce00078ec0ff */
[----:B------:R-:W-:Y:S02]  /*22a60*/  @P0 LOP3.LUT R2, R2, 0x40000, RZ, 0xfc, !PT ;  /* 0x0004000002020812 */ /* 0x000fe400078efcff */
[----:B------:R-:W-:Y:S02]  /*22a70*/  ISETP.LT.AND P0, PT, R243, UR61, !P6 ;  /* 0x0000003df3007c0c */ /* 0x000fe4000f701270 */
[----:B------:R-:W-:Y:S02]  /*22a80*/  ISETP.LT.AND P2, PT, R9, UR32, !P6 ;  /* 0x0000002009007c0c */ /* 0x000fe4000f741270 */
[----:B------:R-:W-:Y:S02]  /*22a90*/  LOP3.LUT R2, R2, 0xfffdffff, RZ, 0xc0, !PT ;  /* 0xfffdffff02027812 */ /* 0x000fe400078ec0ff */
[----:B------:R-:W-:Y:S01]  /*22aa0*/  ISETP.LT.AND P1, PT, R242, UR33, !P6 ;  /* 0x00000021f2007c0c */ /* 0x000fe2000f721270 */
[C---:B------:R-:W-:Y:S01]  /*22ab0*/  VIADD R9, R4.reuse, 0xa7 ;  /* 0x000000a704097836 */ /* 0x040fe20000000000 */
[----:B------:R-:W-:Y:S01]  /*22ac0*/  ULDC UR61, c[0x0][0x22c] ;  /* 0x00008b00003d7ab9 */ /* 0x000fe20000000800 */
[----:B------:R-:W-:Y:S01]  /*22ad0*/  VIADD R243, R4, 0xa6 ;  /* 0x000000a604f37836 */ /* 0x000fe20000000000 */
[----:B------:R-:W-:-:S03]  /*22ae0*/  ULDC UR32, c[0x0][0x22c] ;  /* 0x00008b0000207ab9 */ /* 0x000fc60000000800 */
[----:B------:R-:W-:Y:S01]  /*22af0*/  @P0 LOP3.LUT R2, R2, 0x20000, RZ, 0xfc, !PT ;  /* 0x0002000002020812 */ /* 0x000fe200078efcff */
[----:B------:R-:W-:Y:S01]  /*22b00*/  VIADD R242, R4, 0xa4 ;  /* 0x000000a404f27836 */ /* 0x000fe20000000000 */
[----:B------:R-:W-:Y:S02]  /*22b10*/  ULDC UR33, c[0x0][0x22c] ;  /* 0x00008b0000217ab9 */ /* 0x000fe40000000800 */
[----:B------:R-:W-:-:S04]  /*22b20*/  LOP3.LUT R2, R2, 0xfffeffff, RZ, 0xc0, !PT ;  /* 0xfffeffff02027812 */ /* 0x000fc800078ec0ff */
[----:B------:R-:W-:Y:S02]  /*22b30*/  @P2 LOP3.LUT R2, R2, 0x10000, RZ, 0xfc, !PT ;  /* 0x0001000002022812 */ /* 0x000fe400078efcff */
[----:B------:R-:W-:Y:S02]  /*22b40*/  ISETP.LT.AND P0, PT, R9, UR5, !P6 ;  /* 0x0000000509007c0c */ /* 0x000fe4000f701270 */
[----:B------:R-:W-:Y:S01]  /*22b50*/  LOP3.LUT R2, R2, 0xffff7fff, RZ, 0xc0, !PT ;  /* 0xffff7fff02027812 */ /* 0x000fe200078ec0ff */
[----:B------:R-:W-:Y:S01]  /*22b60*/  VIADD R9, R4, 0xa5 ;  /* 0x000000a504097836 */ /* 0x000fe20000000000 */
[----:B------:R-:W-:Y:S02]  /*22b70*/  ULDC UR5, c[0x0][0x22c] ;  /* 0x00008b0000057ab9 */ /* 0x000fe40000000800 */
[----:B------:R-:W-:-:S04]  /*22b80*/  @P1 LOP3.LUT R2, R2, 0x8000, RZ, 0xfc, !PT ;  /* 0x0000800002021812 */ /* 0x000fc800078efcff */
[----:B------:R-:W-:-:S04]  /*22b90*/  LOP3.LUT R2, R2, 0xffffbfff, RZ, 0xc0, !PT ;  /* 0xffffbfff02027812 */ /* 0x000fc800078ec0ff */
        /* <DEDUP_REMOVED lines=48> */
[----:B------:R-:W-:Y:S01]  /*22ea0*/  ULDC UR33, c[0x0][0x22c] ;  /* 0x00008b0000217ab9 */ /* 0x000fe20000000800 */
[----:B------:R-:W-:-:S02]  /*22eb0*/  ULDC UR32, c[0x0][0x22c] ;  /* 0x00008b0000207ab9 */ /* 0x000fc40000000800 */
[----:B------:R-:W-:-:S04]  /*22ec0*/  @P0 LOP3.LUT R2, R2, 0x20, RZ, 0xfc, !PT ;  /* 0x0000002002020812 */ /* 0x000fc800078efcff */
        /* <DEDUP_REMOVED lines=9> */
[----:B------:R-:W-:Y:S01]  /*22f60*/  ISETP.LT.AND P0, PT, R243, UR61, !P6 ;  /* 0x0000003df3007c0c */ /* 0x000fe2000f701270 */
[----:B------:R-:W-:Y:S01]  /*22f70*/  VIADD R9, R4, 0x99 ;  /* 0x0000009904097836 */ /* 0x000fe20000000000 */
[----:B------:R-:W-:Y:S02]  /*22f80*/  ISETP.LT.AND P1, PT, R242, UR33, !P6 ;  /* 0x00000021f2007c0c */ /* 0x000fe4000f721270 */
[----:B------:R-:W-:Y:S01]  /*22f90*/  LOP3.LUT R2, R2, 0xfffffffd, RZ, 0xc0, !PT ;  /* 0xfffffffd02027812 */ /* 0x000fe200078ec0ff */
[C---:B------:R-:W-:Y:S01]  /*22fa0*/  VIADD R243, R4.reuse, 0x96 ;  /* 0x0000009604f37836 */ /* 0x040fe20000000000 */
[----:B------:R-:W-:Y:S01]  /*22fb0*/  ISETP.LT.AND P2, PT, R9, UR32, !P6 ;  /* 0x0000002009007c0c */ /* 0x000fe2000f741270 */
[C---:B------:R-:W-:Y:S01]  /*22fc0*/  VIADD R9, R4.reuse, 0x97 ;  /* 0x0000009704097836 */ /* 0x040fe20000000000 */
[----:B------:R-:W-:Y:S01]  /*22fd0*/  ULDC UR61, c[0x0][0x22c] ;  /* 0x00008b00003d7ab9 */ /* 0x000fe20000000800 */
[----:B------:R-:W-:Y:S01]  /*22fe0*/  ULDC UR32, c[0x0][0x22c] ;  /* 0x00008b0000207ab9 */ /* 0x000fe20000000800 */
[----:B------:R-:W-:Y:S01]  /*22ff0*/  VIADD R242, R4, 0x94 ;  /* 0x0000009404f27836 */ /* 0x000fe20000000000 */
[----:B------:R-:W-:-:S02]  /*23000*/  ULDC UR33, c[0x0][0x22c] ;  /* 0x00008b0000217ab9 */ /* 0x000fc40000000800 */
[----:B------:R-:W-:Y:S02]  /*23010*/  @P0 LOP3.LUT R2, R2, 0x2, RZ, 0xfc, !PT ;  /* 0x0000000202020812 */ /* 0x000fe400078efcff */
[----:B------:R-:W-:Y:S02]  /*23020*/  ISETP.LT.AND P0, PT, R9, UR5, !P6 ;  /* 0x0000000509007c0c */ /* 0x000fe4000f701270 */
[----:B------:R-:W-:Y:S01]  /*23030*/  @P1 LOP3.LUT R8, R8, 0x80000000, RZ, 0xfc, !PT ;  /* 0x8000000008081812 */ /* 0x000fe200078efcff */
[----:B------:R-:W-:Y:S01]  /*23040*/  VIADD R9, R4, 0x95 ;  /* 0x0000009504097836 */ /* 0x000fe20000000000 */
[----:B------:R-:W-:Y:S01]  /*23050*/  LOP3.LUT R2, R2, 0xfffffffe, RZ, 0xc0, !PT ;  /* 0xfffffffe02027812 */ /* 0x000fe200078ec0ff */
[----:B------:R-:W-:Y:S01]  /*23060*/  ULDC UR5, c[0x0][0x22c] ;  /* 0x00008b0000057ab9 */ /* 0x000fe20000000800 */
[----:B------:R-:W-:-:S07]  /*23070*/  LOP3.LUT R8, R8, 0xbfffffff, RZ, 0xc0, !PT ;  /* 0xbfffffff08087812 */ /* 0x000fce00078ec0ff */
[----:B------:R-:W-:Y:S02]  /*23080*/  @P0 LOP3.LUT R8, R8, 0x40000000, RZ, 0xfc, !PT ;  /* 0x4000000008080812 */ /* 0x000fe400078efcff */
[----:B------:R-:W-:Y:S02]  /*23090*/  ISETP.LT.AND P0, PT, R243, UR61, !P6 ;  /* 0x0000003df3007c0c */ /* 0x000fe4000f701270 */
[----:B------:R-:W-:Y:S02]  /*230a0*/  @P2 LOP3.LUT R2, R2, 0x1, RZ, 0xfc, !PT ;  /* 0x0000000102022812 */ /* 0x000fe400078efcff */
[----:B------:R-:W-:Y:S02]  /*230b0*/  LOP3.LUT R8, R8, 0xdfffffff, RZ, 0xc0, !PT ;  /* 0xdfffffff08087812 */ /* 0x000fe400078ec0ff */
[----:B------:R-:W-:Y:S01]  /*230c0*/  ISETP.LT.AND P1, PT, R242, UR33, !P6 ;  /* 0x00000021f2007c0c */ /* 0x000fe2000f721270 */
[----:B------:R-:W-:Y:S01]  /*230d0*/  VIADD R243, R4, 0x92 ;  /* 0x0000009204f37836 */ /* 0x000fe20000000000 */
[----:B------:R-:W-:Y:S01]  /*230e0*/  ISETP.LT.AND P2, PT, R9, UR32, !P6 ;  /* 0x0000002009007c0c */ /* 0x000fe2000f741270 */
[----:B------:R-:W-:-:S04]  /*230f0*/  ULDC UR61, c[0x0][0x22c] ;  /* 0x00008b00003d7ab9 */ /* 0x000fc80000000800 */
[----:B------:R-:W-:Y:S01]  /*23100*/  @P0 LOP3.LUT R8, R8, 0x20000000, RZ, 0xfc, !PT ;  /* 0x2000000008080812 */ /* 0x000fe200078efcff */
[C---:B------:R-:W-:Y:S01]  /*23110*/  VIADD R9, R4.reuse, 0x93 ;  /* 0x0000009304097836 */ /* 0x040fe20000000000 */
[----:B------:R-:W-:Y:S01]  /*23120*/  ULDC UR32, c[0x0][0x22c] ;  /* 0x00008b0000207ab9 */ /* 0x000fe20000000800 */
[----:B------:R-:W-:Y:S01]  /*23130*/  VIADD R242, R4, 0x90 ;  /* 0x0000009004f27836 */ /* 0x000fe20000000000 */
[----:B------:R-:W-:Y:S01]  /*23140*/  LOP3.LUT R8, R8, 0xefffffff, RZ, 0xc0, !PT ;  /* 0xefffffff08087812 */ /* 0x000fe200078ec0ff */
[----:B------:R-:W-:-:S03]  /*23150*/  ULDC UR33, c[0x0][0x22c] ;  /* 0x00008b0000217ab9 */ /* 0x000fc60000000800 */
        /* <DEDUP_REMOVED lines=679> */
[C---:B------:R-:W-:Y:S01]  /*25bd0*/  VIADD R242, R4.reuse, 0x9 ;  /* 0x0000000904f27836 */ /* 0x040fe20000000000 */
[----:B------:R0:W-:Y:S01]  /*25be0*/  STL [R1+0x180], R0 ;  /* 0x0001800001007387 */ /* 0x0001e20000100800 */
[----:B------:R-:W-:Y:S01]  /*25bf0*/  VIADD R9, R4, 0x8 ;  /* 0x0000000804097836 */ /* 0x000fe20000000000 */
[----:B------:R-:W-:Y:S01]  /*25c00*/  @P1 LOP3.LUT R3, R3, 0x80000, RZ, 0xfc, !PT ;  /* 0x0008000003031812 */ /* 0x000fe200078efcff */
[----:B------:R-:W-:-:S03]  /*25c10*/  ULDC UR5, c[0x0][0x22c] ;  /* 0x00008b0000057ab9 */ /* 0x000fc60000000800 */
[----:B------:R-:W-:Y:S02]  /*25c20*/  LOP3.LUT R3, R3, 0xfffbffff, RZ, 0xc0, !PT ;  /* 0xfffbffff03037812 */ /* 0x000fe400078ec0ff */
[----:B------:R-:W-:Y:S01]  /*25c30*/  ISETP.LT.AND P2, PT, R242, UR32, !P6 ;  /* 0x00000020f2007c0c */ /* 0x000fe2000f741270 */
[----:B------:R-:W-:Y:S01]  /*25c40*/  ULDC UR32, c[0x0][0x22c] ;  /* 0x00008b0000207ab9 */ /* 0x000fe20000000800 */
[----:B------:R-:W-:Y:S02]  /*25c50*/  @P0 LOP3.LUT R3, R3, 0x40000, RZ, 0xfc, !PT ;  /* 0x0004000003030812 */ /* 0x000fe400078efcff */
[----:B------:R-:W-:Y:S01]  /*25c60*/  ISETP.LT.AND P0, PT, R243, UR61, !P6 ;  /* 0x0000003df3007c0c */ /* 0x000fe2000f701270 */
[----:B------:R-:W-:Y:S01]  /*25c70*/  ULDC UR61, c[0x0][0x22c] ;  /* 0x00008b00003d7ab9 */ /* 0x000fe20000000800 */
[----:B------:R-:W2:Y:S01]  /*25c80*/  LDL.LU R243, [R1+0xfa4] ;  /* 0x000fa40001f37983 */ /* 0x000ea20000300800 */
[----:B------:R-:W-:Y:S01]  /*25c90*/  ISETP.LT.AND P1, PT, R9, UR33, !P6 ;  /* 0x0000002109007c0c */ /* 0x000fe2000f721270 */
[----:B------:R-:W-:-:S02]  /*25ca0*/  ULDC UR33, c[0x0][0x22c] ;  /* 0x00008b0000217ab9 */ /* 0x000fc40000000800 */
[----:B------:R-:W3:Y:S04]  /*25cb0*/  LDL.LU R242, [R1+0xfa0] ;  /* 0x000fa00001f27983 */ /* 0x000ee80000300800 */
[----:B------:R-:W4:Y:S01]  /*25cc0*/  LDL.LU R9, [R1+0xf9c] ;  /* 0x000f9c0001097983 */ /* 0x000f220000300800 */
[----:B------:R-:W-:-:S04]  /*25cd0*/  LOP3.LUT R3, R3, 0xfffdffff, RZ, 0xc0, !PT ;  /* 0xfffdffff03037812 */ /* 0x000fc800078ec0ff */
[----:B------:R-:W-:-:S04]  /*25ce0*/  @P0 LOP3.LUT R3, R3, 0x20000, RZ, 0xfc, !PT ;  /* 0x0002000003030812 */ /* 0x000fc800078efcff */
[----:B------:R-:W-:-:S04]  /*25cf0*/  LOP3.LUT R3, R3, 0xfffeffff, RZ, 0xc0, !PT ;  /* 0xfffeffff03037812 */ /* 0x000fc800078ec0ff */
[----:B------:R-:W-:-:S04]  /*25d00*/  @P2 LOP3.LUT R3, R3, 0x10000, RZ, 0xfc, !PT ;  /* 0x0001000003032812 */ /* 0x000fc800078efcff */
[----:B------:R-:W-:-:S04]  /*25d10*/  LOP3.LUT R3, R3, 0xffff7fff, RZ, 0xc0, !PT ;  /* 0xffff7fff03037812 */ /* 0x000fc800078ec0ff */
[----:B------:R-:W-:-:S04]  /*25d20*/  @P1 LOP3.LUT R3, R3, 0x8000, RZ, 0xfc, !PT ;  /* 0x0000800003031812 */ /* 0x000fc800078efcff */
[----:B------:R-:W-:Y:S02]  /*25d30*/  LOP3.LUT R3, R3, 0xffffbfff, RZ, 0xc0, !PT ;  /* 0xffffbfff03037812 */ /* 0x000fe400078ec0ff */
[----:B------:R-:W-:Y:S01]  /*25d40*/  ISETP.LT.AND P1, PT, R244, UR33, !P6 ;  /* 0x00000021f4007c0c */ /* 0x000fe2000f721270 */
[----:B------:R-:W-:Y:S01]  /*25d50*/  ULDC UR33, c[0x0][0x22c] ;  /* 0x00008b0000217ab9 */ /* 0x000fe20000000800 */
[C---:B------:R-:W-:Y:S01]  /*25d60*/  VIADD R247, R4.reuse, 0x1 ;  /* 0x0000000104f77836 */ /* 0x040fe20000000000 */
[C---:B------:R-:W-:Y:S01]  /*25d70*/  ISETP.LT.AND P4, PT, R4.reuse, UR33, !P6 ;  /* 0x0000002104007c0c */ /* 0x040fe2000f781270 */
[C---:B------:R-:W-:Y:S01]  /*25d80*/  VIADD R22, R4.reuse, 0xbe ;  /* 0x000000be04167836 */ /* 0x040fe20000000000 */
[----:B------:R-:W-:Y:S01]  /*25d90*/  ULDC UR33, c[0x0][0x22c] ;  /* 0x00008b0000217ab9 */ /* 0x000fe20000000800 */
[C---:B------:R-:W-:Y:S02]  /*25da0*/  VIADD R23, R4.reuse, 0xde ;  /* 0x000000de04177836 */ /* 0x040fe40000000000 */
[----:B------:R-:W-:-:S02]  /*25db0*/  VIADD R177, R4, 0xf3 ;  /* 0x000000f304b17836 */ /* 0x000fc40000000000 */
[C---:B------:R-:W-:Y:S02]  /*25dc0*/  VIADD R179, R4.reuse, 0xf4 ;  /* 0x000000f404b37836 */ /* 0x040fe40000000000 */
[C---:B------:R-:W-:Y:S02]  /*25dd0*/  VIADD R178, R4.reuse, 0xf5 ;  /* 0x000000f504b27836 */ /* 0x040fe40000000000 */
[C---:B------:R-:W-:Y:S02]  /*25de0*/  VIADD R176, R4.reuse, 0xf6 ;  /* 0x000000f604b07836 */ /* 0x040fe40000000000 */
[C---:B------:R-:W-:Y:S02]  /*25df0*/  VIADD R173, R4.reuse, 0xf7 ;  /* 0x000000f704ad7836 */ /* 0x040fe40000000000 */
        /* <DEDUP_REMOVED lines=28> */
[C---:B------:R-:W-:Y:S01]  /*25fc0*/  VIADD R148, R4.reuse, 0x114 ;  /* 0x0000011404947836 */ /* 0x040fe20000000000 */
[----:B----4-:R-:W-:Y:S01]  /*25fd0*/  ISETP.LT.AND P0, PT, R9, UR5, !P6 ;  /* 0x0000000509007c0c */ /* 0x010fe2000f701270 */
[----:B------:R-:W-:Y:S01]  /*25fe0*/  ULDC UR5, c[0x0][0x22c] ;  /* 0x00008b0000057ab9 */ /* 0x000fe20000000800 */
[----:B------:R-:W4:Y:S01]  /*25ff0*/  LDL.LU R9, [R1+0xf98] ;  /* 0x000f980001097983 */ /* 0x000f220000300800 */
[----:B--2---:R-:W-:Y:S01]  /*26000*/  ISETP.LT.AND P2, PT, R243, UR32, !P6 ;  /* 0x00000020f3007c0c */ /* 0x004fe2000f741270 */
[----:B------:R-:W-:Y:S01]  /*26010*/  VIADD R147, R4, 0x115 ;  /* 0x0000011504937836 */ /* 0x000fe20000000000 */
[----:B------:R-:W-:-:S08]  /*26020*/  ULDC UR32, c[0x0][0x22c] ;  /* 0x00008b0000207ab9 */ /* 0x000fd00000000800 */
[----:B------:R-:W-:Y:S02]  /*26030*/  @P0 LOP3.LUT R3, R3, 0x4000, RZ, 0xfc, !PT ;  /* 0x0000400003030812 */ /* 0x000fe400078efcff */
[----:B---3--:R-:W-:Y:S01]  /*26040*/  ISETP.LT.AND P0, PT, R242, UR61, !P6 ;  /* 0x0000003df2007c0c */ /* 0x008fe2000f701270 */
[----:B------:R-:W-:Y:S01]  /*26050*/  ULDC UR61, c[0x0][0x22c] ;  /* 0x00008b00003d7ab9 */ /* 0x000fe20000000800 */
[----:B------:R-:W-:Y:S01]  /*26060*/  LOP3.LUT R3, R3, 0xffffdfff, RZ, 0xc0, !PT ;  /* 0xffffdfff03037812 */ /* 0x000fe200078ec0ff */
[C---:B------:R-:W-:Y:S01]  /*26070*/  VIADD R145, R4.reuse, 0x116 ;  /* 0x0000011604917836 */ /* 0x040fe20000000000 */
[----:B------:R-:W2:Y:S01]  /*26080*/  LDL.LU R242, [R1+0xf94] ;  /* 0x000f940001f27983 */ /* 0x000ea20000300800 */
[C---:B------:R-:W-:Y:S02]  /*26090*/  VIADD R142, R4.reuse, 0x117 ;  /* 0x00000117048e7836 */ /* 0x040fe40000000000 */
[C---:B------:R-:W-:Y:S01]  /*260a0*/  VIADD R144, R4.reuse, 0x118 ;  /* 0x0000011804907836 */ /* 0x040fe20000000000 */
[----:B------:R-:W3:Y:S01]  /*260b0*/  LDL.LU R243, [R1+0xf90] ;  /* 0x000f900001f37983 */ /* 0x000ee20000300800 */
[----:B------:R-:W-:-:S02]  /*260c0*/  VIADD R143, R4, 0x119 ;  /* 0x00000119048f7836 */ /* 0x000fc40000000000 */
[----:B------:R-:W-:Y:S01]  /*260d0*/  VIADD R141, R4, 0x11a ;  /* 0x0000011a048d7836 */ /* 0x000fe20000000000 */
[----:B------:R-:W3:Y:S01]  /*260e0*/  LDL.LU R244, [R1+0xf8c] ;  /* 0x000f8c0001f47983 */ /* 0x000ee20000300800 */
[----:B------:R-:W-:-:S04]  /*260f0*/  @P0 LOP3.LUT R3, R3, 0x2000, RZ, 0xfc, !PT ;  /* 0x0000200003030812 */ /* 0x000fc800078efcff */
[----:B------:R-:W-:-:S04]  /*26100*/  LOP3.LUT R3, R3, 0xffffefff, RZ, 0xc0, !PT ;  /* 0xffffefff03037812 */ /* 0x000fc800078ec0ff */
[----:B------:R-:W-:Y:S02]  /*26110*/  @P2 LOP3.LUT R3, R3, 0x1000, RZ, 0xfc, !PT ;  /* 0x0000100003032812 */ /* 0x000fe400078efcff */
[----:B------:R-:W-:Y:S01]  /*26120*/  ISETP.LT.AND P0, PT, R245, UR5, !P6 ;  /* 0x00000005f5007c0c */ /* 0x000fe2000f701270 */
[C---:B------:R-:W-:Y:S01]  /*26130*/  VIADD R138, R4.reuse, 0x11b ;  /* 0x0000011b048a7836 */ /* 0x040fe20000000000 */
[----:B------:R-:W-:Y:S01]  /*26140*/  LOP3.LUT R3, R3, 0xfffff7ff, RZ, 0xc0, !PT ;  /* 0xfffff7ff03037812 */ /* 0x000fe200078ec0ff */
[C---:B------:R-:W-:Y:S01]  /*26150*/  VIADD R140, R4.reuse, 0x11c ;  /* 0x0000011c048c7836 */ /* 0x040fe20000000000 */
[----:B------:R-:W-:Y:S01]  /*26160*/  ULDC UR5, c[0x0][0x22c] ;  /* 0x00008b0000057ab9 */ /* 0x000fe20000000800 */
[C---:B------:R-:W-:Y:S01]  /*26170*/  VIADD R139, R4.reuse, 0x11d ;  /* 0x0000011d048b7836 */ /* 0x040fe20000000000 */
[----:B------:R-:W-:Y:S01]  /*26180*/  @P1 LOP3.LUT R3, R3, 0x800, RZ, 0xfc, !PT ;  /* 0x0000080003031812 */ /* 0x000fe200078efcff */
[----:B------:R-:W-:Y:S01]  /*26190*/  VIADD R18, R4, 0x11e ;  /* 0x0000011e04127836 */ /* 0x000fe20000000000 */
[----:B------:R-:W3:Y:S02]  /*261a0*/  LDL.LU R245, [R1+0xf88] ;  /* 0x000f880001f57983 */ /* 0x000ee40000300800 */
[----:B------:R-:W-:-:S04]  /*261b0*/  LOP3.LUT R3, R3, 0xfffffbff, RZ, 0xc0, !PT ;  /* 0xfffffbff03037812 */ /* 0x000fc800078ec0ff */
[----:B------:R-:W-:Y:S02]  /*261c0*/  @P0 LOP3.LUT R3, R3, 0x400, RZ, 0xfc, !PT ;  /* 0x0000040003030812 */ /* 0x000fe400078efcff */
[----:B------:R-:W-:Y:S01]  /*261d0*/  ISETP.LT.AND P0, PT, R246, UR61, !P6 ;  /* 0x0000003df6007c0c */ /* 0x000fe2000f701270 */
        /* <DEDUP_REMOVED lines=116> */
[C---:B0-----:R-:W-:Y:S02]  /*26920*/  VIADD R0, R4.reuse, 0x1f7 ;  /* 0x000001f704007836 */ /* 0x041fe40000000000 */
[C---:B------:R-:W-:Y:S02]  /*26930*/  VIADD R10, R4.reuse, 0x1f8 ;  /* 0x000001f8040a7836 */ /* 0x040fe40000000000 */
[----:B------:R-:W-:-:S02]  /*26940*/  VIADD R14, R4, 0x1f9 ;  /* 0x000001f9040e7836 */ /* 0x000fc40000000000 */
[C---:B------:R-:W-:Y:S02]  /*26950*/  VIADD R15, R4.reuse, 0x1fa ;  /* 0x000001fa040f7836 */ /* 0x040fe40000000000 */
[C---:B------:R-:W-:Y:S02]  /*26960*/  VIADD R12, R4.reuse, 0x1fb ;  /* 0x000001fb040c7836 */ /* 0x040fe40000000000 */
[C---:B------:R-:W-:Y:S02]  /*26970*/  VIADD R13, R4.reuse, 0x1fc ;  /* 0x000001fc040d7836 */ /* 0x040fe40000000000 */
[C---:B------:R-:W-:Y:S02]  /*26980*/  VIADD R11, R4.reuse, 0x1fd ;  /* 0x000001fd040b7836 */ /* 0x040fe40000000000 */
[C---:B------:R-:W-:Y:S01]  /*26990*/  VIADD R196, R4.reuse, 0x1fe ;  /* 0x000001fe04c47836 */ /* 0x040fe20000000000 */
[----:B------:R-:W-:Y:S01]  /*269a0*/  LOP3.LUT R4, R4, 0xfffffffd, RZ, 0xc0, !PT ;  /* 0xfffffffd04047812 */ /* 0x000fe200078ec0ff */
[----:B------:R-:W-:Y:S01]  /*269b0*/  ULDC UR61, c[0x0][0x22c] ;  /* 0x00008b00003d7ab9 */ /* 0x000fe20000000800 */
[----:B------:R-:W-:Y:S01]  /*269c0*/  LOP3.LUT R3, R3, 0xfffffdff, RZ, 0xc0, !PT ;  /* 0xfffffdff03037812 */ /* 0x000fe200078ec0ff */
[----:B------:R-:W3:Y:S01]  /*269d0*/  LDL.LU R246, [R1+0xf84] ;  /* 0x000f840001f67983 */ /* 0x000ee20000300800 */
[----:B------:R-:W-:-:S02]  /*269e0*/  @P0 LOP3.LUT R4, R4, 0x2, RZ, 0xfc, !PT ;  /* 0x0000000204040812 */ /* 0x000fc400078efcff */
[----:B------:R-:W-:Y:S01]  /*269f0*/  ISETP.LT.AND P0, PT, R251, UR5, !P6 ;  /* 0x00000005fb007c0c */ /* 0x000fe2000f701270 */
[----:B------:R-:W-:Y:S01]  /*26a00*/  ULDC UR5, c[0x0][0x22c] ;  /* 0x00008b0000057ab9 */ /* 0x000fe20000000800 */
[----:B------:R-:W-:Y:S01]  /*26a10*/  ISETP.LT.AND P1, PT, R247, UR32, !P6 ;  /* 0x00000020f7007c0c */ /* 0x000fe2000f721270 */
[----:B------:R-:W-:Y:S01]  /*26a20*/  ULDC UR32, c[0x0][0x22c] ;  /* 0x00008b0000207ab9 */ /* 0x000fe20000000800 */
[----:B------:R-:W-:Y:S01]  /*26a30*/  LOP3.LUT R4, R4, 0xfffffffe, RZ, 0xc0, !PT ;  /* 0xfffffffe04047812 */ /* 0x000fe200078ec0ff */
[----:B------:R-:W3:Y:S08]  /*26a40*/  LDL.LU R247, [R1+0xf80] ;  /* 0x000f800001f77983 */ /* 0x000ef00000300800 */
[----:B------:R-:W-:Y:S01]  /*26a50*/  @P0 LOP3.LUT R3, R3, 0x200, RZ, 0xfc, !PT ;  /* 0x0000020003030812 */ /* 0x000fe200078efcff */
[----:B------:R-:W3:Y:S01]  /*26a60*/  LDL.LU R251, [R1+0x9a0] ;  /* 0x0009a00001fb7983 */ /* 0x000ee20000300800 */
[----:B------:R-:W-:Y:S01]  /*26a70*/  ISETP.LT.AND P0, PT, R240, UR61, !P6 ;  /* 0x0000003df0007c0c */ /* 0x000fe2000f701270 */
[----:B------:R-:W-:Y:S01]  /*26a80*/  ULDC UR61, c[0x0][0x22c] ;  /* 0x00008b00003d7ab9 */ /* 0x000fe20000000800 */
[----:B------:R-:W-:Y:S01]  /*26a90*/  ISETP.LT.AND P2, PT, R250, UR32, !P6 ;  /* 0x00000020fa007c0c */ /* 0x000fe2000f741270 */
[----:B------:R-:W-:Y:S01]  /*26aa0*/  ULDC UR32, c[0x0][0x22c] ;  /* 0x00008b0000207ab9 */ /* 0x000fe20000000800 */
[----:B------:R-:W-:Y:S01]  /*26ab0*/  LOP3.LUT R3, R3, 0xfffffeff, RZ, 0xc0, !PT ;  /* 0xfffffeff03037812 */ /* 0x000fe200078ec0ff */
[----:B------:R-:W3:Y:S01]  /*26ac0*/  LDL.LU R240, [R1+0x4d0] ;  /* 0x0004d00001f07983 */ /* 0x000ee20000300800 */
[----:B------:R-:W-:-:S02]  /*26ad0*/  @P1 LOP3.LUT R4, R4, 0x1, RZ, 0xfc, !PT ;  /* 0x0000000104041812 */ /* 0x000fc400078efcff */
[----:B------:R-:W-:Y:S01]  /*26ae0*/  ISETP.LT.AND P1, PT, R241, UR33, !P6 ;  /* 0x00000021f1007c0c */ /* 0x000fe2000f721270 */
[----:B------:R-:W-:-:S04]  /*26af0*/  ULDC UR33, c[0x0][0x22c] ;  /* 0x00008b0000217ab9 */ /* 0x000fc80000000800 */
[----:B------:R-:W-:-:S04]  /*26b00*/  @P0 LOP3.LUT R3, R3, 0x100, RZ, 0xfc, !PT ;  /* 0x0000010003030812 */ /* 0x000fc800078efcff */
[----:B------:R-:W-:-:S04]  /*26b10*/  LOP3.LUT R3, R3, 0xffffff7f, RZ, 0xc0, !PT ;  /* 0xffffff7f03037812 */ /* 0x000fc800078ec0ff */
[----:B------:R-:W-:Y:S02]  /*26b20*/  @P2 LOP3.LUT R3, R3, 0x80, RZ, 0xfc, !PT ;  /* 0x0000008003032812 */ /* 0x000fe400078efcff */
[----:B------:R-:W-:Y:S01]  /*26b30*/  ISETP.LT.AND P0, PT, R239, UR5, !P6 ;  /* 0x00000005ef007c0c */ /* 0x000fe2000f701270 */
[----:B------:R-:W-:Y:S01]  /*26b40*/  ULDC UR5, c[0x0][0x22c] ;  /* 0x00008b0000057ab9 */ /* 0x000fe20000000800 */
[----:B------:R-:W-:-:S04]  /*26b50*/  LOP3.LUT R3, R3, 0xffffffbf, RZ, 0xc0, !PT ;  /* 0xffffffbf03037812 */ /* 0x000fc800078ec0ff */
[----:B------:R-:W-:-:S04]  /*26b60*/  @P1 LOP3.LUT R3, R3, 0x40, RZ, 0xfc, !PT ;  /* 0x0000004003031812 */ /* 0x000fc800078efcff */
[----:B------:R-:W-:-:S04]  /*26b70*/  LOP3.LUT R3, R3, 0xffffffdf, RZ, 0xc0, !PT ;  /* 0xffffffdf03037812 */ /* 0x000fc800078ec0ff */
[----:B------:R-:W-:Y:S02]  /*26b80*/  @P0 LOP3.LUT R3, R3, 0x20, RZ, 0xfc, !PT ;  /* 0x0000002003030812 */ /* 0x000fe400078efcff */
[----:B------:R-:W-:Y:S01]  /*26b90*/  ISETP.LT.AND P0, PT, R236, UR61, !P6 ;  /* 0x0000003dec007c0c */ /* 0x000fe2000f701270 */
[----:B------:R-:W-:Y:S01]  /*26ba0*/  ULDC UR61, c[0x0][0x22c] ;  /* 0x00008b00003d7ab9 */ /* 0x000fe20000000800 */
[----:B------:R-:W-:Y:S01]  /*26bb0*/  ISETP.LT.AND P2, PT, R238, UR32, !P6 ;  /* 0x00000020ee007c0c */ /* 0x000fe2000f741270 */
[----:B------:R-:W-:Y:S01]  /*26bc0*/  ULDC UR32, c[0x0][0x22c] ;  /* 0x00008b0000207ab9 */ /* 0x000fe20000000800 */
[----:B------:R-:W-:Y:S01]  /*26bd0*/  LOP3.LUT R3, R3, 0xffffffef, RZ, 0xc0, !PT ;  /* 0xffffffef03037812 */ /* 0x000fe200078ec0ff */
[----:B------:R-:W3:Y:S01]  /*26be0*/  LDL.LU R236, [R1+0x9a4] ;  /* 0x0009a40001ec7983 */ /* 0x000ee20000300800 */
[----:B------:R-:W-:Y:S01]  /*26bf0*/  ISETP.LT.AND P1, PT, R237, UR33, !P6 ;  /* 0x00000021ed007c0c */ /* 0x000fe2000f721270 */
[----:B------:R-:W-:-:S06]  /*26c00*/  ULDC UR33, c[0x0][0x22c] ;  /* 0x00008b0000217ab9 */ /* 0x000fcc0000000800 */
[----:B------:R-:W-:-:S04]  /*26c10*/  @P0 LOP3.LUT R3, R3, 0x10, RZ, 0xfc, !PT ;  /* 0x0000001003030812 */ /* 0x000fc800078efcff */
[----:B------:R-:W-:-:S04]  /*26c20*/  LOP3.LUT R3, R3, 0xfffffff7, RZ, 0xc0, !PT ;  /* 0xfffffff703037812 */ /* 0x000fc800078ec0ff */
[----:B------:R-:W-:Y:S02]  /*26c30*/  @P2 LOP3.LUT R3, R3, 0x8, RZ, 0xfc, !PT ;  /* 0x0000000803032812 */ /* 0x000fe400078efcff */
[----:B------:R-:W-:Y:S01]  /*26c40*/  ISETP.LT.AND P0, PT, R235, UR5, !P6 ;  /* 0x00000005eb007c0c */ /* 0x000fe2000f701270 */
[----:B------:R-:W-:Y:S01]  /*26c50*/  ULDC UR5, c[0x0][0x22c] ;  /* 0x00008b0000057ab9 */ /* 0x000fe20000000800 */
[----:B------:R-:W-:-:S04]  /*26c60*/  LOP3.LUT R3, R3, 0xfffffffb, RZ, 0xc0, !PT ;  /* 0xfffffffb03037812 */ /* 0x000fc800078ec0ff */
[----:B------:R-:W-:-:S04]  /*26c70*/  @P1 LOP3.LUT R3, R3, 0x4, RZ, 0xfc, !PT ;  /* 0x0000000403031812 */ /* 0x000fc800078efcff */
[----:B------:R-:W-:Y:S02]  /*26c80*/  LOP3.LUT R3, R3, 0xfffffffd, RZ, 0xc0, !PT ;  /* 0xfffffffd03037812 */ /* 0x000fe400078ec0ff */
[----:B------:R-:W-:Y:S01]  /*26c90*/  ISETP.LT.AND P2, PT, R234, UR32, !P6 ;  /* 0x00000020ea007c0c */ /* 0x000fe2000f741270 */
[----:B------:R-:W-:Y:S01]  /*26ca0*/  ULDC UR32, c[0x0][0x22c] ;  /* 0x00008b0000207ab9 */ /* 0x000fe20000000800 */
[----:B------:R-:W-:Y:S02]  /*26cb0*/  @P0 LOP3.LUT R3, R3, 0x2, RZ, 0xfc, !PT ;  /* 0x0000000203030812 */ /* 0x000fe400078efcff */
[----:B------:R-:W-:Y:S01]  /*26cc0*/  ISETP.LT.AND P0, PT, R232, UR61, !P6 ;  /* 0x0000003de8007c0c */ /* 0x000fe2000f701270 */
[----:B------:R-:W-:Y:S01]  /*26cd0*/  ULDC UR61, c[0x0][0x22c] ;  /* 0x00008b00003d7ab9 */ /* 0x000fe20000000800 */
[----:B------:R-:W-:Y:S01]  /*26ce0*/  ISETP.LT.AND P1, PT, R233, UR33, !P6 ;  /* 0x00000021e9007c0c */ /* 0x000fe2000f721270 */
[----:B------:R-:W-:Y:S01]  /*26cf0*/  ULDC UR33, c[0x0][0x22c] ;  /* 0x00008b0000217ab9 */ /* 0x000fe20000000800 */
[----:B----4-:R-:W-:-:S02]  /*26d00*/  LOP3.LUT R9, R9, 0x7fffffff, RZ, 0xc0, !PT ;  /* 0x7fffffff09097812 */ /* 0x010fc400078ec0ff */
[----:B------:R-:W-:-:S03]  /*26d10*/  LOP3.LUT R3, R3, 0xfffffffe, RZ, 0xc0, !PT ;  /* 0xfffffffe03037812 */ /* 0x000fc600078ec0ff */
[----:B------:R-:W-:-:S04]  /*26d20*/  @P2 LOP3.LUT R9, R9, 0x80000000, RZ, 0xfc, !PT ;  /* 0x8000000009092812 */ /* 0x000fc800078efcff */
        /* <DEDUP_REMOVED lines=11> */
[----:B------:R-:W-:Y:S02]  /*26de0*/  LOP3.LUT R9, R9, 0xefffffff, RZ, 0xc0, !PT ;  /* 0xefffffff09097812 */ /* 0x000fe400078ec0ff */
        /* <DEDUP_REMOVED lines=113> */
[----:B--2---:R-:W-:-:S02]  /*27500*/  LOP3.LUT R242, R242, 0x7fffffff, RZ, 0xc0, !PT ;  /* 0x7ffffffff2f27812 */ /* 0x004fc400078ec0ff */
        /* <DEDUP_REMOVED lines=127> */
[----:B---3--:R-:W-:-:S02]  /*27d00*/  LOP3.LUT R243, R243, 0x7fffffff, RZ, 0xc0, !PT ;  /* 0x7ffffffff3f37812 */ /* 0x008fc400078ec0ff */
        /* <DEDUP_REMOVED lines=14> */
[----:B------:R-:W-:Y:S01]  /*27df0*/  BAR.SYNC.DEFER_BLOCKING 0x0 ;  /* 0x0000000000007b1d */ /* 0x000fe20000010000 */
[----:B------:R-:W-:-:S05]  /*27e00*/  ISETP.LT.AND P1, PT, R167, UR33, !P6 ;  /* 0x00000021a7007c0c */ /* 0x000fca000f721270 */
[----:B------:R-:W-:Y:S02]  /*27e10*/  ULDC UR33, c[0x0][0x22c] ;  /* 0x00008b0000217ab9 */ /* 0x000fe40000000800 */
        /* <DEDUP_REMOVED lines=111> */
[----:B------:R-:W-:-:S02]  /*28510*/  LOP3.LUT R244, R244, 0x7fffffff, RZ, 0xc0, !PT ;  /* 0x7ffffffff4f47812 */ /* 0x000fc400078ec0ff */
        /* <DEDUP_REMOVED lines=441> */
[----:B------:R-:W-:Y:S02]  /*2a0b0*/  ISETP.LT.AND P0, PT, R31, UR61, !P6 ;  /* 0x0000003d1f007c0c */ /* 0x000fe4000f701270 */
[----:B------:R-:W-:Y:S02]  /*2a0c0*/  R2UR UR61, R29 ;  /* 0x000000001d3d72ca */ /* 0x000fe400000e0000 */
[----:B------:R-:W2:Y:S01]  /*2a0d0*/  LDL.LU R29, [R1+0xf7c] ;  /* 0x000f7c00011d7983 */ /* 0x000ea20000300800 */
[----:B------:R-:W-:Y:S02]  /*2a0e0*/  ISETP.LT.AND P1, PT, R32, UR32, !P6 ;  /* 0x0000002020007c0c */ /* 0x000fe4000f721270 */
[----:B------:R-:W-:Y:S02]  /*2a0f0*/  R2UR UR32, R28 ;  /* 0x000000001c2072ca */ /* 0x000fe400000e0000 */
[----:B------:R-:W3:Y:S01]  /*2a100*/  LDL.LU R28, [R1+0xf78] ;  /* 0x000f7800011c7983 */ /* 0x000ee20000300800 */
[----:B------:R-:W-:-:S04]  /*2a110*/  LOP3.LUT R247, R247, 0xfffeffff, RZ, 0xc0, !PT ;  /* 0xfffefffff7f77812 */ /* 0x000fc800078ec0ff */
[----:B------:R-:W-:Y:S02]  /*2a120*/  @P0 LOP3.LUT R247, R247, 0x10000, RZ, 0xfc, !PT ;  /* 0x00010000f7f70812 */ /* 0x000fe400078efcff */
[----:B------:R-:W-:Y:S02]  /*2a130*/  ISETP.LT.AND P0, PT, R30, UR33, !P6 ;  /* 0x000000211e007c0c */ /* 0x000fe4000f701270 */
[----:B------:R-:W-:Y:S02]  /*2a140*/  LOP3.LUT R247, R247, 0xffff7fff, RZ, 0xc0, !PT ;  /* 0xffff7ffff7f77812 */ /* 0x000fe400078ec0ff */
[----:B------:R-:W-:Y:S02]  /*2a150*/  R2UR UR33, R27 ;  /* 0x000000001b2172ca */ /* 0x000fe400000e0000 */
[----:B------:R-:W-:Y:S01]  /*2a160*/  @P1 LOP3.LUT R247, R247, 0x8000, RZ, 0xfc, !PT ;  /* 0x00008000f7f71812 */ /* 0x000fe200078efcff */
[----:B------:R-:W4:Y:S04]  /*2a170*/  LDL.LU R27, [R1+0xf74] ;  /* 0x000f7400011b7983 */ /* 0x000f280000300800 */
[----:B------:R-:W4:Y:S04]  /*2a180*/  LDL.LU R237, [R1] ;  /* 0x0000000001ed7983 */ /* 0x000f280000300800 */
[----:B------:R-:W4:Y:S01]  /*2a190*/  LDL.LU R239, [R1+0x4] ;  /* 0x0000040001ef7983 */ /* 0x000f220000300800 */
[----:B--2---:R-:W-:-:S02]  /*2a1a0*/  ISETP.LT.AND P1, PT, R29, UR5, !P6 ;  /* 0x000000051d007c0c */ /* 0x004fc4000f721270 */
[----:B------:R-:W-:Y:S02]  /*2a1b0*/  R2UR UR5, R26 ;  /* 0x000000001a0572ca */ /* 0x000fe400000e0000 */
[----:B------:R-:W2:Y:S04]  /*2a1c0*/  LDL.LU R26, [R1+0xf70] ;  /* 0x000f7000011a7983 */ /* 0x000ea80000300800 */
[----:B------:R-:W2:Y:S01]  /*2a1d0*/  LDL.LU R241, [R1+0x8] ;  /* 0x0000080001f17983 */ /* 0x000ea20000300800 */
[----:B------:R-:W-:-:S04]  /*2a1e0*/  LOP3.LUT R247, R247, 0xffffbfff, RZ, 0xc0, !PT ;  /* 0xffffbffff7f77812 */ /* 0x000fc800078ec0ff */
[----:B------:R-:W-:Y:S02]  /*2a1f0*/  @P0 LOP3.LUT R247, R247, 0x4000, RZ, 0xfc, !PT ;  /* 0x00004000f7f70812 */ /* 0x000fe400078efcff */
[----:B---3--:R-:W-:Y:S02]  /*2a200*/  ISETP.LT.AND P0, PT, R28, UR5, !P6 ;  /* 0x000000051c007c0c */ /* 0x008fe4000f701270 */
[----:B------:R-:W-:Y:S02]  /*2a210*/  R2UR UR5, R240 ;  /* 0x00000000f00572ca */ /* 0x000fe400000e0000 */
[----:B------:R-:W3:Y:S01]  /*2a220*/  LDL.LU R240, [R1+0xc] ;  /* 0x00000c0001f07983 */ /* 0x000ee20000300800 */
[----:B------:R-:W-:-:S03]  /*2a230*/  LOP3.LUT R247, R247, 0xffffdfff, RZ, 0xc0, !PT ;  /* 0xffffdffff7f77812 */ /* 0x000fc600078ec0ff */
[----:B------:R-:W3:Y:S01]  /*2a240*/  LDL.LU R238, [R1+0x10] ;  /* 0x0000100001ee7983 */ /* 0x000ee20000300800 */
[----:B------:R-:W-:-:S04]  /*2a250*/  @P1 LOP3.LUT R247, R247, 0x2000, RZ, 0xfc, !PT ;  /* 0x00002000f7f71812 */ /* 0x000fc800078efcff */
[----:B------:R-:W-:-:S04]  /*2a260*/  LOP3.LUT R247, R247, 0xffffefff, RZ, 0xc0, !PT ;  /* 0xffffeffff7f77812 */ /* 0x000fc800078ec0ff */
[----:B------:R-:W-:Y:S02]  /*2a270*/  @P0 LOP3.LUT R247, R247, 0x1000, RZ, 0xfc, !PT ;  /* 0x00001000f7f70812 */ /* 0x000fe400078efcff */
[----:B----4-:R-:W-:Y:S02]  /*2a280*/  ISETP.LT.AND P1, PT, R27, UR33, !P6 ;  /* 0x000000211b007c0c */ /* 0x010fe4000f721270 */
[----:B------:R-:W-:-:S11]  /*2a290*/  LOP3.LUT R247, R247, 0xfffff7ff, RZ, 0xc0, !PT ;  /* 0xfffff7fff7f77812 */ /* 0x000fd600078ec0ff */
[----:B------:R-:W-:Y:S02]  /*2a2a0*/  @P1 LOP3.LUT R247, R247, 0x800, RZ, 0xfc, !PT ;  /* 0x00000800f7f71812 */ /* 0x000fe400078efcff */
[----:B------:R-:W-:Y:S01]  /*2a2b0*/  ISETP.LT.AND P1, PT, R25, UR61, !P6 ;  /* 0x0000003d19007c0c */ /* 0x000fe2000f721270 */
[----:B------:R-:W-:Y:S01]  /*2a2c0*/  ULDC UR61, c[0x0][0x22c] ;  /* 0x00008b00003d7ab9 */ /* 0x000fe20000000800 */
[----:B------:R-:W-:Y:S02]  /*2a2d0*/  LOP3.LUT R247, R247, 0xfffffbff, RZ, 0xc0, !PT ;  /* 0xfffffbfff7f77812 */ /* 0x000fe400078ec0ff */
[----:B------:R-:W-:Y:S02]  /*2a2e0*/  R2UR UR33, R236 ;  /* 0x00000000ec2172ca */ /* 0x000fe400000e0000 */
[----:B--2---:R-:W-:Y:S02]  /*2a2f0*/  ISETP.LT.AND P0, PT, R26, UR32, !P6 ;  /* 0x000000201a007c0c */ /* 0x004fe4000f701270 */
[----:B------:R-:W-:-:S02]  /*2a300*/  R2UR UR32, R251 ;  /* 0x00000000fb2072ca */ /* 0x000fc400000e0000 */
[----:B------:R-:W2:Y:S04]  /*2a310*/  LDL.LU R251, [R1+0x14] ;  /* 0x0000140001fb7983 */ /* 0x000ea80000300800 */
[----:B------:R-:W4:Y:S05]  /*2a320*/  LDL.LU R236, [R1+0x18] ;  /* 0x0000180001ec7983 */ /* 0x000f2a0000300800 */
[----:B------:R-:W-:Y:S02]  /*2a330*/  @P0 LOP3.LUT R247, R247, 0x400, RZ, 0xfc, !PT ;  /* 0x00000400f7f70812 */ /* 0x000fe400078efcff */
[----:B------:R-:W-:Y:S01]  /*2a340*/  ISETP.LT.AND P0, PT, R252, UR60, !P6 ;  /* 0x0000003cfc007c0c */ /* 0x000fe2000f701270 */
[----:B------:R-:W-:Y:S01]  /*2a350*/  ULDC UR60, c[0x0][0x22c] ;  /* 0x00008b00003c7ab9 */ /* 0x000fe20000000800 */
[----:B------:R-:W-:-:S04]  /*2a360*/  LOP3.LUT R247, R247, 0xfffffdff, RZ, 0xc0, !PT ;  /* 0xfffffdfff7f77812 */ /* 0x000fc800078ec0ff */
[----:B------:R-:W-:Y:S02]  /*2a370*/  @P1 LOP3.LUT R247, R247, 0x200, RZ, 0xfc, !PT ;  /* 0x00000200f7f71812 */ /* 0x000fe400078efcff */
[----:B------:R-:W-:Y:S01]  /*2a380*/  ISETP.LT.AND P1, PT, R237, UR59, !P6 ;  /* 0x0000003bed007c0c */ /* 0x000fe2000f721270 */
[----:B------:R-:W-:Y:S01]  /*2a390*/  ULDC UR59, c[0x0][0x22c] ;  /* 0x00008b00003b7ab9 */ /* 0x000fe20000000800 */
[----:B------:R-:W-:-:S04]  /*2a3a0*/  LOP3.LUT R247, R247, 0xfffffeff, RZ, 0xc0, !PT ;  /* 0xfffffefff7f77812 */ /* 0x000fc800078ec0ff */
[----:B------:R-:W-:Y:S02]  /*2a3b0*/  @P0 LOP3.LUT R247, R247, 0x100, RZ, 0xfc, !PT ;  /* 0x00000100f7f70812 */ /* 0x000fe400078efcff */
[----:B------:R-:W-:Y:S01]  /*2a3c0*/  ISETP.LT.AND P0, PT, R239, UR58, !P6 ;  /* 0x0000003aef007c0c */ /* 0x000fe2000f701270 */
[----:B------:R-:W-:Y:S01]  /*2a3d0*/  ULDC UR58, c[0x0][0x22c] ;  /* 0x00008b00003a7ab9 */ /* 0x000fe20000000800 */
[----:B------:R-:W4:Y:S01]  /*2a3e0*/  LDL.LU R239, [R1+0x20] ;  /* 0x0000200001ef7983 */ /* 0x000f220000300800 */
[----:B------:R-:W-:-:S04]  /*2a3f0*/  LOP3.LUT R247, R247, 0xffffff7f, RZ, 0xc0, !PT ;  /* 0xffffff7ff7f77812 */ /* 0x000fc800078ec0ff */
[----:B------:R-:W-:Y:S02]  /*2a400*/  @P1 LOP3.LUT R247, R247, 0x80, RZ, 0xfc, !PT ;  /* 0x00000080f7f71812 */ /* 0x000fe400078efcff */
[----:B------:R-:W-:Y:S01]  /*2a410*/  ISETP.LT.AND P1, PT, R241, UR57, !P6 ;  /* 0x00000039f1007c0c */ /* 0x000fe2000f721270 */
[----:B------:R-:W-:Y:S01]  /*2a420*/  ULDC UR57, c[0x0][0x22c] ;  /* 0x00008b0000397ab9 */ /* 0x000fe20000000800 */
[----:B------:R-:W4:Y:S01]  /*2a430*/  LDL.LU R241, [R1+0x24] ;  /* 0x0000240001f17983 */ /* 0x000f220000300800 */
[----:B------:R-:W-:-:S04]  /*2a440*/  LOP3.LUT R247, R247, 0xffffffbf, RZ, 0xc0, !PT ;  /* 0xffffffbff7f77812 */ /* 0x000fc800078ec0ff */
[----:B------:R-:W-:Y:S02]  /*2a450*/  @P0 LOP3.LUT R247, R247, 0x40, RZ, 0xfc, !PT ;  /* 0x00000040f7f70812 */ /* 0x000fe400078efcff */
[----:B---3--:R-:W-:Y:S01]  /*2a460*/  ISETP.LT.AND P0, PT, R240, UR56, !P6 ;  /* 0x00000038f0007c0c */ /* 0x008fe2000f701270 */
[----:B------:R-:W-:Y:S01]  /*2a470*/  ULDC UR56, c[0x0][0x22c] ;  /* 0x00008b0000387ab9 */ /* 0x000fe20000000800 */
[----:B------:R-:W-:Y:S01]  /*2a480*/  LOP3.LUT R247, R247, 0xffffffdf, RZ, 0xc0, !PT ;  /* 0xffffffdff7f77812 */ /* 0x000fe200078ec0ff */
[----:B------:R-:W3:Y:S03]  /*2a490*/  LDL.LU R240, [R1+0x28] ;  /* 0x0000280001f07983 */ /* 0x000ee60000300800 */
[----:B------:R-:W-:Y:S01]  /*2a4a0*/  @P1 LOP3.LUT R247, R247, 0x20, RZ, 0xfc, !PT ;  /* 0x00000020f7f71812 */ /* 0x000fe200078efcff */
[----:B------:R-:W3:Y:S01]  /*2a4b0*/  LDL.LU R237, [R1+0x2c] ;  /* 0x00002c0001ed7983 */ /* 0x000ee20000300800 */
[----:B------:R-:W-:Y:S01]  /*2a4c0*/  ISETP.LT.AND P1, PT, R238, UR55, !P6 ;  /* 0x00000037ee007c0c */ /* 0x000fe2000f721270 */
[----:B------:R-:W-:Y:S01]  /*2a4d0*/  ULDC UR55, c[0x0][0x22c] ;  /* 0x00008b0000377ab9 */ /* 0x000fe20000000800 */
[----:B------:R-:W-:-:S04]  /*2a4e0*/  LOP3.LUT R247, R247, 0xffffffef, RZ, 0xc0, !PT ;  /* 0xffffffeff7f77812 */ /* 0x000fc800078ec0ff */
[----:B------:R-:W-:-:S04]  /*2a4f0*/  @P0 LOP3.LUT R247, R247, 0x10, RZ, 0xfc, !PT ;  /* 0x00000010f7f70812 */ /* 0x000fc800078efcff */
[----:B------:R-:W-:-:S04]  /*2a500*/  LOP3.LUT R247, R247, 0xfffffff7, RZ, 0xc0, !PT ;  /* 0xfffffff7f7f77812 */ /* 0x000fc800078ec0ff */
[----:B------:R-:W-:-:S04]  /*2a510*/  @P1 LOP3.LUT R247, R247, 0x8, RZ, 0xfc, !PT ;  /* 0x00000008f7f71812 */ /* 0x000fc800078efcff */
[----:B------:R-:W-:Y:S02]  /*2a520*/  LOP3.LUT R247, R247, 0xfffffffb, RZ, 0xc0, !PT ;  /* 0xfffffffbf7f77812 */ /* 0x000fe400078ec0ff */
[----:B--2---:R-:W-:Y:S01]  /*2a530*/  ISETP.LT.AND P0, PT, R251, UR54, !P6 ;  /* 0x00000036fb007c0c */ /* 0x004fe2000f701270 */
[----:B------:R-:W-:Y:S01]  /*2a540*/  ULDC UR54, c[0x0][0x22c] ;  /* 0x00008b0000367ab9 */ /* 0x000fe20000000800 */
[----:B------:R-:W2:Y:S04]  /*2a550*/  LDL.LU R251, [R1+0x30] ;  /* 0x0000300001fb7983 */ /* 0x000ea80000300800 */
[----:B------:R-:W2:Y:S07]  /*2a560*/  LDL.LU R238, [R1+0x34] ;  /* 0x0000340001ee7983 */ /* 0x000eae0000300800 */
[----:B------:R-:W-:-:S02]  /*2a570*/  @P0 LOP3.LUT R247, R247, 0x4, RZ, 0xfc, !PT ;  /* 0x00000004f7f70812 */ /* 0x000fc400078efcff */
[----:B------:R-:W-:Y:S01]  /*2a580*/  ISETP.LT.AND P0, PT, R248, UR52, !P6 ;  /* 0x00000034f8007c0c */ /* 0x000fe2000f701270 */
[----:B------:R-:W-:Y:S01]  /*2a590*/  ULDC UR52, c[0x0][0x22c] ;  /* 0x00008b0000347ab9 */ /* 0x000fe20000000800 */
[----:B------:R-:W3:Y:S01]  /*2a5a0*/  LDL.LU R248, [R1+0xf6c] ;  /* 0x000f6c0001f87983 */ /* 0x000ee20000300800 */
[----:B----4-:R-:W-:Y:S01]  /*2a5b0*/  ISETP.LT.AND P1, PT, R236, UR53, !P6 ;  /* 0x00000035ec007c0c */ /* 0x010fe2000f721270 */
[----:B------:R-:W-:Y:S02]  /*2a5c0*/  ULDC UR53, c[0x0][0x22c] ;  /* 0x00008b0000357ab9 */ /* 0x000fe40000000800 */
[----:B------:R-:W4:Y:S01]  /*2a5d0*/  LDL.LU R236, [R1+0x38] ;  /* 0x0000380001ec7983 */ /* 0x000f220000300800 */
[----:B------:R-:W-:-:S09]  /*2a5e0*/  LOP3.LUT R247, R247, 0xfffffffd, RZ, 0xc0, !PT ;  /* 0xfffffffdf7f77812 */ /* 0x000fd200078ec0ff */
        /* <DEDUP_REMOVED lines=9> */
[----:B---3--:R-:W-:-:S04]  /*2a680*/  LOP3.LUT R248, R248, 0x7fffffff, RZ, 0xc0, !PT ;  /* 0x7ffffffff8f87812 */ /* 0x008fc800078ec0ff */
[----:B------:R-:W-:Y:S02]  /*2a690*/  @P1 LOP3.LUT R248, R248, 0x80000000, RZ, 0xfc, !PT ;  /* 0x80000000f8f81812 */ /* 0x000fe400078efcff */
[----:B------:R-:W-:Y:S01]  /*2a6a0*/  ISETP.LT.AND P1, PT, R240, UR49, !P6 ;  /* 0x00000031f0007c0c */ /* 0x000fe2000f721270 */
[----:B------:R-:W-:Y:S01]  /*2a6b0*/  ULDC UR49, c[0x0][0x22c] ;  /* 0x00008b0000317ab9 */ /* 0x000fe20000000800 */
[----:B------:R-:W3:Y:S01]  /*2a6c0*/  LDL.LU R240, [R1+0x44] ;  /* 0x0000440001f07983 */ /* 0x000ee20000300800 */
[----:B------:R-:W-:-:S04]  /*2a6d0*/  LOP3.LUT R248, R248, 0xbfffffff, RZ, 0xc0, !PT ;  /* 0xbffffffff8f87812 */ /* 0x000fc800078ec0ff */
[----:B------:R-:W-:-:S04]  /*2a6e0*/  @P0 LOP3.LUT R248, R248, 0x40000000, RZ, 0xfc, !PT ;  /* 0x40000000f8f80812 */ /* 0x000fc800078efcff */
[----:B------:R-:W-:Y:S02]  /*2a6f0*/  LOP3.LUT R248, R248, 0xdfffffff, RZ, 0xc0, !PT ;  /* 0xdffffffff8f87812 */ /* 0x000fe400078ec0ff */
[----:B------:R-:W-:Y:S01]  /*2a700*/  ISETP.LT.AND P0, PT, R237, UR48, !P6 ;  /* 0x00000030ed007c0c */ /* 0x000fe2000f701270 */
[----:B------:R-:W-:Y:S01]  /*2a710*/  ULDC UR48, c[0x0][0x22c] ;  /* 0x00008b0000307ab9 */ /* 0x000fe20000000800 */
[----:B------:R-:W-:Y:S01]  /*2a720*/  @P1 LOP3.LUT R248, R248, 0x20000000, RZ, 0xfc, !PT ;  /* 0x20000000f8f81812 */ /* 0x000fe200078efcff */
[----:B------:R-:W3:Y:S01]  /*2a730*/  LDL.LU R237, [R1+0x48] ;  /* 0x0000480001ed7983 */ /* 0x000ee20000300800 */
[----:B--2---:R-:W-:Y:S01]  /*2a740*/  ISETP.LT.AND P1, PT, R251, UR47, !P6 ;  /* 0x0000002ffb007c0c */ /* 0x004fe2000f721270 */
[----:B------:R-:W-:Y:S02]  /*2a750*/  ULDC UR47, c[0x0][0x22c] ;  /* 0x00008b00002f7ab9 */ /* 0x000fe40000000800 */
[----:B------:R-:W2:Y:S01]  /*2a760*/  LDL.LU R251, [R1+0x4c] ;  /* 0x00004c0001fb7983 */ /* 0x000ea20000300800 */
[----:B------:R-:W-:-:S05]  /*2a770*/  LOP3.LUT R248, R248, 0xefffffff, RZ, 0xc0, !PT ;  /* 0xeffffffff8f87812 */ /* 0x000fca00078ec0ff */
[----:B------:R-:W-:Y:S02]  /*2a780*/  @P0 LOP3.LUT R248, R248, 0x10000000, RZ, 0xfc, !PT ;  /* 0x10000000f8f80812 */ /* 0x000fe400078efcff */
[----:B------:R-:W-:Y:S01]  /*2a790*/  ISETP.LT.AND P0, PT, R238, UR46, !P6 ;  /* 0x0000002eee007c0c */ /* 0x000fe2000f701270 */
[----:B------:R-:W-:Y:S01]  /*2a7a0*/  ULDC UR46, c[0x0][0x22c] ;  /* 0x00008b00002e7ab9 */ /* 0x000fe20000000800 */
[----:B------:R-:W2:Y:S01]  /*2a7b0*/  LDL.LU R238, [R1+0x50] ;  /* 0x0000500001ee7983 */ /* 0x000ea20000300800 */
[----:B------:R-:W-:-:S04]  /*2a7c0*/  LOP3.LUT R248, R248, 0xf7ffffff, RZ, 0xc0, !PT ;  /* 0xf7fffffff8f87812 */ /* 0x000fc800078ec0ff */
[----:B------:R-:W-:Y:S02]  /*2a7d0*/  @P1 LOP3.LUT R248, R248, 0x8000000, RZ, 0xfc, !PT ;  /* 0x08000000f8f81812 */ /* 0x000fe400078efcff */
[----:B----4-:R-:W-:Y:S01]  /*2a7e0*/  ISETP.LT.AND P1, PT, R236, UR45, !P6 ;  /* 0x0000002dec007c0c */ /* 0x010fe2000f721270 */
        /* <DEDUP_REMOVED lines=13> */
[----:B------:R-:W-:-:S04]  /*2a8c0*/  @P0 LOP3.LUT R248, R248, 0x1000000, RZ, 0xfc, !PT ;  /* 0x01000000f8f80812 */ /* 0x000fc800078efcff */
[----:B------:R-:W-:-:S04]  /*2a8d0*/  LOP3.LUT R248, R248, 0xff7fffff, RZ, 0xc0, !PT ;  /* 0xff7ffffff8f87812 */ /* 0x000fc800078ec0ff */
[----:B------:R-:W-:-:S04]  /*2a8e0*/  @P1 LOP3.LUT R248, R248, 0x800000, RZ, 0xfc, !PT ;  /* 0x00800000f8f81812 */ /* 0x000fc800078efcff */
[----:B------:R-:W-:Y:S02]  /*2a8f0*/  LOP3.LUT R248, R248, 0xffbfffff, RZ, 0xc0, !PT ;  /* 0xffbffffff8f87812 */ /* 0x000fe400078ec0ff */
[----:B---3--:R-:W-:Y:S01]  /*2a900*/  ISETP.LT.AND P0, PT, R240, UR42, !P6 ;  /* 0x0000002af0007c0c */ /* 0x008fe2000f701270 */
[----:B------:R-:W-:Y:S01]  /*2a910*/  ULDC UR42, c[0x0][0x22c] ;  /* 0x00008b00002a7ab9 */ /* 0x000fe20000000800 */
[----:B------:R-:W3:Y:S11]  /*2a920*/  LDL.LU R240, [R1+0x60] ;  /* 0x0000600001f07983 */ /* 0x000ef60000300800 */
[----:B------:R-:W-:-:S02]  /*2a930*/  @P0 LOP3.LUT R248, R248, 0x400000, RZ, 0xfc, !PT ;  /* 0x00400000f8f80812 */ /* 0x000fc400078efcff */
[----:B------:R-:W-:Y:S01]  /*2a940*/  ISETP.LT.AND P1, PT, R237, UR41, !P6 ;  /* 0x00000029ed007c0c */ /* 0x000fe2000f721270 */
[----:B------:R-:W-:Y:S01]  /*2a950*/  ULDC UR41, c[0x0][0x22c] ;  /* 0x00008b0000297ab9 */ /* 0x000fe20000000800 */
[----:B------:R-:W3:Y:S01]  /*2a960*/  LDL.LU R237, [R1+0x64] ;  /* 0x0000640001ed7983 */ /* 0x000ee20000300800 */
[----:B--2---:R-:W-:Y:S01]  /*2a970*/  ISETP.LT.AND P0, PT, R251, UR40, !P6 ;  /* 0x00000028fb007c0c */ /* 0x004fe2000f701270 */
[----:B------:R-:W-:Y:S02]  /*2a980*/  ULDC UR40, c[0x0][0x22c] ;  /* 0x00008b0000287ab9 */ /* 0x000fe40000000800 */
[----:B------:R-:W2:Y:S01]  /*2a990*/  LDL.LU R251, [R1+0x68] ;  /* 0x0000680001fb7983 */ /* 0x000ea20000300800 */
[----:B------:R-:W-:-:S06]  /*2a9a0*/  LOP3.LUT R248, R248, 0xffdfffff, RZ, 0xc0, !PT ;  /* 0xffdffffff8f87812 */ /* 0x000fcc00078ec0ff */
        /* <DEDUP_REMOVED lines=63> */
[----:B--2---:R-:W-:Y:S01]  /*2ada0*/  ISETP.LT.AND P0, PT, R251, UR24, !P6 ;  /* 0x00000018fb007c0c */ /* 0x004fe2000f701270 */
[----:B------:R-:W-:Y:S01]  /*2adb0*/  ULDC UR24, c[0x0][0x22c] ;  /* 0x00008b0000187ab9 */ /* 0x000fe20000000800 */
[----:B------:R-:W2:Y:S01]  /*2adc0*/  LDL.LU R251, [R1+0xa0] ;  /* 0x0000a00001fb7983 */ /* 0x000ea20000300800 */
[----:B------:R-:W-:Y:S01]  /*2add0*/  ISETP.LT.AND P1, PT, R237, UR25, !P6 ;  /* 0x00000019ed007c0c */ /* 0x000fe2000f721270 */
[----:B------:R-:W-:Y:S01]  /*2ade0*/  ULDC UR25, c[0x0][0x22c] ;  /* 0x00008b0000197ab9 */ /* 0x000fe20000000800 */
[----:B------:R-:W-:-:S11]  /*2adf0*/  LOP3.LUT R248, R248, 0xffffff7f, RZ, 0xc0, !PT ;  /* 0xffffff7ff8f87812 */ /* 0x000fd600078ec0ff */
[----:B------:R-:W-:Y:S02]  /*2ae00*/  @P1 LOP3.LUT R248, R248, 0x80, RZ, 0xfc, !PT ;  /* 0x00000080f8f81812 */ /* 0x000fe400078efcff */
[----:B------:R-:W-:Y:S01]  /*2ae10*/  ISETP.LT.AND P1, PT, R238, UR23, !P6 ;  /* 0x00000017ee007c0c */ /* 0x000fe2000f721270 */
[----:B------:R-:W-:Y:S01]  /*2ae20*/  ULDC UR23, c[0x0][0x22c] ;  /* 0x00008b0000177ab9 */ /* 0x000fe20000000800 */
[----:B------:R-:W-:Y:S01]  /*2ae30*/  LOP3.LUT R248, R248, 0xffffffbf, RZ, 0xc0, !PT ;  /* 0xffffffbff8f87812 */ /* 0x000fe200078ec0ff */
[----:B------:R-:W2:Y:S03]  /*2ae40*/  LDL.LU R238, [R1+0xa4] ;  /* 0x0000a40001ee7983 */ /* 0x000ea60000300800 */
[----:B------:R-:W-:Y:S01]  /*2ae50*/  @P0 LOP3.LUT R248, R248, 0x40, RZ, 0xfc, !PT ;  /* 0x00000040f8f80812 */ /* 0x000fe200078efcff */
[----:B------:R-:W2:Y:S01]  /*2ae60*/  LDL.LU R237, [R1+0xa8] ;  /* 0x0000a80001ed7983 */ /* 0x000ea20000300800 */
[----:B----4-:R-:W-:Y:S01]  /*2ae70*/  ISETP.LT.AND P0, PT, R236, UR22, !P6 ;  /* 0x00000016ec007c0c */ /* 0x010fe2000f701270 */
[----:B------:R-:W-:Y:S01]  /*2ae80*/  ULDC UR22, c[0x0][0x22c] ;  /* 0x00008b0000167ab9 */ /* 0x000fe20000000800 */
[----:B------:R-:W-:Y:S01]  /*2ae90*/  LOP3.LUT R248, R248, 0xffffffdf, RZ, 0xc0, !PT ;  /* 0xffffffdff8f87812 */ /* 0x000fe200078ec0ff */
[----:B------:R-:W4:Y:S03]  /*2aea0*/  LDL.LU R236, [R1+0xac] ;  /* 0x0000ac0001ec7983 */ /* 0x000f260000300800 */
[----:B------:R-:W-:-:S02]  /*2aeb0*/  @P1 LOP3.LUT R248, R248, 0x20, RZ, 0xfc, !PT ;  /* 0x00000020f8f81812 */ /* 0x000fc400078efcff */
[----:B------:R-:W-:Y:S01]  /*2aec0*/  ISETP.LT.AND P1, PT, R239, UR21, !P6 ;  /* 0x00000015ef007c0c */ /* 0x000fe2000f721270 */
[----:B------:R-:W-:Y:S01]  /*2aed0*/  ULDC UR21, c[0x0][0x22c] ;  /* 0x00008b0000157ab9 */ /* 0x000fe20000000800 */
[----:B------:R-:W-:Y:S01]  /*2aee0*/  LOP3.LUT R248, R248, 0xffffffef, RZ, 0xc0, !PT ;  /* 0xffffffeff8f87812 */ /* 0x000fe200078ec0ff */
[----:B------:R-:W4:Y:S03]  /*2aef0*/  LDL.LU R239, [R1+0xb0] ;  /* 0x0000b00001ef7983 */ /* 0x000f260000300800 */
[----:B------:R-:W-:Y:S02]  /*2af00*/  @P0 LOP3.LUT R248, R248, 0x10, RZ, 0xfc, !PT ;  /* 0x00000010f8f80812 */ /* 0x000fe400078efcff */
[----:B------:R-:W-:Y:S01]  /*2af10*/  ISETP.LT.AND P0, PT, R241, UR20, !P6 ;  /* 0x00000014f1007c0c */ /* 0x000fe2000f701270 */
[----:B------:R-:W-:Y:S01]  /*2af20*/  ULDC UR20, c[0x0][0x22c] ;  /* 0x00008b0000147ab9 */ /* 0x000fe20000000800 */
[----:B------:R-:W-:Y:S01]  /*2af30*/  LOP3.LUT R248, R248, 0xfffffff7, RZ, 0xc0, !PT ;  /* 0xfffffff7f8f87812 */ /* 0x000fe200078ec0ff */
[----:B------:R-:W4:Y:S03]  /*2af40*/  LDL.LU R241, [R1+0xb4] ;  /* 0x0000b40001f17983 */ /* 0x000f260000300800 */
[----:B------:R-:W-:-:S04]  /*2af50*/  @P1 LOP3.LUT R248, R248, 0x8, RZ, 0xfc, !PT ;  /* 0x00000008f8f81812 */ /* 0x000fc800078efcff */
[----:B------:R-:W-:-:S04]  /*2af60*/  LOP3.LUT R248, R248, 0xfffffffb, RZ, 0xc0, !PT ;  /* 0xfffffffbf8f87812 */ /* 0x000fc800078ec0ff */
[----:B------:R-:W-:Y:S02]  /*2af70*/  @P0 LOP3.LUT R248, R248, 0x4, RZ, 0xfc, !PT ;  /* 0x00000004f8f80812 */ /* 0x000fe400078efcff */
[----:B------:R-:W-:Y:S01]  /*2af80*/  ISETP.LT.AND P0, PT, R249, UR18, !P6 ;  /* 0x00000012f9007c0c */ /* 0x000fe2000f701270 */
[----:B------:R-:W-:Y:S01]  /*2af90*/  ULDC UR18, c[0x0][0x22c] ;  /* 0x00008b0000127ab9 */ /* 0x000fe20000000800 */
[----:B------:R-:W4:Y:S01]  /*2afa0*/  LDL.LU R249, [R1+0xf68] ;  /* 0x000f680001f97983 */ /* 0x000f220000300800 */
        /* <DEDUP_REMOVED lines=8> */
[----:B------:R-:W-:-:S04]  /*2b030*/  LOP3.LUT R248, R248, 0xfffffffe, RZ, 0xc0, !PT ;  /* 0xfffffffef8f87812 */ /* 0x000fc800078ec0ff */
[----:B------:R-:W-:Y:S02]  /*2b040*/  @P0 LOP3.LUT R248, R248, 0x1, RZ, 0xfc, !PT ;  /* 0x00000001f8f80812 */ /* 0x000fe400078efcff */
[----:B------:R-:W-:Y:S01]  /*2b050*/  ISETP.LT.AND P0, PT, R238, UR16, !P6 ;  /* 0x00000010ee007c0c */ /* 0x000fe2000f701270 */
[----:B------:R-:W-:Y:S01]  /*2b060*/  ULDC UR16, c[0x0][0x22c] ;  /* 0x00008b0000107ab9 */ /* 0x000fe20000000800 */
[----:B------:R-:W2:Y:S01]  /*2b070*/  LDL.LU R238, [R1+0xc0] ;  /* 0x0000c00001ee7983 */ /* 0x000ea20000300800 */
[----:B----4-:R-:W-:-:S04]  /*2b080*/  LOP3.LUT R249, R249, 0x7fffffff, RZ, 0xc0, !PT ;  /* 0x7ffffffff9f97812 */ /* 0x010fc800078ec0ff */
        /* <DEDUP_REMOVED lines=15> */
[----:B------:R-:W-:Y:S02]  /*2b180*/  LOP3.LUT R249, R249, 0xf7ffffff, RZ, 0xc0, !PT ;  /* 0xf7fffffff9f97812 */ /* 0x000fe400078ec0ff */
[----:B------:R-:W-:Y:S01]  /*2b190*/  ISETP.LT.AND P0, PT, R241, UR12, !P6 ;  /* 0x0000000cf1007c0c */ /* 0x000fe2000f701270 */
[----:B------:R-:W-:Y:S01]  /*2b1a0*/  ULDC UR12, c[0x0][0x22c] ;  /* 0x00008b00000c7ab9 */ /* 0x000fe20000000800 */
[----:B------:R-:W-:Y:S01]  /*2b1b0*/  @P1 LOP3.LUT R249, R249, 0x8000000, RZ, 0xfc, !PT ;  /* 0x08000000f9f91812 */ /* 0x000fe200078efcff */
[----:B------:R-:W4:Y:S03]  /*2b1c0*/  LDL.LU R241, [R1+0xcc] ;  /* 0x0000cc0001f17983 */ /* 0x000f260000300800 */
[----:B------:R-:W-:-:S07]  /*2b1d0*/  LOP3.LUT R249, R249, 0xfbffffff, RZ, 0xc0, !PT ;  /* 0xfbfffffff9f97812 */ /* 0x000fce00078ec0ff */
[----:B------:R-:W-:Y:S02]  /*2b1e0*/  @P0 LOP3.LUT R249, R249, 0x4000000, RZ, 0xfc, !PT ;  /* 0x04000000f9f90812 */ /* 0x000fe400078efcff */
[----:B---3--:R-:W-:Y:S01]  /*2b1f0*/  ISETP.LT.AND P1, PT, R240, UR11, !P6 ;  /* 0x0000000bf0007c0c */ /* 0x008fe2000f721270 */
[----:B------:R-:W-:Y:S01]  /*2b200*/  ULDC UR11, c[0x0][0x22c] ;  /* 0x00008b00000b7ab9 */ /* 0x000fe20000000800 */
[----:B------:R-:W3:Y:S01]  /*2b210*/  LDL.LU R240, [R1+0xd0] ;  /* 0x0000d00001f07983 */ /* 0x000ee20000300800 */
[----:B--2---:R-:W-:Y:S01]  /*2b220*/  ISETP.LT.AND P0, PT, R251, UR10, !P6 ;  /* 0x0000000afb007c0c */ /* 0x004fe2000f701270 */
[----:B------:R-:W-:Y:S02]  /*2b230*/  ULDC UR10, c[0x0][0x22c] ;  /* 0x00008b00000a7ab9 */ /* 0x000fe40000000800 */
[----:B------:R-:W2:Y:S04]  /*2b240*/  LDL.LU R251, [R1+0xd4] ;  /* 0x0000d40001fb7983 */ /* 0x000ea80000300800 */
[----:B------:R-:W2:Y:S01]  /*2b250*/  LDL.LU R232, [R1+0xd8] ;  /* 0x0000d80001e87983 */ /* 0x000ea20000300800 */
[----:B------:R-:W-:-:S03]  /*2b260*/  LOP3.LUT R249, R249, 0xfdffffff, RZ, 0xc0, !PT ;  /* 0xfdfffffff9f97812 */ /* 0x000fc600078ec0ff */
[----:B------:R-:W2:Y:S01]  /*2b270*/  LDL.LU R235, [R1+0xdc] ;  /* 0x0000dc0001eb7983 */ /* 0x000ea20000300800 */
[----:B------:R-:W-:-:S03]  /*2b280*/  @P1 LOP3.LUT R249, R249, 0x2000000, RZ, 0xfc, !PT ;  /* 0x02000000f9f91812 */ /* 0x000fc600078efcff */
[----:B------:R-:W2:Y:S01]  /*2b290*/  LDL.LU R237, [R1+0xe0] ;  /* 0x0000e00001ed7983 */ /* 0x000ea20000300800 */
[----:B------:R-:W-:Y:S02]  /*2b2a0*/  LOP3.LUT R249, R249, 0xfeffffff, RZ, 0xc0, !PT ;  /* 0xfefffffff9f97812 */ /* 0x000fe400078ec0ff */
[----:B------:R-:W-:Y:S01]  /*2b2b0*/  ISETP.LT.AND P1, PT, R238, UR9, !P6 ;  /* 0x00000009ee007c0c */ /* 0x000fe2000f721270 */
[----:B------:R-:W-:Y:S01]  /*2b2c0*/  ULDC UR9, c[0x0][0x22c] ;  /* 0x00008b0000097ab9 */ /* 0x000fe20000000800 */
[----:B------:R-:W-:Y:S01]  /*2b2d0*/  @P0 LOP3.LUT R249, R249, 0x1000000, RZ, 0xfc, !PT ;  /* 0x01000000f9f90812 */ /* 0x000fe200078efcff */
[----:B------:R-:W2:Y:S03]  /*2b2e0*/  LDL.LU R238, [R1+0xe4] ;  /* 0x0000e40001ee7983 */ /* 0x000ea60000300800 */
[----:B------:R-:W-:-:S07]  /*2b2f0*/  LOP3.LUT R249, R249, 0xff7fffff, RZ, 0xc0, !PT ;  /* 0xff7ffffff9f97812 */ /* 0x000fce00078ec0ff */
[----:B------:R-:W-:-:S04]  /*2b300*/  @P1 LOP3.LUT R249, R249, 0x800000, RZ, 0xfc, !PT ;  /* 0x00800000f9f91812 */ /* 0x000fc800078efcff */
[----:B------:R-:W-:Y:S02]  /*2b310*/  LOP3.LUT R249, R249, 0xffbfffff, RZ, 0xc0, !PT ;  /* 0xffbffffff9f97812 */ /* 0x000fe400078ec0ff */
[----:B----4-:R-:W-:Y:S01]  /*2b320*/  ISETP.LT.AND P0, PT, R236, UR8, !P6 ;  /* 0x00000008ec007c0c */ /* 0x010fe2000f701270 */
[----:B------:R-:W-:Y:S01]  /*2b330*/  ULDC UR8, c[0x0][0x22c] ;  /* 0x00008b0000087ab9 */ /* 0x000fe20000000800 */
[----:B------:R-:W4:Y:S01]  /*2b340*/  LDL.LU R236, [R1+0xe8] ;  /* 0x0000e80001ec7983 */ /* 0x000f220000300800 */
[----:B------:R-:W-:Y:S01]  /*2b350*/  ISETP.LT.AND P1, PT, R239, UR7, !P6 ;  /* 0x00000007ef007c0c */ /* 0x000fe2000f721270 */
[----:B------:R-:W-:Y:S02]  /*2b360*/  ULDC UR7, c[0x0][0x22c] ;  /* 0x00008b0000077ab9 */ /* 0x000fe40000000800 */
[----:B------:R-:W4:Y:S07]  /*2b370*/  LDL.LU R239, [R1+0xec] ;  /* 0x0000ec0001ef7983 */ /* 0x000f2e0000300800 */
[----:B------:R-:W-:-:S04]  /*2b380*/  @P0 LOP3.LUT R249, R249, 0x400000, RZ, 0xfc, !PT ;  /* 0x00400000f9f90812 */ /* 0x000fc800078efcff */
[----:B------:R-:W-:-:S04]  /*2b390*/  LOP3.LUT R249, R249, 0xffdfffff, RZ, 0xc0, !PT ;  /* 0xffdffffff9f97812 */ /* 0x000fc800078ec0ff */
[----:B------:R-:W-:Y:S02]  /*2b3a0*/  @P1 LOP3.LUT R249, R249, 0x200000, RZ, 0xfc, !PT ;  /* 0x00200000f9f91812 */ /* 0x000fe400078efcff */
[----:B------:R-:W-:Y:S01]  /*2b3b0*/  ISETP.LT.AND P0, PT, R241, UR6, !P6 ;  /* 0x00000006f1007c0c */ /* 0x000fe2000f701270 */
[----:B------:R-:W-:Y:S01]  /*2b3c0*/  ULDC UR6, c[0x0][0x22c] ;  /* 0x00008b0000067ab9 */ /* 0x000fe20000000800 */
[----:B------:R-:W4:Y:S01]  /*2b3d0*/  LDL.LU R241, [R1+0xf0] ;  /* 0x0000f00001f17983 */ /* 0x000f220000300800 */
[----:B------:R-:W-:-:S10]  /*2b3e0*/  LOP3.LUT R249, R249, 0xffefffff, RZ, 0xc0, !PT ;  /* 0xffeffffff9f97812 */ /* 0x000fd400078ec0ff */
[----:B------:R-:W-:Y:S02]  /*2b3f0*/  @P0 LOP3.LUT R249, R249, 0x100000, RZ, 0xfc, !PT ;  /* 0x00100000f9f90812 */ /* 0x000fe400078efcff */
[----:B---3--:R-:W-:Y:S01]  /*2b400*/  ISETP.LT.AND P1, PT, R240, UR4, !P6 ;  /* 0x00000004f0007c0c */ /* 0x008fe2000f721270 */
[----:B------:R-:W-:Y:S01]  /*2b410*/  ULDC UR4, c[0x0][0x238] ;  /* 0x00008e0000047ab9 */ /* 0x000fe20000000800 */
[----:B------:R-:W3:Y:S01]  /*2b420*/  LDL.LU R240, [R1+0xf4] ;  /* 0x0000f40001f07983 */ /* 0x000ee20000300800 */
[----:B--2---:R-:W-:Y:S01]  /*2b430*/  ISETP.LT.AND P0, PT, R251, UR6, !P6 ;  /* 0x00000006fb007c0c */ /* 0x004fe2000f701270 */
[----:B------:R-:W-:Y:S02]  /*2b440*/  ULDC UR6, c[0x0][0x248] ;  /* 0x0000920000067ab9 */ /* 0x000fe40000000800 */
[----:B------:R-:W2:Y:S01]  /*2b450*/  LDL.LU R251, [R1+0xf8] ;  /* 0x0000f80001fb7983 */ /* 0x000ea20000300800 */
[----:B------:R-:W-:-:S06]  /*2b460*/  LOP3.LUT R249, R249, 0xfff7ffff, RZ, 0xc0, !PT ;  /* 0xfff7fffff9f97812 */ /* 0x000fcc00078ec0ff */
[----:B------:R-:W-:Y:S02]  /*2b470*/  @P1 LOP3.LUT R249, R249, 0x80000, RZ, 0xfc, !PT ;  /* 0x00080000f9f91812 */ /* 0x000fe400078efcff */
[----:B------:R-:W-:Y:S02]  /*2b480*/  ISETP.LT.AND P2, PT, R232, UR7, !P6 ;  /* 0x00000007e8007c0c */ /* 0x000fe4000f741270 */
[----:B------:R-:W-:-:S04]  /*2b490*/  LOP3.LUT R249, R249, 0xfffbffff, RZ, 0xc0, !PT ;  /* 0xfffbfffff9f97812 */ /* 0x000fc800078ec0ff */
[----:B------:R-:W-:Y:S02]  /*2b4a0*/  @P0 LOP3.LUT R249, R249, 0x40000, RZ, 0xfc, !PT ;  /* 0x00040000f9f90812 */ /* 0x000fe400078efcff */
[----:B------:R-:W-:Y:S02]  /*2b4b0*/  ISETP.LT.AND P1, PT, R235, UR8, !P6 ;  /* 0x00000008eb007c0c */ /* 0x000fe4000f721270 */
[----:B------:R-:W2:Y:S01]  /*2b4c0*/  LDL.LU R235, [R1+0xfc] ;  /* 0x0000fc0001eb7983 */ /* 0x000ea20000300800 */
        /* <DEDUP_REMOVED lines=9> */
[----:B------:R-:W-:-:S04]  /*2b560*/  @P0 LOP3.LUT R249, R249, 0x8000, RZ, 0xfc, !PT ;  /* 0x00008000f9f90812 */ /* 0x000fc800078efcff */
[----:B------:R-:W-:-:S04]  /*2b570*/  LOP3.LUT R249, R249, 0xffffbfff, RZ, 0xc0, !PT ;  /* 0xffffbffff9f97812 */ /* 0x000fc800078ec0ff */
[----:B------:R-:W-:-:S04]  /*2b580*/  @P2 LOP3.LUT R249, R249, 0x4000, RZ, 0xfc, !PT ;  /* 0x00004000f9f92812 */ /* 0x000fc800078efcff */
[----:B------:R-:W-:Y:S02]  /*2b590*/  LOP3.LUT R249, R249, 0xffffdfff, RZ, 0xc0, !PT ;  /* 0xffffdffff9f97812 */ /* 0x000fe400078ec0ff */
[----:B----4-:R-:W-:Y:S02]  /*2b5a0*/  ISETP.LT.AND P1, PT, R236, UR11, !P6 ;  /* 0x0000000bec007c0c */ /* 0x010fe4000f721270 */
[----:B------:R-:W4:Y:S01]  /*2b5b0*/  LDL.LU R236, [R1+0x108] ;  /* 0x0001080001ec7983 */ /* 0x000f220000300800 */
[----:B------:R-:W-:-:S03]  /*2b5c0*/  ISETP.LT.AND P0, PT, R239, UR12, !P6 ;  /* 0x0000000cef007c0c */ /* 0x000fc6000f701270 */
[----:B------:R-:W4:Y:S07]  /*2b5d0*/  LDL.LU R239, [R1+0x10c] ;  /* 0x00010c0001ef7983 */ /* 0x000f2e0000300800 */
[----:B------:R-:W-:Y:S02]  /*2b5e0*/  @P1 LOP3.LUT R249, R249, 0x2000, RZ, 0xfc, !PT ;  /* 0x00002000f9f91812 */ /* 0x000fe400078efcff */
[----:B------:R-:W-:Y:S02]  /*2b5f0*/  ISETP.LT.AND P2, PT, R241, UR13, !P6 ;  /* 0x0000000df1007c0c */ /* 0x000fe4000f741270 */
[----:B------:R-:W4:Y:S01]  /*2b600*/  LDL.LU R241, [R1+0x110] ;  /* 0x0001100001f17983 */ /* 0x000f220000300800 */
[----:B------:R-:W-:-:S04]  /*2b610*/  LOP3.LUT R249, R249, 0xffffefff, RZ, 0xc0, !PT ;  /* 0xffffeffff9f97812 */ /* 0x000fc800078ec0ff */
[----:B------:R-:W-:Y:S02]  /*2b620*/  @P0 LOP3.LUT R249, R249, 0x1000, RZ, 0xfc, !PT ;  /* 0x00001000f9f90812 */ /* 0x000fe400078efcff */
[----:B---3--:R-:W-:Y:S02]  /*2b630*/  ISETP.LT.AND P1, PT, R240, UR14, !P6 ;  /* 0x0000000ef0007c0c */ /* 0x008fe4000f721270 */
[----:B------:R-:W3:Y:S01]  /*2b640*/  LDL.LU R240, [R1+0x114] ;  /* 0x0001140001f07983 */ /* 0x000ee20000300800 */
[----:B--2---:R-:W-:-:S03]  /*2b650*/  ISETP.LT.AND P0, PT, R251, UR15, !P6 ;  /* 0x0000000ffb007c0c */ /* 0x004fc6000f701270 */
[----:B------:R-:W2:Y:S01]  /*2b660*/  LDL.LU R251, [R1+0x118] ;  /* 0x0001180001fb7983 */ /* 0x000ea20000300800 */
[----:B------:R-:W-:-:S04]  /*2b670*/  LOP3.LUT R249, R249, 0xfffff7ff, RZ, 0xc0, !PT ;  /* 0xfffff7fff9f97812 */ /* 0x000fc800078ec0ff */
[----:B------:R-:W-:-:S04]  /*2b680*/  @P2 LOP3.LUT R249, R249, 0x800, RZ, 0xfc, !PT ;  /* 0x00000800f9f92812 */ /* 0x000fc800078efcff */
        /* <DEDUP_REMOVED lines=32> */
[----:B------:R-:W-:Y:S02]  /*2b890*/  LOP3.LUT R249, R249, 0xfffffffb, RZ, 0xc0, !PT ;  /* 0xfffffffbf9f97812 */ /* 0x000fe400078ec0ff */
[----:B------:R-:W-:Y:S02]  /*2b8a0*/  ISETP.LT.AND P0, PT, R235, UR24, !P6 ;  /* 0x00000018eb007c0c */ /* 0x000fe4000f701270 */
[----:B------:R-:W2:Y:S01]  /*2b8b0*/  LDL.LU R235, [R1+0x13c] ;  /* 0x00013c0001eb7983 */ /* 0x000ea20000300800 */
[----:B------:R-:W-:Y:S02]  /*2b8c0*/  @P2 LOP3.LUT R249, R249, 0x4, RZ, 0xfc, !PT ;  /* 0x00000004f9f92812 */ /* 0x000fe400078efcff */
[----:B------:R-:W-:Y:S02]  /*2b8d0*/  ISETP.LT.AND P2, PT, R237, UR25, !P6 ;  /* 0x00000019ed007c0c */ /* 0x000fe4000f741270 */
[----:B------:R-:W2:Y:S01]  /*2b8e0*/  LDL.LU R237, [R1+0x140] ;  /* 0x0001400001ed7983 */ /* 0x000ea20000300800 */
[----:B------:R-:W-:-:S02]  /*2b8f0*/  LOP3.LUT R249, R249, 0xfffffffd, RZ, 0xc0, !PT ;  /* 0xfffffffdf9f97812 */ /* 0x000fc400078ec0ff */
[----:B------:R-:W-:Y:S02]  /*2b900*/  LOP3.LUT R4, R4, 0x7fffffff, RZ, 0xc0, !PT ;  /* 0x7fffffff04047812 */ /* 0x000fe400078ec0ff */
[----:B------:R-:W-:Y:S02]  /*2b910*/  @P1 LOP3.LUT R249, R249, 0x2, RZ, 0xfc, !PT ;  /* 0x00000002f9f91812 */ /* 0x000fe400078efcff */
[----:B------:R-:W-:Y:S02]  /*2b920*/  ISETP.LT.AND P1, PT, R238, UR26, !P6 ;  /* 0x0000001aee007c0c */ /* 0x000fe4000f721270 */
[----:B------:R-:W2:Y:S01]  /*2b930*/  LDL.LU R238, [R1+0x144] ;  /* 0x0001440001ee7983 */ /* 0x000ea20000300800 */
[----:B------:R-:W-:Y:S02]  /*2b940*/  LOP3.LUT R249, R249, 0xfffffffe, RZ, 0xc0, !PT ;  /* 0xfffffffef9f97812 */ /* 0x000fe400078ec0ff */
[----:B------:R-:W-:Y:S02]  /*2b950*/  @P2 LOP3.LUT R4, R4, 0x80000000, RZ, 0xfc, !PT ;  /* 0x8000000004042812 */ /* 0x000fe400078efcff */
[----:B------:R-:W-:-:S02]  /*2b960*/  @P0 LOP3.LUT R249, R249, 0x1, RZ, 0xfc, !PT ;  /* 0x00000001f9f90812 */ /* 0x000fc400078efcff */
        /* <DEDUP_REMOVED lines=16> */
[----:B------:R-:W-:-:S03]  /*2ba70*/  LOP3.LUT R4, R4, 0xf7ffffff, RZ, 0xc0, !PT ;  /* 0xf7ffffff04047812 */ /* 0x000fc600078ec0ff */
[----:B------:R-:W2:Y:S01]  /*2ba80*/  LDL.LU R234, [R1+0x15c] ;  /* 0x00015c0001ea7983 */ /* 0x000ea20000300800 */
[----:B------:R-:W-:-:S03]  /*2ba90*/  @P1 LOP3.LUT R4, R4, 0x8000000, RZ, 0xfc, !PT ;  /* 0x0800000004041812 */ /* 0x000fc600078efcff */
[----:B------:R-:W2:Y:S01]  /*2baa0*/  LDL.LU R232, [R1+0x160] ;  /* 0x0001600001e87983 */ /* 0x000ea20000300800 */
[----:B------:R-:W-:-:S04]  /*2bab0*/  LOP3.LUT R4, R4, 0xfbffffff, RZ, 0xc0, !PT ;  /* 0xfbffffff04047812 */ /* 0x000fc800078ec0ff */
[----:B------:R-:W-:Y:S02]  /*2bac0*/  @P0 LOP3.LUT R4, R4, 0x4000000, RZ, 0xfc, !PT ;  /* 0x0400000004040812 */ /* 0x000fe400078efcff */
[----:B------:R-:W-:Y:S02]  /*2bad0*/  ISETP.LT.AND P1, PT, R235, UR34, !P6 ;  /* 0x00000022eb007c0c */ /* 0x000fe4000f721270 */
[----:B------:R-:W-:Y:S01]  /*2bae0*/  LOP3.LUT R4, R4, 0xfdffffff, RZ, 0xc0, !PT ;  /* 0xfdffffff04047812 */ /* 0x000fe200078ec0ff */
[----:B------:R-:W2:Y:S03]  /*2baf0*/  LDL.LU R235, [R1+0x164] ;  /* 0x0001640001eb7983 */ /* 0x000ea60000300800 */
[----:B------:R-:W-:Y:S02]  /*2bb00*/  @P2 LOP3.LUT R4, R4, 0x2000000, RZ, 0xfc, !PT ;  /* 0x0200000004042812 */ /* 0x000fe400078efcff */
[----:B------:R-:W-:-:S02]  /*2bb10*/  ISETP.LT.AND P0, PT, R237, UR35, !P6 ;  /* 0x00000023ed007c0c */ /* 0x000fc4000f701270 */
        /* <DEDUP_REMOVED lines=41> */
[----:B------:R-:W-:-:S04]  /*2bdb0*/  @P2 LOP3.LUT R4, R4, 0x2000, RZ, 0xfc, !PT ;  /* 0x0000200004042812 */ /* 0x000fc800078efcff */
[----:B------:R-:W-:-:S04]  /*2bdc0*/  LOP3.LUT R4, R4, 0xffffefff, RZ, 0xc0, !PT ;  /* 0xffffefff04047812 */ /* 0x000fc800078ec0ff */
[----:B------:R-:W-:Y:S02]  /*2bdd0*/  @P1 LOP3.LUT R4, R4, 0x1000, RZ, 0xfc, !PT ;  /* 0x0000100004041812 */ /* 0x000fe400078efcff */
[----:B----4-:R-:W-:Y:S02]  /*2bde0*/  ISETP.LT.AND P0, PT, R236, UR47, !P6 ;  /* 0x0000002fec007c0c */ /* 0x010fe4000f701270 */
[----:B------:R-:W-:-:S11]  /*2bdf0*/  LOP3.LUT R4, R4, 0xfffff7ff, RZ, 0xc0, !PT ;  /* 0xfffff7ff04047812 */ /* 0x000fd600078ec0ff */
[----:B------:R-:W-:Y:S02]  /*2be00*/  @P0 LOP3.LUT R4, R4, 0x800, RZ, 0xfc, !PT ;  /* 0x0000080004040812 */ /* 0x000fe400078efcff */
[----:B------:R-:W-:Y:S02]  /*2be10*/  ISETP.LT.AND P2, PT, R239, UR48, !P6 ;  /* 0x00000030ef007c0c */ /* 0x000fe4000f741270 */
[----:B------:R-:W-:Y:S02]  /*2be20*/  LOP3.LUT R4, R4, 0xfffffbff, RZ, 0xc0, !PT ;  /* 0xfffffbff04047812 */ /* 0x000fe400078ec0ff */
[----:B------:R-:W-:-:S09]  /*2be30*/  ISETP.LT.AND P1, PT, R241, UR49, !P6 ;  /* 0x00000031f1007c0c */ /* 0x000fd2000f721270 */
[----:B------:R-:W-:-:S04]  /*2be40*/  @P2 LOP3.LUT R4, R4, 0x400, RZ, 0xfc, !PT ;  /* 0x0000040004042812 */ /* 0x000fc800078efcff */
[----:B------:R-:W-:-:S04]  /*2be50*/  LOP3.LUT R4, R4, 0xfffffdff, RZ, 0xc0, !PT ;  /* 0xfffffdff04047812 */ /* 0x000fc800078ec0ff */
[----:B------:R-:W-:-:S04]  /*2be60*/  @P1 LOP3.LUT R4, R4, 0x200, RZ, 0xfc, !PT ;  /* 0x0000020004041812 */ /* 0x000fc800078efcff */
[----:B------:R-:W-:Y:S02]  /*2be70*/  LOP3.LUT R4, R4, 0xfffffeff, RZ, 0xc0, !PT ;  /* 0xfffffeff04047812 */ /* 0x000fe400078ec0ff */
[----:B------:R-:W-:Y:S02]  /*2be80*/  ISETP.LT.AND P1, PT, R16, UR52, !P6 ;  /* 0x0000003410007c0c */ /* 0x000fe4000f721270 */
[----:B---3--:R-:W-:Y:S02]  /*2be90*/  ISETP.LT.AND P0, PT, R240, UR50, !P6 ;  /* 0x00000032f0007c0c */ /* 0x008fe4000f701270 */
[----:B------:R-:W3:Y:S04]  /*2bea0*/  LDL R240, [R1+0xee4] ;  /* 0x000ee40001f07983 */ /* 0x000ee80000100800 */
[----:B------:R-:W4:Y:S04]  /*2beb0*/  LDL.LU R235, [R1+0x96c] ;  /* 0x00096c0001eb7983 */ /* 0x000f280000300800 */
[----:B------:R-:W4:Y:S03]  /*2bec0*/  LDL.LU R237, [R1+0x974] ;  /* 0x0009740001ed7983 */ /* 0x000f260000300800 */
[----:B------:R-:W-:Y:S01]  /*2bed0*/  @P0 LOP3.LUT R4, R4, 0x100, RZ, 0xfc, !PT ;  /* 0x0000010004040812 */ /* 0x000fe200078efcff */
[----:B------:R-:W3:Y:S01]  /*2bee0*/  LDL.LU R16, [R1+0xf64] ;  /* 0x000f640001107983 */ /* 0x000ee20000300800 */
[----:B--2---:R-:W-:-:S02]  /*2bef0*/  ISETP.LT.AND P2, PT, R251, UR51, !P6 ;  /* 0x00000033fb007c0c */ /* 0x004fc4000f741270 */
[----:B------:R-:W-:Y:S02]  /*2bf00*/  LOP3.LUT R4, R4, 0xffffff7f, RZ, 0xc0, !PT ;  /* 0xffffff7f04047812 */ /* 0x000fe400078ec0ff */
[----:B------:R-:W-:Y:S02]  /*2bf10*/  ISETP.LT.AND P0, PT, R17, UR53, !P6 ;  /* 0x0000003511007c0c */ /* 0x000fe4000f701270 */
[----:B------:R-:W2:Y:S07]  /*2bf20*/  LDL.LU R17, [R1+0xf60] ;  /* 0x000f600001117983 */ /* 0x000eae0000300800 */
[----:B------:R-:W-:-:S02]  /*2bf30*/  @P2 LOP3.LUT R4, R4, 0x80, RZ, 0xfc, !PT ;  /* 0x0000008004042812 */ /* 0x000fc400078efcff */
[----:B------:R-:W-:Y:S02]  /*2bf40*/  ISETP.LT.AND P2, PT, R0, UR54, !P6 ;  /* 0x0000003600007c0c */ /* 0x000fe4000f741270 */
[----:B------:R-:W2:Y:S04]  /*2bf50*/  LDL.LU R0, [R1+0xf5c] ;  /* 0x000f5c0001007983 */ /* 0x000ea80000300800 */
[----:B------:R-:W3:Y:S04]  /*2bf60*/  LDL.LU R238, [R1+0x968] ;  /* 0x0009680001ee7983 */ /* 0x000ee80000300800 */
[----:B------:R-:W3:Y:S04]  /*2bf70*/  LDL.LU R236, [R1+0x970] ;  /* 0x0009700001ec7983 */ /* 0x000ee80000300800 */
[----:B------:R-:W2:Y:S04]  /*2bf80*/  LDL.LU R239, [R1+0x778] ;  /* 0x0007780001ef7983 */ /* 0x000ea80000300800 */
[----:B------:R-:W2:Y:S01]  /*2bf90*/  LDL.LU R241, [R1+0x780] ;  /* 0x0007800001f17983 */ /* 0x000ea20000300800 */
[----:B------:R-:W-:-:S03]  /*2bfa0*/  LOP3.LUT R4, R4, 0xffffffbf, RZ, 0xc0, !PT ;  /* 0xffffffbf04047812 */ /* 0x000fc600078ec0ff */
[----:B------:R-:W2:Y:S01]  /*2bfb0*/  LDL.LU R251, [R1+0x774] ;  /* 0x0007740001fb7983 */ /* 0x000ea20000300800 */
[----:B------:R-:W-:-:S04]  /*2bfc0*/  @P1 LOP3.LUT R4, R4, 0x40, RZ, 0xfc, !PT ;  /* 0x0000004004041812 */ /* 0x000fc800078efcff */
[----:B------:R-:W-:-:S04]  /*2bfd0*/  LOP3.LUT R4, R4, 0xffffffdf, RZ, 0xc0, !PT ;  /* 0xffffffdf04047812 */ /* 0x000fc800078ec0ff */
[----:B------:R-:W-:Y:S02]  /*2bfe0*/  @P0 LOP3.LUT R4, R4, 0x20, RZ, 0xfc, !PT ;  /* 0x0000002004040812 */ /* 0x000fe400078efcff */
[----:B------:R-:W-:Y:S02]  /*2bff0*/  ISETP.LT.AND P1, PT, R10, UR55, !P6 ;  /* 0x000000370a007c0c */ /* 0x000fe4000f721270 */
[----:B------:R-:W-:Y:S01]  /*2c000*/  LOP3.LUT R4, R4, 0xffffffef, RZ, 0xc0, !PT ;  /* 0xffffffef04047812 */ /* 0x000fe200078ec0ff */
[----:B------:R-:W2:Y:S03]  /*2c010*/  LDL.LU R10, [R1+0xf58] ;  /* 0x000f5800010a7983 */ /* 0x000ea60000300800 */
[----:B------:R-:W-:Y:S02]  /*2c020*/  @P2 LOP3.LUT R4, R4, 0x10, RZ, 0xfc, !PT ;  /* 0x0000001004042812 */ /* 0x000fe400078efcff */
[----:B------:R-:W-:-:S02]  /*2c030*/  ISETP.LT.AND P0, PT, R14, UR56, !P6 ;  /* 0x000000380e007c0c */ /* 0x000fc4000f701270 */
[----:B------:R-:W-:Y:S01]  /*2c040*/  LOP3.LUT R4, R4, 0xfffffff7, RZ, 0xc0, !PT ;  /* 0xfffffff704047812 */ /* 0x000fe200078ec0ff */
[----:B------:R-:W2:Y:S03]  /*2c050*/  LDL.LU R14, [R1+0xf54] ;  /* 0x000f5400010e7983 */ /* 0x000ea60000300800 */
[----:B------:R-:W-:Y:S02]  /*2c060*/  @P1 LOP3.LUT R4, R4, 0x8, RZ, 0xfc, !PT ;  /* 0x0000000804041812 */ /* 0x000fe400078efcff */
[----:B------:R-:W-:Y:S02]  /*2c070*/  ISETP.LT.AND P3, PT, R15, UR57, !P6 ;  /* 0x000000390f007c0c */ /* 0x000fe4000f761270 */
[----:B------:R-:W-:Y:S01]  /*2c080*/  LOP3.LUT R4, R4, 0xfffffffb, RZ, 0xc0, !PT ;  /* 0xfffffffb04047812 */ /* 0x000fe200078ec0ff */
[----:B------:R-:W2:Y:S01]  /*2c090*/  LDL.LU R15, [R1+0xf50] ;  /* 0x000f5000010f7983 */ /* 0x000ea20000300800 */
[----:B------:R-:W-:-:S02]  /*2c0a0*/  ISETP.LT.AND P2, PT, R12, UR58, !P6 ;  /* 0x0000003a0c007c0c */ /* 0x000fc4000f741270 */
[----:B------:R-:W-:Y:S01]  /*2c0b0*/  @P0 LOP3.LUT R4, R4, 0x4, RZ, 0xfc, !PT ;  /* 0x0000000404040812 */ /* 0x000fe200078efcff */
[----:B------:R-:W2:Y:S01]  /*2c0c0*/  LDL.LU R12, [R1+0xf4c] ;  /* 0x000f4c00010c7983 */ /* 0x000ea20000300800 */
[----:B------:R-:W-:Y:S02]  /*2c0d0*/  ISETP.LT.AND P1, PT, R13, UR59, !P6 ;  /* 0x0000003b0d007c0c */ /* 0x000fe4000f721270 */
[----:B------:R-:W-:Y:S01]  /*2c0e0*/  ISETP.LT.AND P0, PT, R11, UR60, !P6 ;  /* 0x0000003c0b007c0c */ /* 0x000fe2000f701270 */
[----:B------:R-:W2:Y:S01]  /*2c0f0*/  LDL.LU R13, [R1+0xf48] ;  /* 0x000f4800010d7983 */ /* 0x000ea20000300800 */
[----:B------:R-:W-:-:S03]  /*2c100*/  ISETP.LT.AND P6, PT, R196, UR61, !P6 ;  /* 0x0000003dc4007c0c */ /* 0x000fc6000f7c1270 */
[----:B------:R-:W2:Y:S04]  /*2c110*/  LDL.LU R11, [R1+0xf44] ;  /* 0x000f4400010b7983 */ /* 0x000ea80000300800 */
[----:B------:R-:W2:Y:S04]  /*2c120*/  LDL.LU R196, [R1+0xf40] ;  /* 0x000f400001c47983 */ /* 0x000ea80000300800 */
[----:B------:R-:W2:Y:S04]  /*2c130*/  LDL.LU R226, [R1+0x97c] ;  /* 0x00097c0001e27983 */ /* 0x000ea80000300800 */
[----:B------:R-:W2:Y:S04]  /*2c140*/  LDL.LU R227, [R1+0x98c] ;  /* 0x00098c0001e37983 */ /* 0x000ea80000300800 */
[----:B------:R-:W2:Y:S04]  /*2c150*/  LDL.LU R225, [R1+0x978] ;  /* 0x0009780001e17983 */ /* 0x000ea80000300800 */
[----:B------:R-:W2:Y:S04]  /*2c160*/  LDL.LU R228, [R1+0x984] ;  /* 0x0009840001e47983 */ /* 0x000ea80000300800 */
[----:B------:R-:W2:Y:S04]  /*2c170*/  LDL.LU R231, [R1+0x788] ;  /* 0x0007880001e77983 */ /* 0x000ea80000300800 */
[----:B------:R-:W2:Y:S01]  /*2c180*/  LDL.LU R233, [R1+0x798] ;  /* 0x0007980001e97983 */ /* 0x000ea20000300800 */
[----:B----4-:R-:W-:-:S03]  /*2c190*/  PRMT R20, R237, 0x5410, R235 ;  /* 0x00005410ed147816 */ /* 0x010fc600000000eb */
[----:B------:R-:W4:Y:S04]  /*2c1a0*/  LDL.LU R235, [R1+0x784] ;  /* 0x0007840001eb7983 */ /* 0x000f280000300800 */
[----:B------:R-:W4:Y:S04]  /*2c1b0*/  LDL.LU R237, [R1+0x790] ;  /* 0x0007900001ed7983 */ /* 0x000f280000300800 */
[----:B------:R-:W4:Y:S04]  /*2c1c0*/  LDL.LU R230, [R1+0x988] ;  /* 0x0009880001e67983 */ /* 0x000f280000300800 */
[----:B------:R-:W4:Y:S04]  /*2c1d0*/  LDL.LU R229, [R1+0x99c] ;  /* 0x00099c0001e57983 */ /* 0x000f280000300800 */
[----:B------:R-:W4:Y:S04]  /*2c1e0*/  LDL.LU R234, [R1+0x980] ;  /* 0x0009800001ea7983 */ /* 0x000f280000300800 */
[----:B------:R-:W4:Y:S01]  /*2c1f0*/  LDL.LU R232, [R1+0x994] ;  /* 0x0009940001e87983 */ /* 0x000f220000300800 */
[----:B---3--:R-:W-:-:S03]  /*2c200*/  PRMT R21, R236, 0x5410, R238 ;  /* 0x00005410ec157816 */ /* 0x008fc600000000ee */
[----:B------:R-:W3:Y:S04]  /*2c210*/  LDL.LU R238, [R1+0x794] ;  /* 0x0007940001ee7983 */ /* 0x000ee80000300800 */
[----:B------:R-:W3:Y:S01]  /*2c220*/  LDL.LU R236, [R1+0x7a8] ;  /* 0x0007a80001ec7983 */ /* 0x000ee20000300800 */
[----:B--2---:R-:W-:-:S03]  /*2c230*/  PRMT R22, R241, 0x5410, R239 ;  /* 0x00005410f1167816 */ /* 0x004fc600000000ef */
[----:B------:R-:W2:Y:S04]  /*2c240*/  LDL.LU R239, [R1+0x78c] ;  /* 0x00078c0001ef7983 */ /* 0x000ea80000300800 */
[----:B------:R-:W2:Y:S01]  /*2c250*/  LDL.LU R241, [R1+0x7a0] ;  /* 0x0007a00001f17983 */ /* 0x000ea20000300800 */
[----:B------:R-:W-:Y:S02]  /*2c260*/  PRMT R23, R196, 0x5410, R251 ;  /* 0x00005410c4177816 */ /* 0x000fe400000000fb */
[----:B------:R-:W0:Y:S02]  /*2c270*/  S2R R196, SR_TID.X ;  /* 0x0000000000c47919 */ /* 0x000e240000002100 */
[----:B0-----:R-:W-:-:S04]  /*2c280*/  LOP3.LUT R196, R196, 0x7f, RZ, 0xc0, !PT ;  /* 0x0000007fc4c47812 */ /* 0x001fc800078ec0ff */
[----:B------:R-:W-:Y:S01]  /*2c290*/  LEA R251, R196, UR5, 0x4 ;  /* 0x00000005c4fb7c11 */ /* 0x000fe2000f8e20ff */
[----:B------:R-:W-:Y:S01]  /*2c2a0*/  VIADD R18, R240, UR6 ;  /* 0x00000006f0127c36 */ /* 0x000fe20008000000 */
[----:B------:R-:W-:Y:S01]  /*2c2b0*/  ULDC UR6, c[0x0][0x248] ;  /* 0x0000920000067ab9 */ /* 0x000fe20000000800 */
[----:B------:R-:W-:Y:S02]  /*2c2c0*/  ULDC UR5, c[0x0][0x248] ;  /* 0x0000920000057ab9 */ /* 0x000fe40000000800 */
[----:B------:R-:W0:Y:S01]  /*2c2d0*/  LDS.128 R176, [R251] ;  /* 0x00000000fbb07984 */ /* 0x000e220000000c00 */
[----:B------:R-:W-:Y:S06]  /*2c2e0*/  BAR.SYNC.DEFER_BLOCKING 0x0 ;  /* 0x0000000000007b1d */ /* 0x000fec0000010000 */
[----:B------:R1:W-:Y:S02]  /*2c2f0*/  STSM.16.M88.4 [R11], R20 ;  /* 0x000000140b007844 */ /* 0x0003e40000000200 */
[----:B------:R-:W-:Y:S01]  /*2c300*/  BAR.SYNC.DEFER_BLOCKING 0x0 ;  /* 0x0000000000007b1d */ /* 0x000fe20000010000 */
[----:B-1----:R-:W-:-:S05]  /*2c310*/  PRMT R20, R227, 0x5410, R226 ;  /* 0x00005410e3147816 */ /* 0x002fca00000000e2 */
[----:B------:R-:W2:Y:S01]  /*2c320*/  LDL.LU R226, [R1+0x998] ;  /* 0x0009980001e27983 */ /* 0x000ea20000300800 */
[----:B------:R-:W-:-:S03]  /*2c330*/  PRMT R21, R228, 0x5410, R225 ;  /* 0x00005410e4157816 */ /* 0x000fc600000000e1 */
[----:B------:R-:W2:Y:S01]  /*2c340*/  LDL.LU R227, [R1+0x9b4] ;  /* 0x0009b40001e37983 */ /* 0x000ea20000300800 */
[----:B------:R-:W-:-:S03]  /*2c350*/  PRMT R22, R233, 0x5410, R231 ;  /* 0x00005410e9167816 */ /* 0x000fc600000000e7 */
[----:B------:R-:W2:Y:S04]  /*2c360*/  LDL.LU R225, [R1+0x990] ;  /* 0x0009900001e17983 */ /* 0x000ea80000300800 */
[----:B------:R-:W2:Y:S04]  /*2c370*/  LDL.LU R228, [R1+0x9ac] ;  /* 0x0009ac0001e47983 */ /* 0x000ea80000300800 */
[----:B------:R-:W2:Y:S04]  /*2c380*/  LDL.LU R231, [R1+0x7a4] ;  /* 0x0007a40001e77983 */ /* 0x000ea80000300800 */
[----:B------:R-:W2:Y:S04]  /*2c390*/  LDL.LU R233, [R1+0x7b8] ;  /* 0x0007b80001e97983 */ /* 0x000ea80000300800 */
[----:B------:R-:W1:Y:S01]  /*2c3a0*/  LDS.128 R172, [R251] ;  /* 0x00000000fbac7984 */ /* 0x000e620000000c00 */
[----:B----4-:R-:W-:Y:S01]  /*2c3b0*/  PRMT R23, R237, 0x5410, R235 ;  /* 0x00005410ed177816 */ /* 0x010fe200000000eb */
[----:B------:R-:W-:Y:S06]  /*2c3c0*/  BAR.SYNC.DEFER_BLOCKING 0x0 ;  /* 0x0000000000007b1d */ /* 0x000fec0000010000 */
[----:B------:R-:W4:Y:S04]  /*2c3d0*/  LDL.LU R235, [R1+0x79c] ;  /* 0x00079c0001eb7983 */ /* 0x000f280000300800 */
[----:B------:R-:W4:Y:S04]  /*2c3e0*/  LDL.LU R237, [R1+0x7b0] ;  /* 0x0007b00001ed7983 */ /* 0x000f280000300800 */
[----:B------:R0:W-:Y:S01]  /*2c3f0*/  STSM.16.M88.4 [R11], R20 ;  /* 0x000000140b007844 */ /* 0x0001e20000000200 */
[----:B------:R-:W-:Y:S01]  /*2c400*/  BAR.SYNC.DEFER_BLOCKING 0x0 ;  /* 0x0000000000007b1d */ /* 0x000fe20000010000 */
[----:B0-----:R-:W-:-:S05]  /*2c410*/  PRMT R20, R229, 0x5410, R230 ;  /* 0x00005410e5147816 */ /* 0x001fca00000000e6 */
[----:B------:R-:W4:Y:S01]  /*2c420*/  LDL.LU R230, [R1+0x9b0] ;  /* 0x0009b00001e67983 */ /* 0x000f220000300800 */
[----:B------:R-:W-:-:S03]  /*2c430*/  PRMT R21, R232, 0x5410, R234 ;  /* 0x00005410e8157816 */ /* 0x000fc600000000ea */
[----:B------:R-:W4:Y:S01]  /*2c440*/  LDL.LU R229, [R1+0x9c4] ;  /* 0x0009c40001e57983 */ /* 0x000f220000300800 */
[----:B---3--:R-:W-:-:S03]  /*2c450*/  PRMT R22, R236, 0x5410, R238 ;  /* 0x00005410ec167816 */ /* 0x008fc600000000ee */
[----:B------:R-:W3:Y:S01]  /*2c460*/  LDL.LU R234, [R1+0x9a8] ;  /* 0x0009a80001ea7983 */ /* 0x000ee20000300800 */
[----:B--2---:R-:W-:-:S03]  /*2c470*/  PRMT R23, R241, 0x5410, R239 ;  /* 0x00005410f1177816 */ /* 0x004fc600000000ef */
[----:B------:R-:W3:Y:S04]  /*2c480*/  LDL.LU R232, [R1+0x9bc] ;  /* 0x0009bc0001e87983 */ /* 0x000ee80000300800 */
[----:B------:R-:W2:Y:S04]  /*2c490*/  LDL.LU R238, [R1+0x7b4] ;  /* 0x0007b40001ee7983 */ /* 0x000ea80000300800 */
[----:B------:R-:W2:Y:S04]  /*2c4a0*/  LDL.LU R236, [R1+0x7c8] ;  /* 0x0007c80001ec7983 */ /* 0x000ea80000300800 */
[----:B------:R-:W2:Y:S04]  /*2c4b0*/  LDL.LU R239, [R1+0x7ac] ;  /* 0x0007ac0001ef7983 */ /* 0x000ea80000300800 */
[----:B------:R-:W2:Y:S04]  /*2c4c0*/  LDL.LU R241, [R1+0x7c0] ;  /* 0x0007c00001f17983 */ /* 0x000ea80000300800 */
[----:B------:R-:W0:Y:S01]  /*2c4d0*/  LDS.128 R168, [R251] ;  /* 0x00000000fba87984 */ /* 0x000e220000000c00 */
[----:B------:R-:W-:Y:S06]  /*2c4e0*/  BAR.SYNC.DEFER_BLOCKING 0x0 ;  /* 0x0000000000007b1d */ /* 0x000fec0000010000 */
[----:B------:R1:W-:Y:S02]  /*2c4f0*/  STSM.16.M88.4 [R11], R20 ;  /* 0x000000140b007844 */ /* 0x0003e40000000200 */
[----:B------:R-:W-:Y:S06]  /*2c500*/  BAR.SYNC.DEFER_BLOCKING 0x0 ;  /* 0x0000000000007b1d */ /* 0x000fec0000010000 */
[----:B------:R-:W0:Y:S01]  /*2c510*/  LDS.128 R164, [R251] ;  /* 0x00000000fba47984 */ /* 0x000e220000000c00 */
[----:B-1----:R-:W-:-:S03]  /*2c520*/  PRMT R20, R227, 0x5410, R226 ;  /* 0x00005410e3147816 */ /* 0x002fc600000000e2 */
[----:B------:R-:W2:Y:S04]  /*2c530*/  LDL.LU R226, [R1+0x9c0] ;  /* 0x0009c00001e27983 */ /* 0x000ea80000300800 */
[----:B------:R-:W2:Y:S01]  /*2c540*/  LDL.LU R227, [R1+0x9d4] ;  /* 0x0009d40001e37983 */ /* 0x000ea20000300800 */
[----:B------:R-:W-:-:S03]  /*2c550*/  PRMT R21, R228, 0x5410, R225 ;  /* 0x00005410e4157816 */ /* 0x000fc600000000e1 */
[----:B------:R-:W2:Y:S04]  /*2c560*/  LDL.LU R225, [R1+0x9b8] ;  /* 0x0009b80001e17983 */ /* 0x000ea80000300800 */
[----:B------:R-:W2:Y:S01]  /*2c570*/  LDL.LU R228, [R1+0x9cc] ;  /* 0x0009cc0001e47983 */ /* 0x000ea20000300800 */
[----:B------:R-:W-:-:S03]  /*2c580*/  PRMT R22, R233, 0x5410, R231 ;  /* 0x00005410e9167816 */ /* 0x000fc600000000e7 */
[----:B------:R-:W2:Y:S04]  /*2c590*/  LDL.LU R231, [R1+0x7c4] ;  /* 0x0007c40001e77983 */ /* 0x000ea80000300800 */
[----:B------:R-:W2:Y:S01]  /*2c5a0*/  LDL.LU R233, [R1+0x7d8] ;  /* 0x0007d80001e97983 */ /* 0x000ea20000300800 */
[----:B----4-:R-:W-:Y:S01]  /*2c5b0*/  PRMT R23, R237, 0x5410, R235 ;  /* 0x00005410ed177816 */ /* 0x010fe200000000eb */
[----:B------:R-:W-:Y:S06]  /*2c5c0*/  BAR.SYNC.DEFER_BLOCKING 0x0 ;  /* 0x0000000000007b1d */ /* 0x000fec0000010000 */
[----:B------:R-:W4:Y:S04]  /*2c5d0*/  LDL.LU R235, [R1+0x7bc] ;  /* 0x0007bc0001eb7983 */ /* 0x000f280000300800 */
[----:B------:R-:W4:Y:S04]  /*2c5e0*/  LDL.LU R237, [R1+0x7d0] ;  /* 0x0007d00001ed7983 */ /* 0x000f280000300800 */
[----:B------:R1:W-:Y:S01]  /*2c5f0*/  STSM.16.M88.4 [R11], R20 ;  /* 0x000000140b007844 */ /* 0x0003e20000000200 */
[----:B------:R-:W-:Y:S01]  /*2c600*/  BAR.SYNC.DEFER_BLOCKING 0x0 ;  /* 0x0000000000007b1d */ /* 0x000fe20000010000 */
[----:B-1----:R-:W-:-:S05]  /*2c610*/  PRMT R20, R229, 0x5410, R230 ;  /* 0x00005410e5147816 */ /* 0x002fca00000000e6 */
[----:B------:R-:W4:Y:S01]  /*2c620*/  LDL.LU R230, [R1+0x9d0] ;  /* 0x0009d00001e67983 */ /* 0x000f220000300800 */
[----:B---3--:R-:W-:-:S03]  /*2c630*/  PRMT R21, R232, 0x5410, R234 ;  /* 0x00005410e8157816 */ /* 0x008fc600000000ea */
[----:B------:R-:W3:Y:S01]  /*2c640*/  LDL.LU R229, [R1+0x9e4] ;  /* 0x0009e40001e57983 */ /* 0x000ee20000300800 */
[----:B--2---:R-:W-:-:S03]  /*2c650*/  PRMT R22, R236, 0x5410, R238 ;  /* 0x00005410ec167816 */ /* 0x004fc600000000ee */
[----:B------:R-:W2:Y:S04]  /*2c660*/  LDL.LU R234, [R1+0x9c8] ;  /* 0x0009c80001ea7983 */ /* 0x000ea80000300800 */
[----:B------:R-:W2:Y:S01]  /*2c670*/  LDL.LU R232, [R1+0x9dc] ;  /* 0x0009dc0001e87983 */ /* 0x000ea20000300800 */
[----:B------:R-:W-:-:S03]  /*2c680*/  PRMT R23, R241, 0x5410, R239 ;  /* 0x00005410f1177816 */ /* 0x000fc600000000ef */
[----:B------:R-:W2:Y:S04]  /*2c690*/  LDL.LU R238, [R1+0x7d4] ;  /* 0x0007d40001ee7983 */ /* 0x000ea80000300800 */
[----:B------:R-:W2:Y:S04]  /*2c6a0*/  LDL.LU R236, [R1+0x7e8] ;  /* 0x0007e80001ec7983 */ /* 0x000ea80000300800 */
[----:B------:R-:W2:Y:S04]  /*2c6b0*/  LDL.LU R239, [R1+0x7cc] ;  /* 0x0007cc0001ef7983 */ /* 0x000ea80000300800 */
[----:B------:R-:W2:Y:S04]  /*2c6c0*/  LDL.LU R241, [R1+0x7e0] ;  /* 0x0007e00001f17983 */ /* 0x000ea80000300800 */
[----:B------:R-:W1:Y:S01]  /*2c6d0*/  LDS.128 R160, [R251] ;  /* 0x00000000fba07984 */ /* 0x000e620000000c00 */
[----:B------:R-:W-:Y:S06]  /*2c6e0*/  BAR.SYNC.DEFER_BLOCKING 0x0 ;  /* 0x0000000000007b1d */ /* 0x000fec0000010000 */
[----:B------:R0:W-:Y:S02]  /*2c6f0*/  STSM.16.M88.4 [R11], R20 ;  /* 0x000000140b007844 */ /* 0x0001e40000000200 */
[----:B------:R-:W-:Y:S06]  /*2c700*/  BAR.SYNC.DEFER_BLOCKING 0x0 ;  /* 0x0000000000007b1d */ /* 0x000fec0000010000 */
[----:B------:R-:W1:Y:S01]  /*2c710*/  LDS.128 R156, [R251] ;  /* 0x00000000fb9c7984 */ /* 0x000e620000000c00 */
[----:B0-----:R-:W-:-:S03]  /*2c720*/  PRMT R20, R227, 0x5410, R226 ;  /* 0x00005410e3147816 */ /* 0x001fc600000000e2 */
        /* <DEDUP_REMOVED lines=14> */
[----:B---3--:R-:W-:-:S05]  /*2c810*/  PRMT R20, R229, 0x5410, R230 ;  /* 0x00005410e5147816 */ /* 0x008fca00000000e6 */
[----:B------:R-:W3:Y:S01]  /*2c820*/  LDL.LU R230, [R1+0x9f0] ;  /* 0x0009f00001e67983 */ /* 0x000ee20000300800 */
[----:B--2---:R-:W-:-:S03]  /*2c830*/  PRMT R21, R232, 0x5410, R234 ;  /* 0x00005410e8157816 */ /* 0x004fc600000000ea */
[----:B------:R-:W3:Y:S01]  /*2c840*/  LDL.LU R229, [R1+0xa04] ;  /* 0x000a040001e57983 */ /* 0x000ee20000300800 */
[----:B------:R-:W-:-:S03]  /*2c850*/  PRMT R22, R236, 0x5410, R238 ;  /* 0x00005410ec167816 */ /* 0x000fc600000000ee */
[----:B------:R-:W2:Y:S04]  /*2c860*/  LDL.LU R234, [R1+0x9e8] ;  /* 0x0009e80001ea7983 */ /* 0x000ea80000300800 */
[----:B------:R-:W2:Y:S01]  /*2c870*/  LDL.LU R232, [R1+0x9fc] ;  /* 0x0009fc0001e87983 */ /* 0x000ea20000300800 */
[----:B------:R-:W-:-:S03]  /*2c880*/  PRMT R23, R241, 0x5410, R239 ;  /* 0x00005410f1177816 */ /* 0x000fc600000000ef */
        /* <DEDUP_REMOVED lines=102> */
[----:B------:R-:W2:Y:S04]  /*2cef0*/  LDL.LU R220, [R1+0xa60] ;  /* 0x000a600001dc7983 */ /* 0x000ea80000300800 */
[----:B------:R-:W2:Y:S04]  /*2cf00*/  LDL.LU R222, [R1+0xa74] ;  /* 0x000a740001de7983 */ /* 0x000ea80000300800 */
[----:B------:R-:W2:Y:S04]  /*2cf10*/  LDL.LU R224, [R1+0xa58] ;  /* 0x000a580001e07983 */ /* 0x000ea80000300800 */
[----:B------:R0:W-:Y:S01]  /*2cf20*/  STSM.16.M88.4 [R11], R20 ;  /* 0x000000140b007844 */ /* 0x0001e20000000200 */
[----:B------:R-:W-:Y:S06]  /*2cf30*/  BAR.SYNC.DEFER_BLOCKING 0x0 ;  /* 0x0000000000007b1d */ /* 0x000fec0000010000 */
[----:B------:R-:W1:Y:S01]  /*2cf40*/  LDS.128 R124, [R251] ;  /* 0x00000000fb7c7984 */ /* 0x000e620000000c00 */
[----:B0-----:R-:W-:-:S02]  /*2cf50*/  PRMT R20, R227, 0x5410, R226 ;  /* 0x00005410e3147816 */ /* 0x001fc400000000e2 */
[----:B------:R-:W-:Y:S02]  /*2cf60*/  PRMT R22, R233, 0x5410, R231 ;  /* 0x00005410e9167816 */ /* 0x000fe400000000e7 */
[----:B------:R-:W2:Y:S04]  /*2cf70*/  LDL.LU R231, [R1+0xa6c] ;  /* 0x000a6c0001e77983 */ /* 0x000ea80000300800 */
[----:B------:R-:W2:Y:S04]  /*2cf80*/  LDL.LU R226, [R1+0x864] ;  /* 0x0008640001e27983 */ /* 0x000ea80000300800 */
[----:B------:R-:W2:Y:S01]  /*2cf90*/  LDL.LU R233, [R1+0x878] ;  /* 0x0008780001e97983 */ /* 0x000ea20000300800 */
[----:B------:R-:W-:Y:S01]  /*2cfa0*/  PRMT R21, R228, 0x5410, R225 ;  /* 0x00005410e4157816 */ /* 0x000fe200000000e1 */
[----:B------:R-:W-:Y:S01]  /*2cfb0*/  VIADD R19, R18, UR6 ;  /* 0x0000000612137c36 */ /* 0x000fe20008000000 */
[----:B------:R-:W-:-:S03]  /*2cfc0*/  ULDC UR6, c[0x0][0x248] ;  /* 0x0000920000067ab9 */ /* 0x000fc60000000800 */
[----:B------:R-:W-:Y:S01]  /*2cfd0*/  VIADD R24, R19, UR6 ;  /* 0x0000000613187c36 */ /* 0x000fe20008000000 */
[----:B------:R-:W-:-:S03]  /*2cfe0*/  ULDC UR6, c[0x0][0x248] ;  /* 0x0000920000067ab9 */ /* 0x000fc60000000800 */
[----:B------:R-:W-:Y:S01]  /*2cff0*/  VIADD R25, R24, UR5 ;  /* 0x0000000518197c36 */ /* 0x000fe20008000000 */
[----:B------:R-:W-:-:S03]  /*2d000*/  ULDC UR5, c[0x0][0x248] ;  /* 0x0000920000057ab9 */ /* 0x000fc60000000800 */
[----:B------:R-:W-:Y:S01]  /*2d010*/  VIADD R26, R25, UR6 ;  /* 0x00000006191a7c36 */ /* 0x000fe20008000000 */
[----:B------:R-:W-:-:S03]  /*2d020*/  ULDC UR6, c[0x0][0x248] ;  /* 0x0000920000067ab9 */ /* 0x000fc60000000800 */
[----:B------:R-:W-:Y:S01]  /*2d030*/  VIADD R27, R26, UR5 ;  /* 0x000000051a1b7c36 */ /* 0x000fe20008000000 */
[----:B------:R-:W-:Y:S01]  /*2d040*/  ULDC UR5, c[0x0][0x248] ;  /* 0x0000920000057ab9 */ /* 0x000fe20000000800 */
[----:B----4-:R-:W-:Y:S01]  /*2d050*/  PRMT R23, R237, 0x5410, R235 ;  /* 0x00005410ed177816 */ /* 0x010fe200000000eb */
[----:B------:R-:W-:Y:S06]  /*2d060*/  BAR.SYNC.DEFER_BLOCKING 0x0 ;  /* 0x0000000000007b1d */ /* 0x000fec0000010000 */
[----:B------:R-:W4:Y:S04]  /*2d070*/  LDL.LU R235, [R1+0x85c] ;  /* 0x00085c0001eb7983 */ /* 0x000f280000300800 */
[----:B------:R-:W4:Y:S04]  /*2d080*/  LDL.LU R237, [R1+0x870] ;  /* 0x0008700001ed7983 */ /* 0x000f280000300800 */
[----:B------:R-:W4:Y:S04]  /*2d090*/  LDL.LU R228, [R1+0xa70] ;  /* 0x000a700001e47983 */ /* 0x000f280000300800 */
[----:B------:R3:W-:Y:S01]  /*2d0a0*/  STSM.16.M88.4 [R11], R20 ;  /* 0x000000140b007844 */ /* 0x0007e20000000200 */
[----:B------:R-:W-:Y:S01]  /*2d0b0*/  VIADD R29, R27, UR5 ;  /* 0x000000051b1d7c36 */ /* 0x000fe20008000000 */
[----:B------:R-:W-:Y:S01]  /*2d0c0*/  ULDC UR5, c[0x0][0x248] ;  /* 0x0000920000057ab9 */ /* 0x000fe20000000800 */
[----:B------:R-:W-:Y:S01]  /*2d0d0*/  BAR.SYNC.DEFER_BLOCKING 0x0 ;  /* 0x0000000000007b1d */ /* 0x000fe20000010000 */
[----:B---3--:R-:W-:-:S02]  /*2d0e0*/  PRMT R20, R229, 0x5410, R230 ;  /* 0x00005410e5147816 */ /* 0x008fc400000000e6 */
[----:B--2---:R-:W-:-:S03]  /*2d0f0*/  PRMT R21, R232, 0x5410, R234 ;  /* 0x00005410e8157816 */ /* 0x004fc600000000ea */
[----:B------:R-:W2:Y:S04]  /*2d100*/  LDL.LU R230, [R1+0xaec] ;  /* 0x000aec0001e67983 */ /* 0x000ea80000300800 */
[----:B------:R-:W3:Y:S01]  /*2d110*/  LDL.LU R234, [R1+0xa68] ;  /* 0x000a680001ea7983 */ /* 0x000ee20000300800 */
[----:B------:R-:W-:Y:S02]  /*2d120*/  PRMT R22, R236, 0x5410, R238 ;  /* 0x00005410ec167816 */ /* 0x000fe400000000ee */
[----:B------:R-:W-:Y:S01]  /*2d130*/  PRMT R23, R241, 0x5410, R239 ;  /* 0x00005410f1177816 */ /* 0x000fe200000000ef */
[----:B------:R-:W-:Y:S01]  /*2d140*/  VIADD R31, R29, UR5 ;  /* 0x000000051d1f7c36 */ /* 0x000fe20008000000 */
[----:B------:R-:W3:Y:S01]  /*2d150*/  LDL.LU R239, [R1+0xae8] ;  /* 0x000ae80001ef7983 */ /* 0x000ee20000300800 */
[----:B------:R-:W-:-:S03]  /*2d160*/  ULDC UR5, c[0x0][0x248] ;  /* 0x0000920000057ab9 */ /* 0x000fc60000000800 */
[----:B------:R-:W2:Y:S04]  /*2d170*/  LDL.LU R232, [R1+0x874] ;  /* 0x0008740001e87983 */ /* 0x000ea80000300800 */
[----:B------:R-:W2:Y:S04]  /*2d180*/  LDL.LU R238, [R1+0x8f0] ;  /* 0x0008f00001ee7983 */ /* 0x000ea80000300800 */
[----:B------:R-:W2:Y:S04]  /*2d190*/  LDL.LU R236, [R1+0x86c] ;  /* 0x00086c0001ec7983 */ /* 0x000ea80000300800 */
[----:B------:R-:W2:Y:S01]  /*2d1a0*/  LDL.LU R241, [R1+0x8ec] ;  /* 0x0008ec0001f17983 */ /* 0x000ea20000300800 */
[----:B------:R-:W-:Y:S01]  /*2d1b0*/  VIADD R28, R31, UR6 ;  /* 0x000000061f1c7c36 */ /* 0x000fe20008000000 */
[----:B------:R-:W-:-:S02]  /*2d1c0*/  ULDC UR6, c[0x0][0x248] ;  /* 0x0000920000067ab9 */ /* 0x000fc40000000800 */
[----:B------:R-:W0:Y:S01]  /*2d1d0*/  LDS.128 R120, [R251] ;  /* 0x00000000fb787984 */ /* 0x000e220000000c00 */
[----:B------:R-:W-:Y:S01]  /*2d1e0*/  VIADD R30, R28, UR5 ;  /* 0x000000051c1e7c36 */ /* 0x000fe20008000000 */
[----:B------:R-:W-:Y:S01]  /*2d1f0*/  ULDC UR5, c[0x0][0x248] ;  /* 0x0000920000057ab9 */ /* 0x000fe20000000800 */
[----:B------:R-:W-:Y:S02]  /*2d200*/  BAR.SYNC.DEFER_BLOCKING 0x0 ;  /* 0x0000000000007b1d */ /* 0x000fe40000010000 */
[----:B------:R-:W-:-:S04]  /*2d210*/  VIADD R33, R30, UR5 ;  /* 0x000000051e217c36 */ /* 0x000fc80008000000 */
[----:B------:R-:W-:Y:S02]  /*2d220*/  ULDC UR5, c[0x0][0x248] ;  /* 0x0000920000057ab9 */ /* 0x000fe40000000800 */
        /* <DEDUP_REMOVED lines=51> */
[----:B------:R1:W-:Y:S01]  /*2d560*/  STSM.16.M88.4 [R11], R20 ;  /* 0x000000140b007844 */ /* 0x0003e20000000200 */
[----:B------:R-:W-:Y:S02]  /*2d570*/  ULDC UR6, c[0x0][0x248] ;  /* 0x0000920000067ab9 */ /* 0x000fe40000000800 */
        /* <DEDUP_REMOVED lines=15> */
[----:B------:R-:W0:Y:S02]  /*2d670*/  LDS.128 R116, [R251] ;  /* 0x00000000fb747984 */ /* 0x000e240000000c00 */
        /* <DEDUP_REMOVED lines=9> */
[----:B-1----:R-:W-:Y:S01]  /*2d710*/  PRMT R20, R222, 0x5410, R220 ;  /* 0x00005410de147816 */ /* 0x002fe200000000dc */
[----:B------:R-:W-:Y:S02]  /*2d720*/  ULDC UR6, c[0x0][0x248] ;  /* 0x0000920000067ab9 */ /* 0x000fe40000000800 */
[----:B------:R-:W-:Y:S01]  /*2d730*/  VIADD R207, R205, UR5 ;  /* 0x00000005cdcf7c36 */ /* 0x000fe20008000000 */
[----:B------:R-:W-:Y:S01]  /*2d740*/  ULDC UR5, c[0x0][0x248] ;  /* 0x0000920000057ab9 */ /* 0x000fe20000000800 */
[----:B------:R-:W-:Y:S02]  /*2d750*/  PRMT R21, R231, 0x5410, R224 ;  /* 0x00005410e7157816 */ /* 0x000fe400000000e0 */
[----:B------:R-:W-:Y:S01]  /*2d760*/  VIADD R209, R207, UR5 ;  /* 0x00000005cfd17c36 */ /* 0x000fe20008000000 */
[----:B------:R-:W-:Y:S01]  /*2d770*/  ULDC UR5, c[0x0][0x248] ;  /* 0x0000920000057ab9 */ /* 0x000fe20000000800 */
[----:B------:R-:W-:-:S02]  /*2d780*/  PRMT R22, R233, 0x5410, R226 ;  /* 0x00005410e9167816 */ /* 0x000fc400000000e2 */
        /* <DEDUP_REMOVED lines=18> */
[----:B------:R3:W-:Y:S02]  /*2d8b0*/  STSM.16.M88.4 [R11], R20 ;  /* 0x000000140b007844 */ /* 0x0007e40000000200 */
[----:B------:R-:W-:Y:S01]  /*2d8c0*/  BAR.SYNC.DEFER_BLOCKING 0x0 ;  /* 0x0000000000007b1d */ /* 0x000fe20000010000 */
[----:B------:R-:W-:-:S04]  /*2d8d0*/  VIADD R227, R225, UR5 ;  /* 0x00000005e1e37c36 */ /* 0x000fc80008000000 */
[----:B------:R-:W-:Y:S01]  /*2d8e0*/  VIADD R229, R227, UR6 ;  /* 0x00000006e3e57c36 */ /* 0x000fe20008000000 */
[----:B------:R-:W-:Y:S01]  /*2d8f0*/  ULDC UR5, c[0x0][0x248] ;  /* 0x0000920000057ab9 */ /* 0x000fe20000000800 */
[----:B------:R-:W-:Y:S02]  /*2d900*/  ULDC UR6, c[0x0][0x248] ;  /* 0x0000920000067ab9 */ /* 0x000fe40000000800 */
[----:B------:R-:W-:Y:S01]  /*2d910*/  VIADD R231, R229, UR5 ;  /* 0x00000005e5e77c36 */ /* 0x000fe20008000000 */
[----:B------:R-:W-:Y:S01]  /*2d920*/  ULDC UR5, c[0x0][0x248] ;  /* 0x0000920000057ab9 */ /* 0x000fe20000000800 */
[----:B------:R-:W1:Y:S02]  /*2d930*/  LDS.128 R112, [R251] ;  /* 0x00000000fb707984 */ /* 0x000e640000000c00 */
[----:B------:R-:W-:Y:S01]  /*2d940*/  VIADD R233, R231, UR5 ;  /* 0x00000005e7e97c36 */ /* 0x000fe20008000000 */
[----:B------:R-:W-:-:S03]  /*2d950*/  ULDC UR5, c[0x0][0x248] ;  /* 0x0000920000057ab9 */ /* 0x000fc60000000800 */
[----:B------:R-:W-:Y:S01]  /*2d960*/  VIADD R235, R233, UR5 ;  /* 0x00000005e9eb7c36 */ /* 0x000fe20008000000 */
[----:B------:R-:W-:-:S03]  /*2d970*/  ULDC UR5, c[0x0][0x248] ;  /* 0x0000920000057ab9 */ /* 0x000fc60000000800 */
[----:B------:R-:W-:Y:S01]  /*2d980*/  VIADD R237, R235, UR6 ;  /* 0x00000006ebed7c36 */ /* 0x000fe20008000000 */
[----:B---3--:R-:W-:-:S03]  /*2d990*/  PRMT R21, R239, 0x5410, R234 ;  /* 0x00005410ef157816 */ /* 0x008fc600000000ea */
[----:B------:R-:W-:Y:S01]  /*2d9a0*/  VIADD R239, R237, UR5 ;  /* 0x00000005edef7c36 */ /* 0x000fe20008000000 */
[----:B------:R-:W-:Y:S01]  /*2d9b0*/  ULDC UR5, c[0x0][0x248] ;  /* 0x0000920000057ab9 */ /* 0x000fe20000000800 */
[----:B--2---:R-:W-:Y:S02]  /*2d9c0*/  PRMT R23, R241, 0x5410, R236 ;  /* 0x00005410f1177816 */ /* 0x004fe400000000ec */
[----:B------:R-:W-:Y:S01]  /*2d9d0*/  VIADD R241, R239, UR5 ;  /* 0x00000005eff17c36 */ /* 0x000fe20008000000 */
[----:B------:R-:W-:Y:S01]  /*2d9e0*/  ULDC UR5, c[0x0][0x248] ;  /* 0x0000920000057ab9 */ /* 0x000fe20000000800 */
[----:B------:R-:W-:Y:S02]  /*2d9f0*/  PRMT R20, R230, 0x5410, R228 ;  /* 0x00005410e6147816 */ /* 0x000fe400000000e4 */
[----:B------:R-:W-:Y:S01]  /*2da00*/  PRMT R22, R238, 0x5410, R232 ;  /* 0x00005410ee167816 */ /* 0x000fe200000000e8 */
[----:B------:R-:W-:Y:S01]  /*2da10*/  VIADD R252, R241, UR5 ;  /* 0x00000005f1fc7c36 */ /* 0x000fe20008000000 */
[----:B------:R-:W2:Y:S04]  /*2da20*/  LDL.LU R224, [R1+0xae4] ;  /* 0x000ae40001e07983 */ /* 0x000ea80000300800 */
[----:B------:R-:W2:Y:S04]  /*2da30*/  LDL.LU R226, [R1+0xf3c] ;  /* 0x000f3c0001e27983 */ /* 0x000ea80000300800 */
        /* <DEDUP_REMOVED lines=14> */
[----:B------:R-:W-:Y:S01]  /*2db20*/  LOP3.LUT R2, R2, 0xbfffffff, RZ, 0xc0, !PT ;  /* 0xbfffffff02027812 */ /* 0x000fe200078ec0ff */
[----:B------:R-:W-:Y:S01]  /*2db30*/  BAR.SYNC.DEFER_BLOCKING 0x0 ;  /* 0x0000000000007b1d */ /* 0x000fe20000010000 */
[----:B------:R-:W-:-:S02]  /*2db40*/  PRMT R180, R176, 0x7770, RZ ;  /* 0x00007770b0b47816 */ /* 0x000fc400000000ff */
[----:B------:R-:W-:Y:S02]  /*2db50*/  @P3 LOP3.LUT R2, R2, 0x40000000, RZ, 0xfc, !PT ;  /* 0x4000000002023812 */ /* 0x000fe400078efcff */
[----:B------:R-:W-:Y:S02]  /*2db60*/  LOP3.LUT P3, RZ, R4, 0x2, RZ, 0xc0, !PT ;  /* 0x0000000204ff7812 */ /* 0x000fe4000786c0ff */
[----:B------:R-:W-:Y:S01]  /*2db70*/  LOP3.LUT R2, R2, 0xdfffffff, RZ, 0xc0, !PT ;  /* 0xdfffffff02027812 */ /* 0x000fe200078ec0ff */
[----:B------:R-:W-:Y:S03]  /*2db80*/  STL.64 [R1+0x1198], R172 ;  /* 0x001198ac01007387 */ /* 0x000fe60000100a00 */
[----:B------:R-:W-:Y:S01]  /*2db90*/  @P2 LOP3.LUT R2, R2, 0x20000000, RZ, 0xfc, !PT ;  /* 0x2000000002022812 */ /* 0x000fe200078efcff */
[----:B------:R-:W-:Y:S01]  /*2dba0*/  STL.64 [R1+0x1190], R174 ;  /* 0x001190ae01007387 */ /* 0x000fe20000100a00 */
[----:B------:R-:W-:-:S02]  /*2dbb0*/  LOP3.LUT P2, RZ, R4, 0x1, RZ, 0xc0, !PT ;  /* 0x0000000104ff7812 */ /* 0x000fc4000784c0ff */
[----:B------:R-:W-:Y:S01]  /*2dbc0*/  LOP3.LUT R2, R2, 0xefffffff, RZ, 0xc0, !PT ;  /* 0xefffffff02027812 */ /* 0x000fe200078ec0ff */
[----:B------:R-:W-:Y:S03]  /*2dbd0*/  STL.64 [R1+0x1170], R168 ;  /* 0x001170a801007387 */ /* 0x000fe60000100a00 */
[----:B------:R-:W-:Y:S01]  /*2dbe0*/  @P1 LOP3.LUT R2, R2, 0x10000000, RZ, 0xfc, !PT ;  /* 0x1000000002021812 */ /* 0x000fe200078efcff */
[----:B------:R-:W-:Y:S03]  /*2dbf0*/  STL.64 [R1+0x1168], R170 ;  /* 0x001168aa01007387 */ /* 0x000fe60000100a00 */
        /* <DEDUP_REMOVED lines=21> */
[----:B------:R2:W-:Y:S04]  /*2dd50*/  STSM.16.M88.4 [R11], R20 ;  /* 0x000000140b007844 */ /* 0x0005e80000000200 */
[----:B------:R-:W-:Y:S01]  /*2dd60*/  STL.64 [R1+0x10b0], R142 ;  /* 0x0010b08e01007387 */ /* 0x000fe20000100a00 */
[----:B------:R-:W-:Y:S06]  /*2dd70*/  BAR.SYNC.DEFER_BLOCKING 0x0 ;  /* 0x0000000000007b1d */ /* 0x000fec0000010000 */
        /* <DEDUP_REMOVED lines=9> */
[----:B0-----:R-:W-:Y:S04]  /*2de10*/  STL.64 [R1+0x1060], R120 ;  /* 0x0010607801007387 */ /* 0x001fe80000100a00 */
[----:B------:R-:W-:Y:S04]  /*2de20*/  STL.64 [R1+0x1058], R122 ;  /* 0x0010587a01007387 */ /* 0x000fe80000100a00 */
[----:B------:R-:W-:Y:S04]  /*2de30*/  STL.64 [R1+0x1050], R116 ;  /* 0x0010507401007387 */ /* 0x000fe80000100a00 */
[----:B------:R-:W-:Y:S04]  /*2de40*/  STL.64 [R1+0x1048], R118 ;  /* 0x0010487601007387 */ /* 0x000fe80000100a00 */
[----:B-1----:R-:W-:Y:S04]  /*2de50*/  STL.64 [R1+0x1040], R112 ;  /* 0x0010407001007387 */ /* 0x002fe80000100a00 */
[----:B------:R-:W-:Y:S04]  /*2de60*/  STL.64 [R1+0x1038], R114 ;  /* 0x0010387201007387 */ /* 0x000fe80000100a00 */
[----:B------:R-:W-:Y:S04]  /*2de70*/  STL.64 [R1+0x1020], R244 ;  /* 0x001020f401007387 */ /* 0x000fe80000100a00 */
[----:B------:R-:W-:Y:S04]  /*2de80*/  STL.64 [R1+0xfe8], R246 ;  /* 0x000fe8f601007387 */ /* 0x000fe80000100a00 */
[----:B------:R-:W-:Y:S04]  /*2de90*/  STL.64 [R1+0xf90], R248 ;  /* 0x000f90f801007387 */ /* 0x000fe80000100a00 */
[----:B------:R-:W-:Y:S04]  /*2dea0*/  STL.64 [R1+0x11a0], R4 ;  /* 0x0011a00401007387 */ /* 0x000fe80000100a00 */
[----:B------:R-:W4:Y:S04]  /*2deb0*/  LDL.LU R220, [R1+0xadc] ;  /* 0x000adc0001dc7983 */ /* 0x000f280000300800 */
[----:B------:R-:W4:Y:S04]  /*2dec0*/  LDL.LU R222, [R1+0xf34] ;  /* 0x000f340001de7983 */ /* 0x000f280000300800 */
[----:B------:R-:W0:Y:S01]  /*2ded0*/  LDS.128 R108, [R251] ;  /* 0x00000000fb6c7984 */ /* 0x000e220000000c00 */
[----:B--2---:R-:W-:-:S03]  /*2dee0*/  PRMT R20, R226, 0x5410, R224 ;  /* 0x00005410e2147816 */ /* 0x004fc600000000e0 */
[----:B------:R-:W2:Y:S04]  /*2def0*/  LDL.LU R224, [R1+0xaa4] ;  /* 0x000aa40001e07983 */ /* 0x000ea80000300800 */
[----:B------:R-:W2:Y:S01]  /*2df00*/  LDL.LU R226, [R1+0xefc] ;  /* 0x000efc0001e27983 */ /* 0x000ea20000300800 */
[----:B---3--:R-:W-:-:S03]  /*2df10*/  PRMT R21, R230, 0x5410, R228 ;  /* 0x00005410e6157816 */ /* 0x008fc600000000e4 */
[----:B------:R-:W3:Y:S04]  /*2df20*/  LDL.LU R228, [R1+0x8e0] ;  /* 0x0008e00001e47983 */ /* 0x000ee80000300800 */
[----:B------:R-:W3:Y:S01]  /*2df30*/  LDL.LU R230, [R1+0x95c] ;  /* 0x00095c0001e67983 */ /* 0x000ee20000300800 */
[----:B----4-:R-:W-:-:S03]  /*2df40*/  PRMT R23, R232, 0x5410, R234 ;  /* 0x00005410e8177816 */ /* 0x010fc600000000ea */
[----:B------:R-:W4:Y:S04]  /*2df50*/  LDL.LU R234, [R1+0x8a8] ;  /* 0x0008a80001ea7983 */ /* 0x000f280000300800 */
[----:B------:R-:W4:Y:S01]  /*2df60*/  LDL.LU R232, [R1+0x920] ;  /* 0x0009200001e87983 */ /* 0x000f220000300800 */
[----:B------:R-:W-:Y:S01]  /*2df70*/  PRMT R22, R206, 0x5410, R204 ;  /* 0x00005410ce167816 */ /* 0x000fe200000000cc */
[----:B------:R-:W-:Y:S06]  /*2df80*/  BAR.SYNC.DEFER_BLOCKING 0x0 ;  /* 0x0000000000007b1d */ /* 0x000fec0000010000 */
[----:B0-----:R-:W-:Y:S04]  /*2df90*/  STL.64 [R1+0x1030], R108 ;  /* 0x0010306c01007387 */ /* 0x001fe80000100a00 */
[----:B------:R-:W-:Y:S04]  /*2dfa0*/  STL.64 [R1+0x1028], R110 ;  /* 0x0010286e01007387 */ /* 0x000fe80000100a00 */
[----:B------:R0:W-:Y:S01]  /*2dfb0*/  STSM.16.M88.4 [R11], R20 ;  /* 0x000000140b007844 */ /* 0x0001e20000000200 */
[----:B------:R-:W-:Y:S01]  /*2dfc0*/  BAR.SYNC.DEFER_BLOCKING 0x0 ;  /* 0x0000000000007b1d */ /* 0x000fe20000010000 */
[----:B0-----:R-:W-:-:S05]  /*2dfd0*/  PRMT R23, R236, 0x5410, R238 ;  /* 0x00005410ec177816 */ /* 0x001fca00000000ee */
[----:B------:R-:W4:Y:S04]  /*2dfe0*/  LDL.LU R238, [R1+0xad8] ;  /* 0x000ad80001ee7983 */ /* 0x000f280000300800 */
[----:B------:R-:W4:Y:S01]  /*2dff0*/  LDL.LU R236, [R1+0xf30] ;  /* 0x000f300001ec7983 */ /* 0x000f220000300800 */
[----:B------:R-:W-:Y:S02]  /*2e000*/  PRMT R20, R210, 0x5410, R208 ;  /* 0x00005410d2147816 */ /* 0x000fe400000000d0 */
[----:B------:R-:W-:Y:S01]  /*2e010*/  PRMT R21, R214, 0x5410, R212 ;  /* 0x00005410d6157816 */ /* 0x000fe200000000d4 */
[----:B------:R-:W4:Y:S04]  /*2e020*/  LDL.LU R194, [R1+0xaa0] ;  /* 0x000aa00001c27983 */ /* 0x000f280000300800 */
[----:B------:R-:W0:Y:S01]  /*2e030*/  LDS.128 R104, [R251] ;  /* 0x00000000fb687984 */ /* 0x000e220000000c00 */
[----:B------:R-:W-:Y:S01]  /*2e040*/  PRMT R22, R218, 0x5410, R216 ;  /* 0x00005410da167816 */ /* 0x000fe200000000d8 */
[----:B------:R-:W-:Y:S06]  /*2e050*/  BAR.SYNC.DEFER_BLOCKING 0x0 ;  /* 0x0000000000007b1d */ /* 0x000fec0000010000 */
[----:B------:R-:W4:Y:S04]  /*2e060*/  LDL.LU R200, [R1+0xef8] ;  /* 0x000ef80001c87983 */ /* 0x000f280000300800 */
[----:B------:R-:W4:Y:S04]  /*2e070*/  LDL.LU R198, [R1+0x8dc] ;  /* 0x0008dc0001c67983 */ /* 0x000f280000300800 */
[----:B------:R-:W4:Y:S04]  /*2e080*/  LDL.LU R202, [R1+0x958] ;  /* 0x0009580001ca7983 */ /* 0x000f280000300800 */
[----:B------:R-:W4:Y:S04]  /*2e090*/  LDL.LU R216, [R1+0x8a4] ;  /* 0x0008a40001d87983 */ /* 0x000f280000300800 */
[----:B------:R1:W-:Y:S01]  /*2e0a0*/  STSM.16.M88.4 [R11], R20 ;  /* 0x000000140b007844 */ /* 0x0003e20000000200 */
[----:B------:R-:W-:Y:S06]  /*2e0b0*/  BAR.SYNC.DEFER_BLOCKING 0x0 ;  /* 0x0000000000007b1d */ /* 0x000fec0000010000 */
[----:B------:R-:W4:Y:S04]  /*2e0c0*/  LDL.LU R218, [R1+0x91c] ;  /* 0x00091c0001da7983 */ /* 0x000f280000300800 */
[----:B0-----:R-:W-:Y:S04]  /*2e0d0*/  STL.64 [R1+0x1018], R104 ;  /* 0x0010186801007387 */ /* 0x001fe80000100a00 */
[----:B------:R-:W-:Y:S04]  /*2e0e0*/  STL.64 [R1+0x1010], R106 ;  /* 0x0010106a01007387 */ /* 0x000fe80000100a00 */
[----:B------:R-:W0:Y:S01]  /*2e0f0*/  LDS.128 R100, [R251] ;  /* 0x00000000fb647984 */ /* 0x000e220000000c00 */
[----:B-1----:R-:W-:-:S02]  /*2e100*/  PRMT R20, R222, 0x5410, R220 ;  /* 0x00005410de147816 */ /* 0x002fc400000000dc */
[----:B--2---:R-:W-:Y:S02]  /*2e110*/  PRMT R21, R226, 0x5410, R224 ;  /* 0x00005410e2157816 */ /* 0x004fe400000000e0 */
[----:B------:R-:W2:Y:S04]  /*2e120*/  LDL.LU R224, [R1+0xad4] ;  /* 0x000ad40001e07983 */ /* 0x000ea80000300800 */
[----:B------:R-:W2:Y:S01]  /*2e130*/  LDL.LU R226, [R1+0xf2c] ;  /* 0x000f2c0001e27983 */ /* 0x000ea20000300800 */
[----:B---3--:R-:W-:-:S03]  /*2e140*/  PRMT R22, R230, 0x5410, R228 ;  /* 0x00005410e6167816 */ /* 0x008fc600000000e4 */
[----:B------:R-:W3:Y:S04]  /*2e150*/  LDL.LU R228, [R1+0xa9c] ;  /* 0x000a9c0001e47983 */ /* 0x000ee80000300800 */
[----:B------:R-:W3:Y:S04]  /*2e160*/  LDL.LU R230, [R1+0xef4] ;  /* 0x000ef40001e67983 */ /* 0x000ee80000300800 */
[----:B------:R-:W3:Y:S04]  /*2e170*/  LDL.LU R204, [R1+0x8d8] ;  /* 0x0008d80001cc7983 */ /* 0x000ee80000300800 */
[----:B------:R-:W3:Y:S01]  /*2e180*/  LDL.LU R206, [R1+0x954] ;  /* 0x0009540001ce7983 */ /* 0x000ee20000300800 */
[----:B----4-:R-:W-:-:S03]  /*2e190*/  PRMT R23, R232, 0x5410, R234 ;  /* 0x00005410e8177816 */ /* 0x010fc600000000ea */
[----:B------:R-:W4:Y:S04]  /*2e1a0*/  LDL.LU R234, [R1+0x8a0] ;  /* 0x0008a00001ea7983 */ /* 0x000f280000300800 */
[----:B------:R-:W4:Y:S01]  /*2e1b0*/  LDL.LU R232, [R1+0x918] ;  /* 0x0009180001e87983 */ /* 0x000f220000300800 */
[----:B------:R-:W-:Y:S06]  /*2e1c0*/  BAR.SYNC.DEFER_BLOCKING 0x0 ;  /* 0x0000000000007b1d */ /* 0x000fec0000010000 */
[----:B0-----:R-:W-:Y:S04]  /*2e1d0*/  STL.64 [R1+0x1008], R100 ;  /* 0x0010086401007387 */ /* 0x001fe80000100a00 */
[----:B------:R-:W-:Y:S04]  /*2e1e0*/  STL.64 [R1+0x1000], R102 ;  /* 0x0010006601007387 */ /* 0x000fe80000100a00 */
[----:B------:R-:W4:Y:S04]  /*2e1f0*/  LDL.LU R208, [R1+0xad0] ;  /* 0x000ad00001d07983 */ /* 0x000f280000300800 */
[----:B------:R-:W4:Y:S04]  /*2e200*/  LDL.LU R210, [R1+0xf28] ;  /* 0x000f280001d27983 */ /* 0x000f280000300800 */
[----:B------:R-:W4:Y:S04]  /*2e210*/  LDL.LU R212, [R1+0xa98] ;  /* 0x000a980001d47983 */ /* 0x000f280000300800 */
[----:B------:R-:W4:Y:S04]  /*2e220*/  LDL.LU R214, [R1+0xef0] ;  /* 0x000ef00001d67983 */ /* 0x000f280000300800 */
[----:B------:R0:W-:Y:S04]  /*2e230*/  STSM.16.M88.4 [R11], R20 ;  /* 0x000000140b007844 */ /* 0x0001e80000000200 */
[----:B------:R-:W4:Y:S04]  /*2e240*/  LDL.LU R220, [R1+0x8d4] ;  /* 0x0008d40001dc7983 */ /* 0x000f280000300800 */
[----:B------:R-:W4:Y:S01]  /*2e250*/  LDL.LU R222, [R1+0x950] ;  /* 0x0009500001de7983 */ /* 0x000f220000300800 */
[----:B------:R-:W-:Y:S01]  /*2e260*/  BAR.SYNC.DEFER_BLOCKING 0x0 ;  /* 0x0000000000007b1d */ /* 0x000fe20000010000 */
[----:B0-----:R-:W-:-:S05]  /*2e270*/  PRMT R20, R236, 0x5410, R238 ;  /* 0x00005410ec147816 */ /* 0x001fca00000000ee */
[----:B------:R-:W4:Y:S04]  /*2e280*/  LDL.LU R238, [R1+0x89c] ;  /* 0x00089c0001ee7983 */ /* 0x000f280000300800 */
[----:B------:R-:W4:Y:S04]  /*2e290*/  LDL.LU R236, [R1+0x914] ;  /* 0x0009140001ec7983 */ /* 0x000f280000300800 */
[----:B------:R-:W0:Y:S01]  /*2e2a0*/  LDS.128 R96, [R251] ;  /* 0x00000000fb607984 */ /* 0x000e220000000c00 */
[----:B------:R-:W-:Y:S02]  /*2e2b0*/  PRMT R21, R200, 0x5410, R194 ;  /* 0x00005410c8157816 */ /* 0x000fe400000000c2 */
[----:B------:R-:W-:-:S02]  /*2e2c0*/  PRMT R22, R202, 0x5410, R198 ;  /* 0x00005410ca167816 */ /* 0x000fc400000000c6 */
[----:B------:R-:W-:Y:S01]  /*2e2d0*/  PRMT R23, R218, 0x5410, R216 ;  /* 0x00005410da177816 */ /* 0x000fe200000000d8 */
[----:B------:R-:W-:Y:S06]  /*2e2e0*/  BAR.SYNC.DEFER_BLOCKING 0x0 ;  /* 0x0000000000007b1d */ /* 0x000fec0000010000 */
[----:B------:R2:W-:Y:S02]  /*2e2f0*/  STSM.16.M88.4 [R11], R20 ;  /* 0x000000140b007844 */ /* 0x0005e40000000200 */
[----:B------:R-:W-:Y:S06]  /*2e300*/  BAR.SYNC.DEFER_BLOCKING 0x0 ;  /* 0x0000000000007b1d */ /* 0x000fec0000010000 */
[----:B0-----:R-:W-:Y:S04]  /*2e310*/  STL.64 [R1+0xff8], R96 ;  /* 0x000ff86001007387 */ /* 0x001fe80000100a00 */
        /* <DEDUP_REMOVED lines=21> */
[----:B------:R-:W4:Y:S04]  /*2e470*/  LDL.LU R236, [R1+0xf20] ;  /* 0x000f200001ec7983 */ /* 0x000f280000300800 */
[----:B------:R-:W0:Y:S01]  /*2e480*/  LDS.128 R88, [R251] ;  /* 0x00000000fb587984 */ /* 0x000e220000000c00 */
[----:B------:R-:W-:-:S03]  /*2e490*/  PRMT R20, R210, 0x5410, R208 ;  /* 0x00005410d2147816 */ /* 0x000fc600000000d0 */
[----:B------:R-:W4:Y:S01]  /*2e4a0*/  LDL.LU R194, [R1+0xa90] ;  /* 0x000a900001c27983 */ /* 0x000f220000300800 */
[----:B------:R-:W-:-:S03]  /*2e4b0*/  PRMT R21, R214, 0x5410, R212 ;  /* 0x00005410d6157816 */ /* 0x000fc600000000d4 */
[----:B------:R-:W4:Y:S01]  /*2e4c0*/  LDL.LU R200, [R1+0xee8] ;  /* 0x000ee80001c87983 */ /* 0x000f220000300800 */
        /* <DEDUP_REMOVED lines=88> */
[----:B------:R0:W-:Y:S01]  /*2ea50*/  STSM.16.M88.4 [R11], R20 ;  /* 0x000000140b007844 */ /* 0x0001e20000000200 */
[----:B------:R-:W-:Y:S01]  /*2ea60*/  BAR.SYNC.DEFER_BLOCKING 0x0 ;  /* 0x0000000000007b1d */ /* 0x000fe20000010000 */
[----:B0-----:R-:W-:-:S05]  /*2ea70*/  PRMT R20, R222, 0x5410, R220 ;  /* 0x00005410de147816 */ /* 0x001fca00000000dc */
        /* <DEDUP_REMOVED lines=9> */
[----:B----4-:R-:W-:Y:S01]  /*2eb10*/  PRMT R23, R232, 0x5410, R234 ;  /* 0x00005410e8177816 */ /* 0x010fe200000000ea */
[----:B------:R-:W-:Y:S06]  /*2eb20*/  BAR.SYNC.DEFER_BLOCKING 0x0 ;  /* 0x0000000000007b1d */ /* 0x000fec0000010000 */
[----:B------:R-:W4:Y:S04]  /*2eb30*/  LDL.LU R234, [R1+0x87c] ;  /* 0x00087c0001ea7983 */ /* 0x000f280000300800 */
[----:B------:R-:W4:Y:S04]  /*2eb40*/  LDL.LU R232, [R1+0x8f4] ;  /* 0x0008f40001e87983 */ /* 0x000f280000300800 */
[----:B0-----:R-:W-:Y:S04]  /*2eb50*/  STL.64 [R1+0xf78], R68 ;  /* 0x000f784401007387 */ /* 0x001fe80000100a00 */
[----:B------:R-:W-:Y:S04]  /*2eb60*/  STL.64 [R1+0xf70], R70 ;  /* 0x000f704601007387 */ /* 0x000fe80000100a00 */
[----:B------:R0:W-:Y:S01]  /*2eb70*/  STSM.16.M88.4 [R11], R20 ;  /* 0x000000140b007844 */ /* 0x0001e20000000200 */
[----:B------:R-:W-:Y:S06]  /*2eb80*/  BAR.SYNC.DEFER_BLOCKING 0x0 ;  /* 0x0000000000007b1d */ /* 0x000fec0000010000 */
[----:B------:R-:W1:Y:S01]  /*2eb90*/  LDS.128 R64, [R251] ;  /* 0x00000000fb407984 */ /* 0x000e620000000c00 */
[----:B0-----:R-:W-:-:S03]  /*2eba0*/  PRMT R23, R236, 0x5410, R238 ;  /* 0x00005410ec177816 */ /* 0x001fc600000000ee */
[----:B------:R-:W4:Y:S04]  /*2ebb0*/  LDL.LU R238, [R1+0x618] ;  /* 0x0006180001ee7983 */ /* 0x000f280000300800 */
[----:B------:R-:W4:Y:S01]  /*2ebc0*/  LDL.LU R236, [R1+0x624] ;  /* 0x0006240001ec7983 */ /* 0x000f220000300800 */
[----:B------:R-:W-:Y:S02]  /*2ebd0*/  PRMT R20, R192, 0x5410, R190 ;  /* 0x00005410c0147816 */ /* 0x000fe400000000be */
[----:B------:R-:W-:Y:S02]  /*2ebe0*/  PRMT R21, R200, 0x5410, R194 ;  /* 0x00005410c8157816 */ /* 0x000fe400000000c2 */
[----:B------:R-:W-:Y:S01]  /*2ebf0*/  PRMT R22, R202, 0x5410, R198 ;  /* 0x00005410ca167816 */ /* 0x000fe200000000c6 */
[----:B------:R-:W-:Y:S06]  /*2ec00*/  BAR.SYNC.DEFER_BLOCKING 0x0 ;  /* 0x0000000000007b1d */ /* 0x000fec0000010000 */
[----:B------:R0:W-:Y:S02]  /*2ec10*/  STSM.16.M88.4 [R11], R20 ;  /* 0x000000140b007844 */ /* 0x0001e40000000200 */
[----:B------:R-:W-:Y:S06]  /*2ec20*/  BAR.SYNC.DEFER_BLOCKING 0x0 ;  /* 0x0000000000007b1d */ /* 0x000fec0000010000 */
[----:B------:R-:W1:Y:S01]  /*2ec30*/  LDS.128 R60, [R251] ;  /* 0x00000000fb3c7984 */ /* 0x000e620000000c00 */
[----:B0-----:R-:W-:-:S02]  /*2ec40*/  PRMT R20, R206, 0x5410, R204 ;  /* 0x00005410ce147816 */ /* 0x001fc400000000cc */
[----:B------:R-:W-:Y:S02]  /*2ec50*/  PRMT R21, R210, 0x5410, R208 ;  /* 0x00005410d2157816 */ /* 0x000fe400000000d0 */
[----:B------:R-:W-:Y:S02]  /*2ec60*/  PRMT R22, R214, 0x5410, R212 ;  /* 0x00005410d6167816 */ /* 0x000fe400000000d4 */
[----:B------:R-:W-:Y:S01]  /*2ec70*/  PRMT R23, R218, 0x5410, R216 ;  /* 0x00005410da177816 */ /* 0x000fe200000000d8 */
[----:B------:R-:W-:Y:S06]  /*2ec80*/  BAR.SYNC.DEFER_BLOCKING 0x0 ;  /* 0x0000000000007b1d */ /* 0x000fec0000010000 */
[----:B------:R0:W-:Y:S02]  /*2ec90*/  STSM.16.M88.4 [R11], R20 ;  /* 0x000000140b007844 */ /* 0x0001e40000000200 */
[----:B------:R-:W-:Y:S06]  /*2eca0*/  BAR.SYNC.DEFER_BLOCKING 0x0 ;  /* 0x0000000000007b1d */ /* 0x000fec0000010000 */
[----:B------:R-:W0:Y:S04]  /*2ecb0*/  LDS.128 R56, [R251] ;  /* 0x00000000fb387984 */ /* 0x000e280000000c00 */
[----:B-1----:R-:W-:Y:S04]  /*2ecc0*/  STL.64 [R1+0xf68], R64 ;  /* 0x000f684001007387 */ /* 0x002fe80000100a00 */
[----:B------:R-:W-:Y:S04]  /*2ecd0*/  STL.64 [R1+0xf60], R66 ;  /* 0x000f604201007387 */ /* 0x000fe80000100a00 */
[----:B------:R1:W-:Y:S04]  /*2ece0*/  STL.64 [R1+0xf48], R60 ;  /* 0x000f483c01007387 */ /* 0x0003e80000100a00 */
[----:B------:R-:W-:Y:S01]  /*2ecf0*/  STL.64 [R1+0xf40], R62 ;  /* 0x000f403e01007387 */ /* 0x000fe20000100a00 */
[----:B0-----:R-:W-:-:S03]  /*2ed00*/  PRMT R20, R222, 0x5410, R220 ;  /* 0x00005410de147816 */ /* 0x001fc600000000dc */
[----:B------:R-:W-:Y:S04]  /*2ed10*/  STL.64 [R1+0xf58], R56 ;  /* 0x000f583801007387 */ /* 0x000fe80000100a00 */
[----:B------:R-:W-:Y:S01]  /*2ed20*/  STL.64 [R1+0xf50], R58 ;  /* 0x000f503a01007387 */ /* 0x000fe20000100a00 */
[----:B---3--:R-:W-:-:S03]  /*2ed30*/  PRMT R22, R230, 0x5410, R228 ;  /* 0x00005410e6167816 */ /* 0x008fc600000000e4 */
[----:B------:R-:W3:Y:S01]  /*2ed40*/  LDL.LU R230, [R1+0x630] ;  /* 0x0006300001e67983 */ /* 0x000ee20000300800 */
[----:B--2---:R-:W-:Y:S02]  /*2ed50*/  PRMT R21, R226, 0x5410, R224 ;  /* 0x00005410e2157816 */ /* 0x004fe400000000e0 */
[----:B----4-:R-:W-:Y:S01]  /*2ed60*/  PRMT R23, R232, 0x5410, R234 ;  /* 0x00005410e8177816 */ /* 0x010fe200000000ea */
[----:B------:R-:W-:Y:S06]  /*2ed70*/  BAR.SYNC.DEFER_BLOCKING 0x0 ;  /* 0x0000000000007b1d */ /* 0x000fec0000010000 */
[----:B------:R-:W2:Y:S04]  /*2ed80*/  LDL.LU R234, [R1+0x638] ;  /* 0x0006380001ea7983 */ /* 0x000ea80000300800 */
[----:B------:R-:W4:Y:S04]  /*2ed90*/  LDL.LU R218, [R1+0x640] ;  /* 0x0006400001da7983 */ /* 0x000f280000300800 */
[----:B------:R-:W4:Y:S04]  /*2eda0*/  LDL.LU R232, [R1+0x648] ;  /* 0x0006480001e87983 */ /* 0x000f280000300800 */
[----:B------:R-:W-:Y:S01]  /*2edb0*/  STSM.16.M88.4 [R11], R20 ;  /* 0x000000140b007844 */ /* 0x000fe20000000200 */
[----:B------:R-:W-:Y:S06]  /*2edc0*/  BAR.SYNC.DEFER_BLOCKING 0x0 ;  /* 0x0000000000007b1d */ /* 0x000fec0000010000 */
[----:B------:R0:W-:Y:S01]  /*2edd0*/  @P4 STG.E.U8 desc[UR32][R12.64], R180 ;  /* 0x000000b40c004986 */ /* 0x0001e2000c101120 */
[----:B-1----:R-:W-:-:S04]  /*2ede0*/  IADD3 R60, P4, R238, R10, RZ ;  /* 0x0000000aee3c7210 */ /* 0x002fc80007f9e0ff */
[----:B------:R-:W-:Y:S02]  /*2edf0*/  LEA.HI.X.SX32 R61, R238, R0, 0x1, P4 ;  /* 0x00000000ee3d7211 */ /* 0x000fe400020f0eff */
[----:B------:R-:W4:Y:S04]  /*2ee00*/  LDL.LU R238, [R1+0x650] ;  /* 0x0006500001ee7983 */ /* 0x000f280000300800 */
[----:B------:R-:W4:Y:S01]  /*2ee10*/  LDL.LU R224, [R1+0x658] ;  /* 0x0006580001e07983 */ /* 0x000f220000300800 */
[----:B0-----:R-:W-:-:S04]  /*2ee20*/  IADD3 R12, P4, R236, R10, RZ ;  /* 0x0000000aec0c7210 */ /* 0x001fc80007f9e0ff */
[----:B------:R-:W-:Y:S02]  /*2ee30*/  LEA.HI.X.SX32 R13, R236, R0, 0x1, P4 ;  /* 0x00000000ec0d7211 */ /* 0x000fe400020f0eff */
[----:B------:R-:W4:Y:S04]  /*2ee40*/  LDL.LU R236, [R1+0x660] ;  /* 0x0006600001ec7983 */ /* 0x000f280000300800 */
[----:B------:R-:W4:Y:S04]  /*2ee50*/  LDL.LU R226, [R1+0x668] ;  /* 0x0006680001e27983 */ /* 0x000f280000300800 */
[----:B------:R-:W4:Y:S04]  /*2ee60*/  LDL.LU R220, [R1+0x670] ;  /* 0x0006700001dc7983 */ /* 0x000f280000300800 */
[----:B------:R-:W4:Y:S04]  /*2ee70*/  LDL.LU R222, [R1+0x678] ;  /* 0x0006780001de7983 */ /* 0x000f280000300800 */
[----:B------:R-:W4:Y:S01]  /*2ee80*/  LDL.LU R228, [R1+0x680] ;  /* 0x0006800001e47983 */ /* 0x000f220000300800 */
[----:B------:R-:W-:-:S05]  /*2ee90*/  PRMT R11, R176, 0x7771, RZ ;  /* 0x00007771b00b7816 */ /* 0x000fca00000000ff */
[----:B------:R0:W-:Y:S02]  /*2eea0*/  @P2 STG.E.U8 desc[UR32][R14.64], R11 ;  /* 0x0000000b0e002986 */ /* 0x0001e4000c101120 */
[----:B0-----:R-:W-:-:S05]  /*2eeb0*/  PRMT R11, R177, 0x7770, RZ ;  /* 0x00007770b10b7816 */ /* 0x001fca00000000ff */
[----:B------:R2:W-:Y:S01]  /*2eec0*/  @P3 STG.E.U8 desc[UR32][R16.64], R11 ;  /* 0x0000000b10003986 */ /* 0x0005e2000c101120 */
[----:B---3--:R-:W-:-:S04]  /*2eed0*/  IADD3 R14, P4, R230, R10, RZ ;  /* 0x0000000ae60e7210 */ /* 0x008fc80007f9e0ff */
[----:B------:R-:W-:Y:S02]  /*2eee0*/  LEA.HI.X.SX32 R15, R230, R0, 0x1, P4 ;  /* 0x00000000e60f7211 */ /* 0x000fe400020f0eff */
[----:B------:R-:W3:Y:S01]  /*2eef0*/  LDL.LU R230, [R1+0x688] ;  /* 0x0006880001e67983 */ /* 0x000ee20000300800 */
[----:B--2---:R-:W-:-:S04]  /*2ef00*/  IADD3 R16, P4, R234, R10, RZ ;  /* 0x0000000aea107210 */ /* 0x004fc80007f9e0ff */
[----:B------:R-:W-:Y:S02]  /*2ef10*/  LEA.HI.X.SX32 R17, R234, R0, 0x1, P4 ;  /* 0x00000000ea117211 */ /* 0x000fe400020f0eff */
[----:B------:R-:W2:Y:S01]  /*2ef20*/  LDL.LU R234, [R1+0x690] ;  /* 0x0006900001ea7983 */ /* 0x000ea20000300800 */
[----:B----4-:R-:W-:-:S03]  /*2ef30*/  IADD3 R20, P4, R218, R10, RZ ;  /* 0x0000000ada147210 */ /* 0x010fc60007f9e0ff */
[----:B------:R-:W4:Y:S01]  /*2ef40*/  LDL.LU R216, [R1+0x698] ;  /* 0x0006980001d87983 */ /* 0x000f220000300800 */
[----:B------:R-:W-:Y:S02]  /*2ef50*/  LEA.HI.X.SX32 R21, R218, R0, 0x1, P4 ;  /* 0x00000000da157211 */ /* 0x000fe400020f0eff */
[----:B------:R-:W-:-:S04]  /*2ef60*/  IADD3 R22, P4, R232, R10, RZ ;  /* 0x0000000ae8167210 */ /* 0x000fc80007f9e0ff */
[----:B------:R-:W-:Y:S02]  /*2ef70*/  LEA.HI.X.SX32 R23, R232, R0, 0x1, P4 ;  /* 0x00000000e8177211 */ /* 0x000fe400020f0eff */
[----:B------:R-:W4:Y:S01]  /*2ef80*/  LDL.LU R232, [R1+0x6a0] ;  /* 0x0006a00001e87983 */ /* 0x000f220000300800 */
        /* <DEDUP_REMOVED lines=8> */
[----:B------:R-:W4:Y:S04]  /*2f010*/  LDL.LU R236, [R1+0x6b8] ;  /* 0x0006b80001ec7983 */ /* 0x000f280000300800 */
[----:B------:R-:W4:Y:S01]  /*2f020*/  LDL.LU R218, [R1+0x6c0] ;  /* 0x0006c00001da7983 */ /* 0x000f220000300800 */
[----:B------:R-:W-:-:S04]  /*2f030*/  IADD3 R6, P4, R226, R10, RZ ;  /* 0x0000000ae2067210 */ /* 0x000fc80007f9e0ff */
[----:B------:R-:W-:Y:S02]  /*2f040*/  LEA.HI.X.SX32 R7, R226, R0, 0x1, P4 ;  /* 0x00000000e2077211 */ /* 0x000fe400020f0eff */
[----:B------:R-:W4:Y:S01]  /*2f050*/  LDL.LU R226, [R1+0x6c8] ;  /* 0x0006c80001e27983 */ /* 0x000f220000300800 */
[----:B------:R-:W-:-:S03]  /*2f060*/  IADD3 R172, P4, R220, R10, RZ ;  /* 0x0000000adcac7210 */ /* 0x000fc60007f9e0ff */
[----:B------:R0:W-:Y:S01]  /*2f070*/  STL.64 [R1+0xab8], R6 ;  /* 0x000ab80601007387 */ /* 0x0001e20000100a00 */
[----:B------:R-:W-:-:S03]  /*2f080*/  LEA.HI.X.SX32 R173, R220, R0, 0x1, P4 ;  /* 0x00000000dcad7211 */ /* 0x000fc600020f0eff */
[----:B------:R-:W4:Y:S01]  /*2f090*/  LDL.LU R220, [R1+0x6d0] ;  /* 0x0006d00001dc7983 */ /* 0x000f220000300800 */
[----:B0-----:R-:W-:-:S04]  /*2f0a0*/  IADD3 R6, P4, R222, R10, RZ ;  /* 0x0000000ade067210 */ /* 0x001fc80007f9e0ff */
[----:B------:R-:W-:Y:S02]  /*2f0b0*/  LEA.HI.X.SX32 R7, R222, R0, 0x1, P4 ;  /* 0x00000000de077211 */ /* 0x000fe400020f0eff */
[----:B------:R-:W4:Y:S04]  /*2f0c0*/  LDL.LU R222, [R1+0x6d8] ;  /* 0x0006d80001de7983 */ /* 0x000f280000300800 */
[----:B------:R0:W-:Y:S02]  /*2f0d0*/  STL.64 [R1+0xaa8], R6 ;  /* 0x000aa80601007387 */ /* 0x0001e40000100a00 */
[----:B0-----:R-:W-:-:S04]  /*2f0e0*/  IADD3 R6, P4, R228, R10, RZ ;  /* 0x0000000ae4067210 */ /* 0x001fc80007f9e0ff */
[----:B------:R-:W-:Y:S02]  /*2f0f0*/  LEA.HI.X.SX32 R7, R228, R0, 0x1, P4 ;  /* 0x00000000e4077211 */ /* 0x000fe400020f0eff */
[----:B------:R-:W4:Y:S04]  /*2f100*/  LDL.LU R228, [R1+0x6e0] ;  /* 0x0006e00001e47983 */ /* 0x000f280000300800 */
[----:B------:R3:W-:Y:S02]  /*2f110*/  STL.64 [R1+0xaa0], R6 ;  /* 0x000aa00601007387 */ /* 0x0007e40000100a00 */
[----:B---3--:R-:W-:-:S04]  /*2f120*/  IADD3 R6, P4, R230, R10, RZ ;  /* 0x0000000ae6067210 */ /* 0x008fc80007f9e0ff */
[----:B------:R-:W-:Y:S02]  /*2f130*/  LEA.HI.X.SX32 R7, R230, R0, 0x1, P4 ;  /* 0x00000000e6077211 */ /* 0x000fe400020f0eff */
[----:B------:R-:W3:Y:S04]  /*2f140*/  LDL.LU R230, [R1+0x6e8] ;  /* 0x0006e80001e67983 */ /* 0x000ee80000300800 */
[----:B------:R2:W-:Y:S02]  /*2f150*/  STL.64 [R1+0xa98], R6 ;  /* 0x000a980601007387 */ /* 0x0005e40000100a00 */
[----:B--2---:R-:W-:-:S04]  /*2f160*/  IADD3 R6, P4, R234, R10, RZ ;  /* 0x0000000aea067210 */ /* 0x004fc80007f9e0ff */
[----:B------:R-:W-:Y:S02]  /*2f170*/  LEA.HI.X.SX32 R7, R234, R0, 0x1, P4 ;  /* 0x00000000ea077211 */ /* 0x000fe400020f0eff */
[----:B------:R-:W2:Y:S04]  /*2f180*/  LDL.LU R234, [R1+0x6f0] ;  /* 0x0006f00001ea7983 */ /* 0x000ea80000300800 */
[----:B------:R4:W-:Y:S02]  /*2f190*/  STL.64 [R1+0xa90], R6 ;  /* 0x000a900601007387 */ /* 0x0009e40000100a00 */
[----:B----4-:R-:W-:-:S04]  /*2f1a0*/  IADD3 R6, P4, R216, R10, RZ ;  /* 0x0000000ad8067210 */ /* 0x010fc80007f9e0ff */
[----:B------:R-:W-:Y:S02]  /*2f1b0*/  LEA.HI.X.SX32 R7, R216, R0, 0x1, P4 ;  /* 0x00000000d8077211 */ /* 0x000fe400020f0eff */
[----:B------:R-:W-:-:S04]  /*2f1c0*/  IADD3 R174, P4, R232, R10, RZ ;  /* 0x0000000ae8ae7210 */ /* 0x000fc80007f9e0ff */
[----:B------:R-:W-:Y:S02]  /*2f1d0*/  LEA.HI.X.SX32 R175, R232, R0, 0x1, P4 ;  /* 0x00000000e8af7211 */ /* 0x000fe400020f0eff */
[----:B------:R-:W4:Y:S04]  /*2f1e0*/  LDL.LU R232, [R1+0x6f8] ;  /* 0x0006f80001e87983 */ /* 0x000f280000300800 */
[----:B------:R0:W-:Y:S02]  /*2f1f0*/  STL.64 [R1+0xa88], R6 ;  /* 0x000a880601007387 */ /* 0x0001e40000100a00 */
        /* <DEDUP_REMOVED lines=13> */
[----:B------:R-:W-:-:S05]  /*2f2d0*/  LEA.HI.X.SX32 R7, R218, R0, 0x1, P4 ;  /* 0x00000000da077211 */ /* 0x000fca00020f0eff */
        /* <DEDUP_REMOVED lines=20> */
[----:B------:R2:W-:Y:S04]  /*2f420*/  STL.64 [R1+0xa38], R6 ;  /* 0x000a380601007387 */ /* 0x0005e80000100a00 */
[----:B------:R-:W3:Y:S01]  /*2f430*/  LDL.LU R218, [R1+0x740] ;  /* 0x0007400001da7983 */ /* 0x000ee20000300800 */
[----:B--2---:R-:W-:-:S04]  /*2f440*/  IADD3 R6, P4, R234, R10, RZ ;  /* 0x0000000aea067210 */ /* 0x004fc80007f9e0ff */
[----:B------:R-:W-:Y:S02]  /*2f450*/  LEA.HI.X.SX32 R7, R234, R0, 0x1, P4 ;  /* 0x00000000ea077211 */ /* 0x000fe400020f0eff */
[----:B------:R-:W2:Y:S04]  /*2f460*/  LDL.LU R234, [R1+0x748] ;  /* 0x0007480001ea7983 */ /* 0x000ea80000300800 */
[----:B------:R4:W-:Y:S02]  /*2f470*/  STL.64 [R1+0xa30], R6 ;  /* 0x000a300601007387 */ /* 0x0009e40000100a00 */
[----:B----4-:R-:W-:-:S04]  /*2f480*/  IADD3 R6, P4, R232, R10, RZ ;  /* 0x0000000ae8067210 */ /* 0x010fc80007f9e0ff */
[----:B------:R-:W-:Y:S02]  /*2f490*/  LEA.HI.X.SX32 R7, R232, R0, 0x1, P4 ;  /* 0x00000000e8077211 */ /* 0x000fe400020f0eff */
[----:B------:R-:W4:Y:S04]  /*2f4a0*/  LDL.LU R232, [R1+0x750] ;  /* 0x0007500001e87983 */ /* 0x000f280000300800 */
[----:B------:R0:W-:Y:S01]  /*2f4b0*/  STL.64 [R1+0xa28], R6 ;  /* 0x000a280601007387 */ /* 0x0001e20000100a00 */
[----:B------:R-:W-:-:S04]  /*2f4c0*/  IADD3 R168, P4, R238, R10, RZ ;  /* 0x0000000aeea87210 */ /* 0x000fc80007f9e0ff */
[----:B------:R-:W-:Y:S02]  /*2f4d0*/  LEA.HI.X.SX32 R169, R238, R0, 0x1, P4 ;  /* 0x00000000eea97211 */ /* 0x000fe400020f0eff */
[----:B------:R-:W4:Y:S04]  /*2f4e0*/  LDL.LU R238, [R1+0x758] ;  /* 0x0007580001ee7983 */ /* 0x000f280000300800 */
[----:B------:R-:W-:Y:S01]  /*2f4f0*/  STL.64 [R1+0x1178], R168 ;  /* 0x001178a801007387 */ /* 0x000fe20000100a00 */
[----:B0-----:R-:W-:-:S04]  /*2f500*/  IADD3 R6, P4, R224, R10, RZ ;  /* 0x0000000ae0067210 */ /* 0x001fc80007f9e0ff */
[----:B------:R-:W-:Y:S02]  /*2f510*/  LEA.HI.X.SX32 R7, R224, R0, 0x1, P4 ;  /* 0x00000000e0077211 */ /* 0x000fe400020f0eff */
[----:B------:R-:W-:-:S04]  /*2f520*/  IADD3 R170, P4, R236, R10, RZ ;  /* 0x0000000aecaa7210 */ /* 0x000fc80007f9e0ff */
[----:B------:R-:W-:Y:S02]  /*2f530*/  LEA.HI.X.SX32 R171, R236, R0, 0x1, P4 ;  /* 0x00000000ecab7211 */ /* 0x000fe400020f0eff */
[----:B------:R-:W4:Y:S04]  /*2f540*/  LDL.LU R236, [R1+0x760] ;  /* 0x0007600001ec7983 */ /* 0x000f280000300800 */
[----:B------:R0:W-:Y:S04]  /*2f550*/  STL.64 [R1+0xa18], R6 ;  /* 0x000a180601007387 */ /* 0x0001e80000100a00 */
[----:B------:R-:W4:Y:S04]  /*2f560*/  LDL.LU R224, [R1+0x768] ;  /* 0x0007680001e07983 */ /* 0x000f280000300800 */
[----:B------:R-:W-:Y:S01]  /*2f570*/  STL.64 [R1+0x1180], R170 ;  /* 0x001180aa01007387 */ /* 0x000fe20000100a00 */
        /* <DEDUP_REMOVED lines=20> */
[----:B0-----:R-:W-:-:S04]  /*2f6c0*/  IADD3 R6, P4, R218, R10, RZ ;  /* 0x0000000ada067210 */ /* 0x001fc80007f9e0ff */
[----:B------:R-:W-:-:S05]  /*2f6d0*/  LEA.HI.X.SX32 R7, R218, R0, 0x1, P4 ;  /* 0x00000000da077211 */ /* 0x000fca00020f0eff */
[----:B------:R2:W-:Y:S02]  /*2f6e0*/  STL.64 [R1+0x9e0], R6 ;  /* 0x0009e00601007387 */ /* 0x0005e40000100a00 */
[----:B--2---:R-:W-:-:S04]  /*2f6f0*/  IADD3 R6, P4, R234, R10, RZ ;  /* 0x0000000aea067210 */ /* 0x004fc80007f9e0ff */
[----:B------:R-:W-:Y:S02]  /*2f700*/  LEA.HI.X.SX32 R7, R234, R0, 0x1, P4 ;  /* 0x00000000ea077211 */ /* 0x000fe400020f0eff */
[----:B------:R-:W2:Y:S04]  /*2f710*/  LDL.LU R234, [R1+0x74c] ;  /* 0x00074c0001ea7983 */ /* 0x000ea80000300800 */
[----:B------:R4:W-:Y:S02]  /*2f720*/  STL.64 [R1+0x9d8], R6 ;  /* 0x0009d80601007387 */ /* 0x0009e40000100a00 */
[----:B----4-:R-:W-:-:S04]  /*2f730*/  IADD3 R6, P4, R232, R10, RZ ;  /* 0x0000000ae8067210 */ /* 0x010fc80007f9e0ff */
[----:B------:R-:W-:Y:S02]  /*2f740*/  LEA.HI.X.SX32 R7, R232, R0, 0x1, P4 ;  /* 0x00000000e8077211 */ /* 0x000fe400020f0eff */
[----:B------:R-:W4:Y:S04]  /*2f750*/  LDL.LU R232, [R1+0x744] ;  /* 0x0007440001e87983 */ /* 0x000f280000300800 */
[----:B------:R0:W-:Y:S04]  /*2f760*/  STL.64 [R1+0x9d0], R6 ;  /* 0x0009d00601007387 */ /* 0x0001e80000100a00 */
[----:B------:R-:W4:Y:S01]  /*2f770*/  LDL.LU R218, [R1+0x73c] ;  /* 0x00073c0001da7983 */ /* 0x000f220000300800 */
[----:B------:R-:W-:-:S04]  /*2f780*/  IADD3 R164, P4, R238, R10, RZ ;  /* 0x0000000aeea47210 */ /* 0x000fc80007f9e0ff */
[----:B------:R-:W-:Y:S02]  /*2f790*/  LEA.HI.X.SX32 R165, R238, R0, 0x1, P4 ;  /* 0x00000000eea57211 */ /* 0x000fe400020f0eff */
        /* <DEDUP_REMOVED lines=29> */
[----:B------:R4:W-:Y:S01]  /*2f970*/  STL.64 [R1+0x1150], R6 ;  /* 0x0011500601007387 */ /* 0x0009e20000100a00 */
[----:B--2---:R-:W-:-:S04]  /*2f980*/  IADD3 R166, P4, R234, R10, RZ ;  /* 0x0000000aeaa67210 */ /* 0x004fc80007f9e0ff */
[----:B------:R-:W-:Y:S02]  /*2f990*/  LEA.HI.X.SX32 R167, R234, R0, 0x1, P4 ;  /* 0x00000000eaa77211 */ /* 0x000fe400020f0eff */
[----:B------:R-:W2:Y:S04]  /*2f9a0*/  LDL.LU R234, [R1+0x6f4] ;  /* 0x0006f40001ea7983 */ /* 0x000ea80000300800 */
[----:B------:R-:W-:Y:S01]  /*2f9b0*/  STL.64 [R1+0x1158], R166 ;  /* 0x001158a601007387 */ /* 0x000fe20000100a00 */
[----:B----4-:R-:W-:-:S04]  /*2f9c0*/  IADD3 R6, P4, R232, R10, RZ ;  /* 0x0000000ae8067210 */ /* 0x010fc80007f9e0ff */
        /* <DEDUP_REMOVED lines=21> */
[----:B------:R0:W-:Y:S04]  /*2fb20*/  STL.64 [R1+0x958], R6 ;  /* 0x0009580601007387 */ /* 0x0001e80000100a00 */
[----:B------:R-:W4:Y:S01]  /*2fb30*/  LDL.LU R216, [R1+0x6c4] ;  /* 0x0006c40001d87983 */ /* 0x000f220000300800 */
[----:B0-----:R-:W-:-:S04]  /*2fb40*/  IADD3 R6, P4, R220, R10, RZ ;  /* 0x0000000adc067210 */ /* 0x001fc80007f9e0ff */
[----:B------:R-:W-:-:S05]  /*2fb50*/  LEA.HI.X.SX32 R7, R220, R0, 0x1, P4 ;  /* 0x00000000dc077211 */ /* 0x000fca00020f0eff */
[----:B------:R0:W-:Y:S04]  /*2fb60*/  STL.64 [R1+0x950], R6 ;  /* 0x0009500601007387 */ /* 0x0001e80000100a00 */
[----:B------:R-:W4:Y:S01]  /*2fb70*/  LDL.LU R218, [R1+0x6bc] ;  /* 0x0006bc0001da7983 */ /* 0x000f220000300800 */
[----:B0-----:R-:W-:-:S04]  /*2fb80*/  IADD3 R6, P4, R222, R10, RZ ;  /* 0x0000000ade067210 */ /* 0x001fc80007f9e0ff */
[----:B------:R-:W-:-:S05]  /*2fb90*/  LEA.HI.X.SX32 R7, R222, R0, 0x1, P4 ;  /* 0x00000000de077211 */ /* 0x000fca00020f0eff */
[----:B------:R0:W-:Y:S04]  /*2fba0*/  STL.64 [R1+0x948], R6 ;  /* 0x0009480601007387 */ /* 0x0001e80000100a00 */
[----:B------:R-:W4:Y:S01]  /*2fbb0*/  LDL.LU R220, [R1+0x6b4] ;  /* 0x0006b40001dc7983 */ /* 0x000f220000300800 */
[----:B0-----:R-:W-:-:S04]  /*2fbc0*/  IADD3 R6, P4, R228, R10, RZ ;  /* 0x0000000ae4067210 */ /* 0x001fc80007f9e0ff */
[----:B------:R-:W-:Y:S02]  /*2fbd0*/  LEA.HI.X.SX32 R7, R228, R0, 0x1, P4 ;  /* 0x00000000e4077211 */ /* 0x000fe400020f0eff */
[----:B------:R-:W4:Y:S04]  /*2fbe0*/  LDL.LU R228, [R1+0x6ac] ;  /* 0x0006ac0001e47983 */ /* 0x000f280000300800 */
[----:B------:R2:W-:Y:S01]  /*2fbf0*/  STL.64 [R1+0x940], R6 ;  /* 0x0009400601007387 */ /* 0x0005e20000100a00 */
[----:B---3--:R-:W-:-:S04]  /*2fc00*/  IADD3 R160, P4, R230, R10, RZ ;  /* 0x0000000ae6a07210 */ /* 0x008fc80007f9e0ff */
[----:B------:R-:W-:Y:S02]  /*2fc10*/  LEA.HI.X.SX32 R161, R230, R0, 0x1, P4 ;  /* 0x00000000e6a17211 */ /* 0x000fe400020f0eff */
[----:B------:R-:W3:Y:S04]  /*2fc20*/  LDL.LU R230, [R1+0x6a4] ;  /* 0x0006a40001e67983 */ /* 0x000ee80000300800 */
[----:B------:R-:W-:Y:S01]  /*2fc30*/  STL.64 [R1+0x1118], R160 ;  /* 0x001118a001007387 */ /* 0x000fe20000100a00 */
[----:B--2---:R-:W-:-:S04]  /*2fc40*/  IADD3 R6, P4, R234, R10, RZ ;  /* 0x0000000aea067210 */ /* 0x004fc80007f9e0ff */
[----:B------:R-:W-:Y:S02]  /*2fc50*/  LEA.HI.X.SX32 R7, R234, R0, 0x1, P4 ;  /* 0x00000000ea077211 */ /* 0x000fe400020f0eff */
[----:B------:R-:W2:Y:S04]  /*2fc60*/  LDL.LU R234, [R1+0x69c] ;  /* 0x00069c0001ea7983 */ /* 0x000ea80000300800 */
[----:B------:R0:W-:Y:S01]  /*2fc70*/  STL.64 [R1+0x930], R6 ;  /* 0x0009300601007387 */ /* 0x0001e20000100a00 */
[----:B----4-:R-:W-:-:S04]  /*2fc80*/  IADD3 R162, P4, R232, R10, RZ ;  /* 0x0000000ae8a27210 */ /* 0x010fc80007f9e0ff */
[----:B------:R-:W-:Y:S02]  /*2fc90*/  LEA.HI.X.SX32 R163, R232, R0, 0x1, P4 ;  /* 0x00000000e8a37211 */ /* 0x000fe400020f0eff */
[----:B------:R-:W4:Y:S04]  /*2fca0*/  LDL.LU R232, [R1+0x694] ;  /* 0x0006940001e87983 */ /* 0x000f280000300800 */
        /* <DEDUP_REMOVED lines=61> */
[----:B------:R-:W-:-:S04]  /*30080*/  IADD3 R156, P4, R226, R10, RZ ;  /* 0x0000000ae29c7210 */ /* 0x000fc80007f9e0ff */
[----:B------:R-:W-:Y:S02]  /*30090*/  LEA.HI.X.SX32 R157, R226, R0, 0x1, P4 ;  /* 0x00000000e29d7211 */ /* 0x000fe400020f0eff */
[----:B------:R-:W4:Y:S04]  /*300a0*/  LDL.LU R226, [R1+0x61c] ;  /* 0x00061c0001e27983 */ /* 0x000f280000300800 */
[----:B------:R-:W-:Y:S01]  /*300b0*/  STL.64 [R1+0x1128], R156 ;  /* 0x0011289c01007387 */ /* 0x000fe20000100a00 */
        /* <DEDUP_REMOVED lines=65> */
[----:B------:R-:W-:Y:S02]  /*304d0*/  LEA.HI.X.SX32 R7, R220, R0, 0x1, P4 ;  /* 0x00000000dc077211 */ /* 0x000fe400020f0eff */
[----:B------:R-:W4:Y:S04]  /*304e0*/  LDL.LU R220, [R1+0x5d4] ;  /* 0x0005d40001dc7983 */ /* 0x000f280000300800 */
[----:B------:R0:W-:Y:S01]  /*304f0*/  STL.64 [R1+0x820], R6 ;  /* 0x0008200601007387 */ /* 0x0001e20000100a00 */
[----:B------:R-:W-:-:S04]  /*30500*/  IADD3 R154, P4, R238, R10, RZ ;  /* 0x0000000aee9a7210 */ /* 0x000fc80007f9e0ff */
[----:B------:R-:W-:Y:S02]  /*30510*/  LEA.HI.X.SX32 R155, R238, R0, 0x1, P4 ;  /* 0x00000000ee9b7211 */ /* 0x000fe400020f0eff */
        /* <DEDUP_REMOVED lines=116> */
[----:B------:R-:W2:Y:S01]  /*30c60*/  LDL.LU R234, [R1+0x558] ;  /* 0x0005580001ea7983 */ /* 0x000ea20000300800 */
        /* <DEDUP_REMOVED lines=42> */
[----:B------:R0:W-:Y:S01]  /*30f10*/  STL.64 [R1+0x6d0], R6 ;  /* 0x0006d00601007387 */ /* 0x0001e20000100a00 */
[----:B----4-:R-:W-:-:S04]  /*30f20*/  IADD3 R140, P4, R232, R10, RZ ;  /* 0x0000000ae88c7210 */ /* 0x010fc80007f9e0ff */
        /* <DEDUP_REMOVED lines=76> */
[----:B---3--:R-:W-:-:S04]  /*313f0*/  IADD3 R138, P4, R230, R10, RZ ;  /* 0x0000000ae68a7210 */ /* 0x008fc80007f9e0ff */
[----:B------:R-:W-:Y:S02]  /*31400*/  LEA.HI.X.SX32 R139, R230, R0, 0x1, P4 ;  /* 0x00000000e68b7211 */ /* 0x000fe400020f0eff */
        /* <DEDUP_REMOVED lines=924> */
[----:B------:R-:W4:Y:S04]  /*34dd0*/  LDL.LU R226, [R1+0xe58] ;  /* 0x000e580001e27983 */ /* 0x000f280000300800 */
        /* <DEDUP_REMOVED lines=15> */
[----:B------:R-:W2:Y:S01]  /*34ed0*/  LDL.LU R234, [R1+0xe6c] ;  /* 0x000e6c0001ea7983 */ /* 0x000ea20000300800 */
        /* <DEDUP_REMOVED lines=39> */
[----:B------:R-:W-:Y:S02]  /*35150*/  LEA.HI.X.SX32 R7, R218, R0, 0x1, P4 ;  /* 0x00000000da077211 */ /* 0x000fe400020f0eff */
        /* <DEDUP_REMOVED lines=22> */
[----:B------:R-:W4:Y:S04]  /*352c0*/  LDL.LU R210, [R1+0xea8] ;  /* 0x000ea80001d27983 */ /* 0x000f280000300800 */
        /* <DEDUP_REMOVED lines=16> */
[----:B---3--:R-:W-:-:S04]  /*353d0*/  IADD3 R6, P4, R230, R10, RZ ;  /* 0x0000000ae6067210 */ /* 0x008fc80007f9e0ff */
[----:B------:R-:W-:-:S05]  /*353e0*/  LEA.HI.X.SX32 R7, R230, R0, 0x1, P4 ;  /* 0x00000000e6077211 */ /* 0x000fca00020f0eff */
[----:B------:R2:W-:Y:S04]  /*353f0*/  STL.64 [R1+0x118], R6 ;  /* 0x0001180601007387 */ /* 0x0005e80000100a00 */
[----:B------:R-:W3:Y:S04]  /*35400*/  LDL.LU R226, [R1+0xec8] ;  /* 0x000ec80001e27983 */ /* 0x000ee80000300800 */
[----:B------:R-:W3:Y:S01]  /*35410*/  LDL.LU R228, [R1+0xecc] ;  /* 0x000ecc0001e47983 */ /* 0x000ee20000300800 */
[----:B--2---:R-:W-:-:S04]  /*35420*/  IADD3 R6, P4, R234, R10, RZ ;  /* 0x0000000aea067210 */ /* 0x004fc80007f9e0ff */
[----:B------:R-:W-:-:S05]  /*35430*/  LEA.HI.X.SX32 R7, R234, R0, 0x1, P4 ;  /* 0x00000000ea077211 */ /* 0x000fca00020f0eff */
[----:B------:R4:W-:Y:S04]  /*35440*/  STL.64 [R1+0x110], R6 ;  /* 0x0001100601007387 */ /* 0x0009e80000100a00 */
[----:B------:R-:W2:Y:S04]  /*35450*/  LDL.LU R230, [R1+0xed0] ;  /* 0x000ed00001e67983 */ /* 0x000ea80000300800 */
[----:B------:R-:W2:Y:S01]  /*35460*/  LDL.LU R234, [R1+0xed4] ;  /* 0x000ed40001ea7983 */ /* 0x000ea20000300800 */
[----:B----4-:R-:W-:-:S04]  /*35470*/  IADD3 R6, P4, R232, R10, RZ ;  /* 0x0000000ae8067210 */ /* 0x010fc80007f9e0ff */
[----:B------:R-:W-:-:S05]  /*35480*/  LEA.HI.X.SX32 R7, R232, R0, 0x1, P4 ;  /* 0x00000000e8077211 */ /* 0x000fca00020f0eff */
[----:B------:R0:W-:Y:S04]  /*35490*/  STL.64 [R1+0x108], R6 ;  /* 0x0001080601007387 */ /* 0x0001e80000100a00 */
        /* <DEDUP_REMOVED lines=13> */
[----:B------:R-:W-:-:S05]  /*35570*/  LEA.HI.X.SX32 R7, R210, R0, 0x1, P4 ;  /* 0x00000000d2077211 */ /* 0x000fca00020f0eff */
[----:B------:R0:W-:Y:S02]  /*35580*/  STL.64 [R1+0xe8], R6 ;  /* 0x0000e80601007387 */ /* 0x0001e40000100a00 */
[----:B0-----:R-:W-:-:S04]  /*35590*/  IADD3 R6, P4, R212, R10, RZ ;  /* 0x0000000ad4067210 */ /* 0x001fc80007f9e0ff */
[----:B------:R-:W-:Y:S02]  /*355a0*/  LEA.HI.X.SX32 R7, R212, R0, 0x1, P4 ;  /* 0x00000000d4077211 */ /* 0x000fe400020f0eff */
[----:B------:R-:W-:-:S03]  /*355b0*/  IADD3 R68, P4, R214, R10, RZ ;  /* 0x0000000ad6447210 */ /* 0x000fc60007f9e0ff */
[----:B------:R0:W-:Y:S01]  /*355c0*/  STL.64 [R1+0xe0], R6 ;  /* 0x0000e00601007387 */ /* 0x0001e20000100a00 */
[----:B------:R-:W-:Y:S02]  /*355d0*/  LEA.HI.X.SX32 R69, R214, R0, 0x1, P4 ;  /* 0x00000000d6457211 */ /* 0x000fe400020f0eff */
        /* <DEDUP_REMOVED lines=12> */
[----:B------:R-:W-:-:S05]  /*356a0*/  LEA.HI.X.SX32 R7, R224, R0, 0x1, P4 ;  /* 0x00000000e0077211 */ /* 0x000fca00020f0eff */
[----:B------:R3:W-:Y:S02]  /*356b0*/  STL.64 [R1+0xb0], R6 ;  /* 0x0000b00601007387 */ /* 0x0007e40000100a00 */
[----:B---3--:R-:W-:-:S04]  /*356c0*/  IADD3 R6, P4, R226, R10, RZ ;  /* 0x0000000ae2067210 */ /* 0x008fc80007f9e0ff */
[----:B------:R-:W-:-:S05]  /*356d0*/  LEA.HI.X.SX32 R7, R226, R0, 0x1, P4 ;  /* 0x00000000e2077211 */ /* 0x000fca00020f0eff */
[----:B------:R0:W-:Y:S02]  /*356e0*/  STL.64 [R1+0xa8], R6 ;  /* 0x0000a80601007387 */ /* 0x0001e40000100a00 */
[----:B0-----:R-:W-:-:S04]  /*356f0*/  IADD3 R6, P4, R228, R10, RZ ;  /* 0x0000000ae4067210 */ /* 0x001fc80007f9e0ff */
[----:B------:R-:W-:-:S05]  /*35700*/  LEA.HI.X.SX32 R7, R228, R0, 0x1, P4 ;  /* 0x00000000e4077211 */ /* 0x000fca00020f0eff */
[----:B------:R2:W-:Y:S02]  /*35710*/  STL.64 [R1+0xa0], R6 ;  /* 0x0000a00601007387 */ /* 0x0005e40000100a00 */
[----:B--2---:R-:W-:-:S04]  /*35720*/  IADD3 R6, P4, R230, R10, RZ ;  /* 0x0000000ae6067210 */ /* 0x004fc80007f9e0ff */
[----:B------:R-:W-:-:S05]  /*35730*/  LEA.HI.X.SX32 R7, R230, R0, 0x1, P4 ;  /* 0x00000000e6077211 */ /* 0x000fca00020f0eff */
[----:B------:R0:W-:Y:S02]  /*35740*/  STL.64 [R1+0x98], R6 ;  /* 0x0000980601007387 */ /* 0x0001e40000100a00 */
[----:B0-----:R-:W-:-:S04]  /*35750*/  IADD3 R6, P4, R234, R10, RZ ;  /* 0x0000000aea067210 */ /* 0x001fc80007f9e0ff */
[----:B------:R-:W-:-:S05]  /*35760*/  LEA.HI.X.SX32 R7, R234, R0, 0x1, P4 ;  /* 0x00000000ea077211 */ /* 0x000fca00020f0eff */
[----:B------:R4:W-:Y:S02]  /*35770*/  STL.64 [R1+0x90], R6 ;  /* 0x0000900601007387 */ /* 0x0009e40000100a00 */
[----:B----4-:R-:W-:-:S04]  /*35780*/  IADD3 R6, P4, R232, R10, RZ ;  /* 0x0000000ae8067210 */ /* 0x010fc80007f9e0ff */
[----:B------:R-:W-:-:S05]  /*35790*/  LEA.HI.X.SX32 R7, R232, R0, 0x1, P4 ;  /* 0x00000000e8077211 */ /* 0x000fca00020f0eff */
        /* <DEDUP_REMOVED lines=34> */
[----:B------:R0:W-:Y:S01]  /*359c0*/  STL.64 [R1+0x28], R6 ;  /* 0x0000280601007387 */ /* 0x0001e20000100a00 */
[----:B------:R-:W-:Y:S02]  /*359d0*/  IMAD.MOV.U32 R164, RZ, RZ, R56 ;  /* 0x000000ffffa47224 */ /* 0x000fe400078e0038 */
[----:B------:R-:W-:Y:S01]  /*359e0*/  IMAD.MOV.U32 R165, RZ, RZ, R57 ;  /* 0x000000ffffa57224 */ /* 0x000fe200078e0039 */
[----:B0-----:R-:W-:-:S04]  /*359f0*/  IADD3 R6, P4, R30, R10, RZ ;  /* 0x0000000a1e067210 */ /* 0x001fc80007f9e0ff */
[----:B------:R-:W-:Y:S02]  /*35a00*/  LEA.HI.X.SX32 R7, R30, R0, 0x1, P4 ;  /* 0x000000001e077211 */ /* 0x000fe400020f0eff */
[----:B------:R-:W-:Y:S01]  /*35a10*/  IADD3 R56, P4, R33, R10, RZ ;  /* 0x0000000a21387210 */ /* 0x000fe20007f9e0ff */
[----:B------:R-:W-:-:S03]  /*35a20*/  IMAD.MOV.U32 R170, RZ, RZ, R58 ;  /* 0x000000ffffaa7224 */ /* 0x000fc600078e003a */
[----:B------:R-:W-:Y:S02]  /*35a30*/  LEA.HI.X.SX32 R57, R33, R0, 0x1, P4 ;  /* 0x0000000021397211 */ /* 0x000fe400020f0eff */
[C---:B------:R-:W-:Y:S01]  /*35a40*/  IADD3 R58, P4, R35.reuse, R10, RZ ;  /* 0x0000000a233a7210 */ /* 0x040fe20007f9e0ff */
[----:B------:R-:W-:Y:S02]  /*35a50*/  IMAD.MOV.U32 R171, RZ, RZ, R59 ;  /* 0x000000ffffab7224 */ /* 0x000fe400078e003b */
[----:B------:R-:W-:Y:S01]  /*35a60*/  IMAD.MOV.U32 R158, RZ, RZ, R60 ;  /* 0x000000ffff9e7224 */ /* 0x000fe200078e003c */
[----:B------:R-:W-:Y:S02]  /*35a70*/  LEA.HI.X.SX32 R59, R35, R0, 0x1, P4 ;  /* 0x00000000233b7211 */ /* 0x000fe400020f0eff */
[----:B------:R-:W-:Y:S01]  /*35a80*/  IADD3 R60, P4, R32, R10, RZ ;  /* 0x0000000a203c7210 */ /* 0x000fe20007f9e0ff */
[----:B------:R-:W-:-:S03]  /*35a90*/  IMAD.MOV.U32 R159, RZ, RZ, R61 ;  /* 0x000000ffff9f7224 */ /* 0x000fc600078e003d */
        /* <DEDUP_REMOVED lines=8> */
[C---:B------:R-:W-:Y:S01]  /*35b20*/  IADD3 R14, P4, R39.reuse, R10, RZ ;  /* 0x0000000a270e7210 */ /* 0x040fe20007f9e0ff */
[----:B------:R-:W-:Y:S02]  /*35b30*/  IMAD.MOV.U32 R163, RZ, RZ, R15 ;  /* 0x000000ffffa37224 */ /* 0x000fe400078e000f */
[----:B------:R-:W-:Y:S01]  /*35b40*/  IMAD.MOV.U32 R160, RZ, RZ, R16 ;  /* 0x000000ffffa07224 */ /* 0x000fe200078e0010 */
[----:B------:R-:W-:-:S02]  /*35b50*/  LEA.HI.X.SX32 R15, R39, R0, 0x1, P4 ;  /* 0x00000000270f7211 */ /* 0x000fc400020f0eff */
[----:B------:R-:W-:Y:S01]  /*35b60*/  IADD3 R16, P4, R36, R10, RZ ;  /* 0x0000000a24107210 */ /* 0x000fe20007f9e0ff */
[----:B------:R-:W-:-:S03]  /*35b70*/  IMAD.MOV.U32 R161, RZ, RZ, R17 ;  /* 0x000000ffffa17224 */ /* 0x000fc600078e0011 */
[----:B------:R-:W-:Y:S02]  /*35b80*/  LEA.HI.X.SX32 R17, R36, R0, 0x1, P4 ;  /* 0x0000000024117211 */ /* 0x000fe400020f0eff */
[----:B------:R-:W-:Y:S01]  /*35b90*/  IADD3 R18, P4, R38, R10, RZ ;  /* 0x0000000a26127210 */ /* 0x000fe20007f9e0ff */
[----:B------:R-:W-:-:S03]  /*35ba0*/  IMAD.MOV.U32 R166, RZ, RZ, R20 ;  /* 0x000000ffffa67224 */ /* 0x000fc600078e0014 */
[----:B------:R-:W-:Y:S02]  /*35bb0*/  LEA.HI.X.SX32 R19, R38, R0, 0x1, P4 ;  /* 0x0000000026137211 */ /* 0x000fe400020f0eff */
[C---:B------:R-:W-:Y:S01]  /*35bc0*/  IADD3 R20, P4, R41.reuse, R10, RZ ;  /* 0x0000000a29147210 */ /* 0x040fe20007f9e0ff */
[----:B------:R0:W-:Y:S01]  /*35bd0*/  STL.64 [R1+0x20], R6 ;  /* 0x0000200601007387 */ /* 0x0001e20000100a00 */
[----:B------:R-:W-:Y:S02]  /*35be0*/  IMAD.MOV.U32 R167, RZ, RZ, R21 ;  /* 0x000000ffffa77224 */ /* 0x000fe400078e0015 */
[----:B------:R-:W-:Y:S01]  /*35bf0*/  LEA.HI.X.SX32 R21, R41, R0, 0x1, P4 ;  /* 0x0000000029157211 */ /* 0x000fe200020f0eff */
[----:B------:R-:W2:Y:S01]  /*35c00*/  LDL.LU.64 R168, [R1+0xab8] ;  /* 0x000ab80001a87983 */ /* 0x000ea20000300a00 */
[----:B0-----:R-:W-:Y:S01]  /*35c10*/  IMAD.MOV.U32 R6, RZ, RZ, R22 ;  /* 0x000000ffff067224 */ /* 0x001fe200078e0016 */
[----:B------:R-:W-:Y:S01]  /*35c20*/  IADD3 R22, P4, R43, R10, RZ ;  /* 0x0000000a2b167210 */ /* 0x000fe20007f9e0ff */
[----:B------:R-:W-:-:S03]  /*35c30*/  IMAD.MOV.U32 R7, RZ, RZ, R23 ;  /* 0x000000ffff077224 */ /* 0x000fc600078e0017 */
[----:B------:R-:W-:Y:S02]  /*35c40*/  LEA.HI.X.SX32 R23, R43, R0, 0x1, P4 ;  /* 0x000000002b177211 */ /* 0x000fe400020f0eff */
[----:B------:R-:W-:-:S04]  /*35c50*/  IADD3 R24, P4, R40, R10, RZ ;  /* 0x0000000a28187210 */ /* 0x000fc80007f9e0ff */
        /* <DEDUP_REMOVED lines=73> */
[----:B------:R-:W-:Y:S02]  /*360f0*/  IADD3 R222, P4, R223, R10, RZ ;  /* 0x0000000adfde7210 */ /* 0x000fe40007f9e0ff */
[----:B------:R-:W-:Y:S02]  /*36100*/  LOP3.LUT P5, RZ, R3, 0x4000, RZ, 0xc0, !PT ;  /* 0x0000400003ff7812 */ /* 0x000fe400078ac0ff */
[----:B------:R-:W-:Y:S02]  /*36110*/  LEA.HI.X.SX32 R223, R223, R0, 0x1, P4 ;  /* 0x00000000dfdf7211 */ /* 0x000fe400020f0eff */
[----:B------:R-:W-:-:S04]  /*36120*/  IADD3 R224, P4, R225, R10, RZ ;  /* 0x0000000ae1e07210 */ /* 0x000fc80007f9e0ff */
[----:B------:R-:W-:Y:S02]  /*36130*/  LEA.HI.X.SX32 R225, R225, R0, 0x1, P4 ;  /* 0x00000000e1e17211 */ /* 0x000fe400020f0eff */
[C---:B------:R-:W-:Y:S02]  /*36140*/  IADD3 R226, P4, R227.reuse, R10, RZ ;  /* 0x0000000ae3e27210 */ /* 0x040fe40007f9e0ff */
[----:B------:R-:W-:Y:S02]  /*36150*/  LOP3.LUT R250, R250, 0xffffffef, RZ, 0xc0, !PT ;  /* 0xffffffeffafa7812 */ /* 0x000fe400078ec0ff */
[----:B------:R-:W-:Y:S02]  /*36160*/  LEA.HI.X.SX32 R227, R227, R0, 0x1, P4 ;  /* 0x00000000e3e37211 */ /* 0x000fe400020f0eff */
[----:B------:R-:W-:Y:S02]  /*36170*/  IADD3 R228, P4, R229, R10, RZ ;  /* 0x0000000ae5e47210 */ /* 0x000fe40007f9e0ff */
[----:B------:R-:W-:-:S02]  /*36180*/  @P5 LOP3.LUT R250, R250, 0x10, RZ, 0xfc, !PT ;  /* 0x00000010fafa5812 */ /* 0x000fc400078efcff */
        /* <DEDUP_REMOVED lines=22> */
[----:B------:R-:W-:-:S05]  /*362f0*/  PRMT R252, R177, 0x7771, RZ ;  /* 0x00007771b1fc7816 */ /* 0x000fca00000000ff */
[----:B------:R0:W-:Y:S01]  /*36300*/  @P5 STG.E.U8 desc[UR32][R158.64], R252 ;  /* 0x000000fc9e005986 */ /* 0x0001e2000c101120 */
[----:B------:R-:W-:Y:S02]  /*36310*/  LOP3.LUT P5, RZ, R250, 0x40, RZ, 0xc0, !PT ;  /* 0x00000040faff7812 */ /* 0x000fe400078ac0ff */
[----:B0-----:R-:W-:-:S11]  /*36320*/  PRMT R252, R178, 0x7770, RZ ;  /* 0x00007770b2fc7816 */ /* 0x001fd600000000ff */
[----:B------:R0:W-:Y:S01]  /*36330*/  @P5 STG.E.U8 desc[UR32][R156.64], R252 ;  /* 0x000000fc9c005986 */ /* 0x0001e2000c101120 */
[----:B------:R-:W-:Y:S02]  /*36340*/  LOP3.LUT P5, RZ, R250, 0x20, RZ, 0xc0, !PT ;  /* 0x00000020faff7812 */ /* 0x000fe400078ac0ff */
[----:B------:R-:W-:Y:S02]  /*36350*/  LOP3.LUT P4, RZ, R3, 0x2000, RZ, 0xc0, !PT ;  /* 0x0000200003ff7812 */ /* 0x000fe4000788c0ff */
[----:B0-----:R-:W-:-:S09]  /*36360*/  PRMT R252, R178, 0x7771, RZ ;  /* 0x00007771b2fc7816 */ /* 0x001fd200000000ff */
[----:B------:R0:W-:Y:S01]  /*36370*/  @P5 STG.E.U8 desc[UR32][R162.64], R252 ;  /* 0x000000fca2005986 */ /* 0x0001e2000c101120 */
[----:B------:R-:W-:Y:S02]  /*36380*/  LOP3.LUT P5, RZ, R250, 0x10, RZ, 0xc0, !PT ;  /* 0x00000010faff7812 */ /* 0x000fe400078ac0ff */
[C---:B------:R-:W-:Y:S02]  /*36390*/  LOP3.LUT P6, RZ, R3.reuse, 0x8000, RZ, 0xc0, !PT ;  /* 0x0000800003ff7812 */ /* 0x040fe400078cc0ff */
[----:B------:R-:W-:Y:S02]  /*363a0*/  LOP3.LUT P0, RZ, R3, 0x10000, RZ, 0xc0, !PT ;  /* 0x0001000003ff7812 */ /* 0x000fe4000780c0ff */
[----:B0-----:R-:W-:-:S05]  /*363b0*/  PRMT R252, R179, 0x7770, RZ ;  /* 0x00007770b3fc7816 */ /* 0x001fca00000000ff */
[----:B------:R0:W-:Y:S01]  /*363c0*/  @P4 STG.E.U8 desc[UR32][R160.64], R252 ;  /* 0x000000fca0004986 */ /* 0x0001e2000c101120 */
[C---:B------:R-:W-:Y:S02]  /*363d0*/  LOP3.LUT P1, RZ, R3.reuse, 0x20000, RZ, 0xc0, !PT ;  /* 0x0002000003ff7812 */ /* 0x040fe4000782c0ff */
[----:B------:R-:W-:Y:S02]  /*363e0*/  LOP3.LUT P2, RZ, R3, 0x40000, RZ, 0xc0, !PT ;  /* 0x0004000003ff7812 */ /* 0x000fe4000784c0ff */
[----:B0-----:R-:W-:-:S05]  /*363f0*/  PRMT R252, R179, 0x7771, RZ ;  /* 0x00007771b3fc7816 */ /* 0x001fca00000000ff */
[----:B------:R0:W-:Y:S02]  /*36400*/  @P5 STG.E.U8 desc[UR32][R166.64], R252 ;  /* 0x000000fca6005986 */ /* 0x0001e4000c101120 */
[C---:B0-----:R-:W-:Y:S02]  /*36410*/  PRMT R252, R176.reuse, 0x7772, RZ ;  /* 0x00007772b0fc7816 */ /* 0x041fe400000000ff */
[----:B------:R-:W-:-:S03]  /*36420*/  PRMT R176, R176, 0x7773, RZ ;  /* 0x00007773b0b07816 */ /* 0x000fc600000000ff */
[----:B------:R-:W-:Y:S04]  /*36430*/  @P6 STG.E.U8 desc[UR32][R6.64], R252 ;  /* 0x000000fc06006986 */ /* 0x000fe8000c101120 */
[----:B------:R0:W-:Y:S02]  /*36440*/  @P0 STG.E.U8 desc[UR32][R164.64], R176 ;  /* 0x000000b0a4000986 */ /* 0x0001e4000c101120 */
[C---:B0-----:R-:W-:Y:S02]  /*36450*/  PRMT R176, R177.reuse, 0x7772, RZ ;  /* 0x00007772b1b07816 */ /* 0x041fe400000000ff */
[----:B------:R-:W-:-:S03]  /*36460*/  PRMT R177, R177, 0x7773, RZ ;  /* 0x00007773b1b17816 */ /* 0x000fc600000000ff */
[----:B------:R-:W-:Y:S04]  /*36470*/  @P1 STG.E.U8 desc[UR32][R170.64], R176 ;  /* 0x000000b0aa001986 */ /* 0x000fe8000c101120 */
[----:B------:R0:W-:Y:S04]  /*36480*/  @P2 STG.E.U8 desc[UR32][R4.64], R177 ;  /* 0x000000b104002986 */ /* 0x0001e8000c101120 */
[----:B0-----:R-:W3:Y:S01]  /*36490*/  LDL.LU.64 R4, [R1+0x11a0] ;  /* 0x0011a00001047983 */ /* 0x001ee20000300a00 */
[C---:B------:R-:W-:Y:S02]  /*364a0*/  LOP3.LUT P3, RZ, R3.reuse, 0x80000, RZ, 0xc0, !PT ;  /* 0x0008000003ff7812 */ /* 0x040fe4000786c0ff */
[----:B------:R-:W-:-:S02]  /*364b0*/  LOP3.LUT P0, RZ, R3, 0x100000, RZ, 0xc0, !PT ;  /* 0x0010000003ff7812 */ /* 0x000fc4000780c0ff */
[C---:B------:R-:W-:Y:S02]  /*364c0*/  PRMT R176, R178.reuse, 0x7772, RZ ;  /* 0x00007772b2b07816 */ /* 0x040fe400000000ff */
[----:B------:R-:W-:-:S07]  /*364d0*/  PRMT R178, R178, 0x7773, RZ ;  /* 0x00007773b2b27816 */ /* 0x000fce00000000ff */
[----:B--2---:R0:W-:Y:S04]  /*364e0*/  @P3 STG.E.U8 desc[UR32][R168.64], R176 ;  /* 0x000000b0a8003986 */ /* 0x0041e8000c101120 */
[----:B------:R1:W-:Y:S04]  /*364f0*/  @P0 STG.E.U8 desc[UR32][R172.64], R178 ;  /* 0x000000b2ac000986 */ /* 0x0003e8000c101120 */
[----:B0-----:R-:W2:Y:S04]  /*36500*/  LDL.LU.64 R168, [R1+0xaa8] ;  /* 0x000aa80001a87983 */ /* 0x001ea80000300a00 */
[----:B------:R-:W4:Y:S04]  /*36510*/  LDL.LU.64 R160, [R1+0xaa0] ;  /* 0x000aa00001a07983 */ /* 0x000f280000300a00 */
[----:B------:R-:W4:Y:S04]  /*36520*/  LDL.LU.64 R166, [R1+0xa98] ;  /* 0x000a980001a67983 */ /* 0x000f280000300a00 */
[----:B------:R-:W4:Y:S04]  /*36530*/  LDL.LU.64 R6, [R1+0xa90] ;  /* 0x000a900001067983 */ /* 0x000f280000300a00 */
[----:B------:R-:W4:Y:S04]  /*36540*/  LDL.LU.64 R164, [R1+0xa88] ;  /* 0x000a880001a47983 */ /* 0x000f280000300a00 */
[----:B-1----:R-:W4:Y:S01]  /*36550*/  LDL.LU.64 R172, [R1+0x1198] ;  /* 0x0011980001ac7983 */ /* 0x002f220000300a00 */
[----:B------:R-:W-:-:S02]  /*36560*/  LOP3.LUT R0, R0, 0xefffffff, RZ, 0xc0, !PT ;  /* 0xefffffff00007812 */ /* 0x000fc400078ec0ff */
[----:B------:R-:W-:Y:S01]  /*36570*/  LOP3.LUT R250, R250, 0xfffffffe, RZ, 0xc0, !PT ;  /* 0xfffffffefafa7812 */ /* 0x000fe200078ec0ff */
[----:B------:R-:W4:Y:S01]  /*36580*/  LDL.LU.64 R152, [R1+0xa78] ;  /* 0x000a780001987983 */ /* 0x000f220000300a00 */
[C---:B------:R-:W-:Y:S02]  /*36590*/  LOP3.LUT P1, RZ, R3.reuse, 0x200000, RZ, 0xc0, !PT ;  /* 0x0020000003ff7812 */ /* 0x040fe4000782c0ff */
[C---:B------:R-:W-:Y:S01]  /*365a0*/  LOP3.LUT P2, RZ, R3.reuse, 0x400000, RZ, 0xc0, !PT ;  /* 0x0040000003ff7812 */ /* 0x040fe2000784c0ff */
[----:B------:R-:W4:Y:S01]  /*365b0*/  LDL.LU.64 R170, [R1+0xa70] ;  /* 0x000a700001aa7983 */ /* 0x000f220000300a00 */
[----:B------:R-:W-:Y:S02]  /*365c0*/  LOP3.LUT P3, RZ, R3, 0x800000, RZ, 0xc0, !PT ;  /* 0x0080000003ff7812 */ /* 0x000fe4000786c0ff */
[C---:B------:R-:W-:Y:S02]  /*365d0*/  PRMT R176, R179.reuse, 0x7772, RZ ;  /* 0x00007772b3b07816 */ /* 0x040fe400000000ff */
[----:B------:R-:W-:-:S02]  /*365e0*/  PRMT R179, R179, 0x7773, RZ ;  /* 0x00007773b3b37816 */ /* 0x000fc400000000ff */
[----:B---3--:R-:W-:-:S13]  /*365f0*/  LOP3.LUT P4, RZ, R5, 0x1, RZ, 0xc0, !PT ;  /* 0x0000000105ff7812 */ /* 0x008fda000788c0ff */
[----:B------:R-:W-:Y:S02]  /*36600*/  @P4 LOP3.LUT R0, R0, 0x10000000, RZ, 0xfc, !PT ;  /* 0x1000000000004812 */ /* 0x000fe400078efcff */
[----:B------:R-:W-:Y:S02]  /*36610*/  LOP3.LUT P4, RZ, R3, 0x80000000, RZ, 0xc0, !PT ;  /* 0x8000000003ff7812 */ /* 0x000fe4000788c0ff */
[----:B------:R-:W-:-:S11]  /*36620*/  LOP3.LUT R0, R0, 0xdfffffff, RZ, 0xc0, !PT ;  /* 0xdfffffff00007812 */ /* 0x000fd600078ec0ff */
[----:B------:R-:W-:Y:S02]  /*36630*/  @P4 LOP3.LUT R0, R0, 0x20000000, RZ, 0xfc, !PT ;  /* 0x2000000000004812 */ /* 0x000fe400078efcff */
[----:B------:R-:W-:Y:S02]  /*36640*/  LOP3.LUT P4, RZ, R3, 0x40000000, RZ, 0xc0, !PT ;  /* 0x4000000003ff7812 */ /* 0x000fe4000788c0ff */
[----:B------:R-:W-:-:S11]  /*36650*/  LOP3.LUT R0, R0, 0xbfffffff, RZ, 0xc0, !PT ;  /* 0xbfffffff00007812 */ /* 0x000fd600078ec0ff */
[----:B------:R-:W-:Y:S02]  /*36660*/  @P4 LOP3.LUT R0, R0, 0x40000000, RZ, 0xfc, !PT ;  /* 0x4000000000004812 */ /* 0x000fe400078efcff */
[----:B------:R-:W-:Y:S02]  /*36670*/  LOP3.LUT P4, RZ, R3, 0x20000000, RZ, 0xc0, !PT ;  /* 0x2000000003ff7812 */ /* 0x000fe4000788c0ff */
[----:B------:R-:W-:-:S11]  /*36680*/  LOP3.LUT R0, R0, 0x7fffffff, RZ, 0xc0, !PT ;  /* 0x7fffffff00007812 */ /* 0x000fd600078ec0ff */
[----:B------:R-:W-:Y:S02]  /*36690*/  @P4 LOP3.LUT R0, R0, 0x80000000, RZ, 0xfc, !PT ;  /* 0x8000000000004812 */ /* 0x000fe400078efcff */
[----:B------:R-:W-:-:S13]  /*366a0*/  LOP3.LUT P4, RZ, R3, 0x10000000, RZ, 0xc0, !PT ;  /* 0x1000000003ff7812 */ /* 0x000fda000788c0ff */
        /* <DEDUP_REMOVED lines=8> */
[----:B------:R-:W-:Y:S01]  /*36730*/  LOP3.LUT R250, R250, 0xfffffff7, RZ, 0xc0, !PT ;  /* 0xfffffff7fafa7812 */ /* 0x000fe200078ec0ff */
[----:B--2---:R4:W-:Y:S10]  /*36740*/  @P1 STG.E.U8 desc[UR32][R168.64], R176 ;  /* 0x000000b0a8001986 */ /* 0x0049f4000c101120 */
[----:B------:R-:W-:-:S02]  /*36750*/  @P4 LOP3.LUT R250, R250, 0x8, RZ, 0xfc, !PT ;  /* 0x00000008fafa4812 */ /* 0x000fc400078efcff */
[----:B------:R-:W-:Y:S02]  /*36760*/  LOP3.LUT P4, RZ, R3, 0x1000000, RZ, 0xc0, !PT ;  /* 0x0100000003ff7812 */ /* 0x000fe4000788c0ff */
[C---:B----4-:R-:W-:Y:S01]  /*36770*/  PRMT R176, R172.reuse, 0x7770, RZ ;  /* 0x00007770acb07816 */ /* 0x050fe200000000ff */
[----:B------:R0:W-:Y:S04]  /*36780*/  @P2 STG.E.U8 desc[UR32][R160.64], R179 ;  /* 0x000000b3a0002986 */ /* 0x0001e8000c101120 */
[----:B------:R1:W-:Y:S04]  /*36790*/  @P3 STG.E.U8 desc[UR32][R166.64], R176 ;  /* 0x000000b0a6003986 */ /* 0x0003e8000c101120 */
[----:B------:R-:W2:Y:S04]  /*367a0*/  LDL.LU.64 R168, [R1+0xa68] ;  /* 0x000a680001a87983 */ /* 0x000ea80000300a00 */
[----:B0-----:R-:W3:Y:S01]  /*367b0*/  LDL.LU.64 R178, [R1+0xa60] ;  /* 0x000a600001b27983 */ /* 0x001ee20000300a00 */
[----:B-1----:R-:W-:-:S03]  /*367c0*/  PRMT R176, R172, 0x7771, RZ ;  /* 0x00007771acb07816 */ /* 0x002fc600000000ff */
[----:B------:R-:W4:Y:S04]  /*367d0*/  LDL.LU.64 R158, [R1+0xa58] ;  /* 0x000a5800019e7983 */ /* 0x000f280000300a00 */
[----:B------:R0:W-:Y:S01]  /*367e0*/  @P4 STG.E.U8 desc[UR32][R6.64], R176 ;  /* 0x000000b006004986 */ /* 0x0001e2000c101120 */
[----:B------:R-:W-:-:S03]  /*367f0*/  LOP3.LUT P4, RZ, R250, 0x8, RZ, 0xc0, !PT ;  /* 0x00000008faff7812 */ /* 0x000fc6000788c0ff */
[----:B------:R-:W4:Y:S04]  /*36800*/  LDL.LU.64 R156, [R1+0xa50] ;  /* 0x000a5000019c7983 */ /* 0x000f280000300a00 */
[----:B------:R-:W4:Y:S01]  /*36810*/  LDL.LU.64 R162, [R1+0xa48] ;  /* 0x000a480001a27983 */ /* 0x000f220000300a00 */
[----:B0-----:R-:W-:-:S03]  /*36820*/  PRMT R176, R173, 0x7770, RZ ;  /* 0x00007770adb07816 */ /* 0x001fc600000000ff */
[----:B------:R-:W4:Y:S04]  /*36830*/  LDL.LU.64 R160, [R1+0xa40] ;  /* 0x000a400001a07983 */ /* 0x000f280000300a00 */
[----:B------:R0:W-:Y:S01]  /*36840*/  @P4 STG.E.U8 desc[UR32][R164.64], R176 ;  /* 0x000000b0a4004986 */ /* 0x0001e2000c101120 */
[----:B------:R-:W-:-:S03]  /*36850*/  LOP3.LUT P4, RZ, R250, 0x4, RZ, 0xc0, !PT ;  /* 0x00000004faff7812 */ /* 0x000fc6000788c0ff */
[----:B------:R-:W4:Y:S04]  /*36860*/  LDL.LU.64 R166, [R1+0xa38] ;  /* 0x000a380001a67983 */ /* 0x000f280000300a00 */
[----:B------:R-:W4:Y:S01]  /*36870*/  LDL.LU.64 R6, [R1+0xa30] ;  /* 0x000a300001067983 */ /* 0x000f220000300a00 */
[----:B0-----:R-:W-:-:S03]  /*36880*/  PRMT R176, R173, 0x7771, RZ ;  /* 0x00007771adb07816 */ /* 0x001fc600000000ff */
[----:B------:R-:W4:Y:S04]  /*36890*/  LDL.LU.64 R164, [R1+0xa28] ;  /* 0x000a280001a47983 */ /* 0x000f280000300a00 */
[----:B------:R0:W-:Y:S04]  /*368a0*/  @P4 STG.E.U8 desc[UR32][R174.64], R176 ;  /* 0x000000b0ae004986 */ /* 0x0001e8000c101120 */
[----:B0-----:R-:W2:Y:S01]  /*368b0*/  LDL.LU.64 R174, [R1+0x1190] ;  /* 0x0011900001ae7983 */ /* 0x001ea20000300a00 */
[----:B------:R-:W-:Y:S02]  /*368c0*/  LOP3.LUT P4, RZ, R250, 0x2, RZ, 0xc0, !PT ;  /* 0x00000002faff7812 */ /* 0x000fe4000788c0ff */
[----:B--2---:R-:W-:-:S11]  /*368d0*/  PRMT R176, R174, 0x7770, RZ ;  /* 0x00007770aeb07816 */ /* 0x004fd600000000ff */
[----:B------:R0:W-:Y:S01]  /*368e0*/  @P4 STG.E.U8 desc[UR32][R152.64], R176 ;  /* 0x000000b098004986 */ /* 0x0001e2000c101120 */
[----:B------:R-:W-:Y:S02]  /*368f0*/  LOP3.LUT P4, RZ, R250, 0x1, RZ, 0xc0, !PT ;  /* 0x00000001faff7812 */ /* 0x000fe4000788c0ff */
[----:B0-----:R-:W-:Y:S01]  /*36900*/  PRMT R176, R174, 0x7771, RZ ;  /* 0x00007771aeb07816 */ /* 0x001fe200000000ff */
[----:B------:R-:W2:Y:S10]  /*36910*/  LDL.LU.64 R152, [R1+0x1188] ;  /* 0x0011880001987983 */ /* 0x000eb40000300a00 */
[----:B------:R0:W-:Y:S01]  /*36920*/  @P4 STG.E.U8 desc[UR32][R170.64], R176 ;  /* 0x000000b0aa004986 */ /* 0x0001e2000c101120 */
[----:B------:R-:W-:-:S02]  /*36930*/  LOP3.LUT P4, RZ, R0, 0x80000000, RZ, 0xc0, !PT ;  /* 0x8000000000ff7812 */ /* 0x000fc4000788c0ff */
[----:B0-----:R-:W-:Y:S01]  /*36940*/  PRMT R176, R175, 0x7770, RZ ;  /* 0x00007770afb07816 */ /* 0x001fe200000000ff */
[----:B------:R-:W2:Y:S10]  /*36950*/  LDL.LU.64 R170, [R1+0x1180] ;  /* 0x0011800001aa7983 */ /* 0x000eb40000300a00 */
[----:B------:R0:W-:Y:S04]  /*36960*/  @P4 STG.E.U8 desc[UR32][R168.64], R176 ;  /* 0x000000b0a8004986 */ /* 0x0001e8000c101120 */
[----:B0-----:R-:W2:Y:S01]  /*36970*/  LDL.LU.64 R168, [R1+0x1178] ;  /* 0x0011780001a87983 */ /* 0x001ea20000300a00 */
[----:B------:R-:W-:-:S02]  /*36980*/  LOP3.LUT P4, RZ, R0, 0x40000000, RZ, 0xc0, !PT ;  /* 0x4000000000ff7812 */ /* 0x000fc4000788c0ff */
[----:B------:R-:W-:-:S11]  /*36990*/  PRMT R176, R175, 0x7771, RZ ;  /* 0x00007771afb07816 */ /* 0x000fd600000000ff */
[----:B---3--:R0:W-:Y:S01]  /*369a0*/  @P4 STG.E.U8 desc[UR32][R178.64], R176 ;  /* 0x000000b0b2004986 */ /* 0x0081e2000c101120 */
[----:B------:R-:W-:Y:S02]  /*369b0*/  LOP3.LUT P4, RZ, R0, 0x20000000, RZ, 0xc0, !PT ;  /* 0x2000000000ff7812 */ /* 0x000fe4000788c0ff */
[----:B0-----:R-:W-:-:S11]  /*369c0*/  PRMT R176, R172, 0x7772, RZ ;  /* 0x00007772acb07816 */ /* 0x001fd600000000ff */
[----:B----4-:R-:W-:Y:S01]  /*369d0*/  @P4 STG.E.U8 desc[UR32][R158.64], R176 ;  /* 0x000000b09e004986 */ /* 0x010fe2000c101120 */
[----:B------:R-:W-:Y:S02]  /*369e0*/  LOP3.LUT P4, RZ, R0, 0x10000000, RZ, 0xc0, !PT ;  /* 0x1000000000ff7812 */ /* 0x000fe4000788c0ff */
[C---:B------:R-:W-:Y:S02]  /*369f0*/  LOP3.LUT P5, RZ, R5.reuse, 0x2, RZ, 0xc0, !PT ;  /* 0x0000000205ff7812 */ /* 0x040fe400078ac0ff */
[----:B------:R-:W-:Y:S02]  /*36a00*/  PRMT R172, R172, 0x7773, RZ ;  /* 0x00007773acac7816 */ /* 0x000fe400000000ff */
[C---:B------:R-:W-:Y:S02]  /*36a10*/  LOP3.LUT P6, RZ, R5.reuse, 0x4, RZ, 0xc0, !PT ;  /* 0x0000000405ff7812 */ /* 0x040fe400078cc0ff */
[----:B------:R-:W-:-:S05]  /*36a20*/  LOP3.LUT P0, RZ, R5, 0x8, RZ, 0xc0, !PT ;  /* 0x0000000805ff7812 */ /* 0x000fca000780c0ff */
[----:B------:R0:W-:Y:S01]  /*36a30*/  @P4 STG.E.U8 desc[UR32][R156.64], R172 ;  /* 0x000000ac9c004986 */ /* 0x0001e2000c101120 */
[C---:B------:R-:W-:Y:S02]  /*36a40*/  LOP3.LUT P1, RZ, R5.reuse, 0x10, RZ, 0xc0, !PT ;  /* 0x0000001005ff7812 */ /* 0x040fe4000782c0ff */
[C---:B------:R-:W-:Y:S02]  /*36a50*/  LOP3.LUT P2, RZ, R5.reuse, 0x20, RZ, 0xc0, !PT ;  /* 0x0000002005ff7812 */ /* 0x040fe4000784c0ff */
[----:B------:R-:W-:Y:S02]  /*36a60*/  LOP3.LUT P3, RZ, R5, 0x40, RZ, 0xc0, !PT ;  /* 0x0000004005ff7812 */ /* 0x000fe4000786c0ff */
[C---:B0-----:R-:W-:Y:S02]  /*36a70*/  PRMT R172, R173.reuse, 0x7772, RZ ;  /* 0x00007772adac7816 */ /* 0x041fe400000000ff */
[----:B------:R-:W-:-:S03]  /*36a80*/  PRMT R173, R173, 0x7773, RZ ;  /* 0x00007773adad7816 */ /* 0x000fc600000000ff */
[----:B------:R0:W-:Y:S04]  /*36a90*/  @P5 STG.E.U8 desc[UR32][R162.64], R172 ;  /* 0x000000aca2005986 */ /* 0x0001e8000c101120 */
[----:B------:R-:W-:Y:S01]  /*36aa0*/  @P6 STG.E.U8 desc[UR32][R160.64], R173 ;  /* 0x000000ada0006986 */ /* 0x000fe2000c101120 */
[C---:B0-----:R-:W-:Y:S02]  /*36ab0*/  PRMT R172, R174.reuse, 0x7772, RZ ;  /* 0x00007772aeac7816 */ /* 0x041fe400000000ff */
[----:B------:R-:W-:-:S03]  /*36ac0*/  PRMT R174, R174, 0x7773, RZ ;  /* 0x00007773aeae7816 */ /* 0x000fc600000000ff */
[----:B------:R0:W-:Y:S04]  /*36ad0*/  @P0 STG.E.U8 desc[UR32][R166.64], R172 ;  /* 0x000000aca6000986 */ /* 0x0001e8000c101120 */
[----:B------:R-:W-:Y:S01]  /*36ae0*/  @P1 STG.E.U8 desc[UR32][R6.64], R174 ;  /* 0x000000ae06001986 */ /* 0x000fe2000c101120 */
[C---:B0-----:R-:W-:Y:S02]  /*36af0*/  PRMT R172, R175.reuse, 0x7772, RZ ;  /* 0x00007772afac7816 */ /* 0x041fe400000000ff */
[----:B------:R-:W-:-:S03]  /*36b00*/  PRMT R175, R175, 0x7773, RZ ;  /* 0x00007773afaf7816 */ /* 0x000fc600000000ff */
[----:B------:R-:W-:Y:S04]  /*36b10*/  @P2 STG.E.U8 desc[UR32][R164.64], R172 ;  /* 0x000000aca4002986 */ /* 0x000fe8000c101120 */
[----:B--2---:R0:W-:Y:S04]  /*36b20*/  @P3 STG.E.U8 desc[UR32][R168.64], R175 ;  /* 0x000000afa8003986 */ /* 0x0041e8000c101120 */
[----:B0-----:R-:W2:Y:S04]  /*36b30*/  LDL.LU.64 R168, [R1+0x1170] ;  /* 0x0011700001a87983 */ /* 0x001ea80000300a00 */
[----:B------:R-:W3:Y:S01]  /*36b40*/  LDL.LU.64 R164, [R1+0xa18] ;  /* 0x000a180001a47983 */ /* 0x000ee20000300a00 */
[----:B------:R-:W-:-:S02]  /*36b50*/  LOP3.LUT P0, RZ, R5, 0x80, RZ, 0xc0, !PT ;  /* 0x0000008005ff7812 */ /* 0x000fc4000780c0ff */
[C---:B------:R-:W-:Y:S01]  /*36b60*/  LOP3.LUT P1, RZ, R5.reuse, 0x100, RZ, 0xc0, !PT ;  /* 0x0000010005ff7812 */ /* 0x040fe2000782c0ff */
[----:B------:R-:W4:Y:S04]  /*36b70*/  LDL.LU.64 R156, [R1+0xa08] ;  /* 0x000a0800019c7983 */ /* 0x000f280000300a00 */
[----:B------:R-:W4:Y:S04]  /*36b80*/  LDL.LU.64 R162, [R1+0xa00] ;  /* 0x000a000001a27983 */ /* 0x000f280000300a00 */
[----:B------:R-:W4:Y:S04]  /*36b90*/  LDL.LU.64 R160, [R1+0x9f8] ;  /* 0x0009f80001a07983 */ /* 0x000f280000300a00 */
[----:B------:R-:W4:Y:S04]  /*36ba0*/  LDL.LU.64 R158, [R1+0x9f0] ;  /* 0x0009f000019e7983 */ /* 0x000f280000300a00 */
[----:B------:R-:W4:Y:S04]  /*36bb0*/  LDL.LU.64 R166, [R1+0x9e8] ;  /* 0x0009e80001a67983 */ /* 0x000f280000300a00 */
[----:B------:R-:W4:Y:S01]  /*36bc0*/  LDL.LU.64 R6, [R1+0x9e0] ;  /* 0x0009e00001067983 */ /* 0x000f220000300a00 */
[----:B------:R-:W-:-:S02]  /*36bd0*/  LOP3.LUT P4, RZ, R5, 0x80000, RZ, 0xc0, !PT ;  /* 0x0008000005ff7812 */ /* 0x000fc4000788c0ff */
[----:B------:R-:W-:-:S11]  /*36be0*/  LOP3.LUT R0, R0, 0xffefffff, RZ, 0xc0, !PT ;  /* 0xffefffff00007812 */ /* 0x000fd600078ec0ff */
[----:B------:R-:W-:Y:S02]  /*36bf0*/  @P4 LOP3.LUT R0, R0, 0x100000, RZ, 0xfc, !PT ;  /* 0x0010000000004812 */ /* 0x000fe400078efcff */
[----:B------:R-:W-:Y:S02]  /*36c00*/  LOP3.LUT P4, RZ, R5, 0x40000, RZ, 0xc0, !PT ;  /* 0x0004000005ff7812 */ /* 0x000fe4000788c0ff */
[----:B------:R-:W-:-:S11]  /*36c10*/  LOP3.LUT R0, R0, 0xffdfffff, RZ, 0xc0, !PT ;  /* 0xffdfffff00007812 */ /* 0x000fd600078ec0ff */
[----:B------:R-:W-:Y:S02]  /*36c20*/  @P4 LOP3.LUT R0, R0, 0x200000, RZ, 0xfc, !PT ;  /* 0x0020000000004812 */ /* 0x000fe400078efcff */
[----:B------:R-:W-:Y:S02]  /*36c30*/  LOP3.LUT P4, RZ, R5, 0x20000, RZ, 0xc0, !PT ;  /* 0x0002000005ff7812 */ /* 0x000fe4000788c0ff */
[----:B------:R-:W-:Y:S02]  /*36c40*/  LOP3.LUT R0, R0, 0xffbfffff, RZ, 0xc0, !PT ;  /* 0xffbfffff00007812 */ /* 0x000fe400078ec0ff */
[----:B--2---:R-:W-:-:S05]  /*36c50*/  PRMT R172, R168, 0x7770, RZ ;  /* 0x00007770a8ac7816 */ /* 0x004fca00000000ff */
[----:B---3--:R0:W-:Y:S02]  /*36c60*/  @P0 STG.E.U8 desc[UR32][R164.64], R172 ;  /* 0x000000aca4000986 */ /* 0x0081e4000c101120 */
[----:B0-----:R-:W-:Y:S02]  /*36c70*/  PRMT R172, R168, 0x7771, RZ ;  /* 0x00007771a8ac7816 */ /* 0x001fe400000000ff */
[----:B------:R-:W2:Y:S04]  /*36c80*/  LDL.LU.64 R164, [R1+0x9d8] ;  /* 0x0009d80001a47983 */ /* 0x000ea80000300a00 */
[----:B------:R0:W-:Y:S04]  /*36c90*/  @P1 STG.E.U8 desc[UR32][R170.64], R172 ;  /* 0x000000acaa001986 */ /* 0x0001e8000c101120 */
[----:B0-----:R-:W3:Y:S01]  /*36ca0*/  LDL.LU.64 R170, [R1+0x1168] ;  /* 0x0011680001aa7983 */ /* 0x001ee20000300a00 */
[----:B------:R-:W-:-:S02]  /*36cb0*/  @P4 LOP3.LUT R0, R0, 0x400000, RZ, 0xfc, !PT ;  /* 0x0040000000004812 */ /* 0x000fc400078efcff */
[C---:B------:R-:W-:Y:S01]  /*36cc0*/  LOP3.LUT P4, RZ, R5.reuse, 0x10000, RZ, 0xc0, !PT ;  /* 0x0001000005ff7812 */ /* 0x040fe2000788c0ff */
[----:B------:R-:W2:Y:S01]  /*36cd0*/  LDL.LU.64 R174, [R1+0x9c0] ;  /* 0x0009c00001ae7983 */ /* 0x000ea20000300a00 */
[----:B------:R-:W-:Y:S02]  /*36ce0*/  LOP3.LUT R0, R0, 0xff7fffff, RZ, 0xc0, !PT ;  /* 0xff7fffff00007812 */ /* 0x000fe400078ec0ff */
[C---:B------:R-:W-:Y:S01]  /*36cf0*/  LOP3.LUT P2, RZ, R5.reuse, 0x200, RZ, 0xc0, !PT ;  /* 0x0000020005ff7812 */ /* 0x040fe2000784c0ff */
[----:B------:R-:W2:Y:S01]  /*36d00*/  LDL.LU.64 R176, [R1+0x9b8] ;  /* 0x0009b80001b07983 */ /* 0x000ea20000300a00 */
[----:B------:R-:W-:Y:S02]  /*36d10*/  LOP3.LUT P3, RZ, R5, 0x400, RZ, 0xc0, !PT ;  /* 0x0000040005ff7812 */ /* 0x000fe4000786c0ff */
[----:B------:R-:W-:Y:S01]  /*36d20*/  PRMT R172, R169, 0x7770, RZ ;  /* 0x00007770a9ac7816 */ /* 0x000fe200000000ff */
[----:B------:R-:W2:Y:S04]  /*36d30*/  LDL.LU.64 R178, [R1+0x9b0] ;  /* 0x0009b00001b27983 */ /* 0x000ea80000300a00 */
[----:B------:R-:W-:-:S02]  /*36d40*/  @P4 LOP3.LUT R0, R0, 0x800000, RZ, 0xfc, !PT ;  /* 0x0080000000004812 */ /* 0x000fc400078efcff */
        /* <DEDUP_REMOVED lines=11> */
[----:B----4-:R0:W-:Y:S10]  /*36e00*/  @P2 STG.E.U8 desc[UR32][R156.64], R172 ;  /* 0x000000ac9c002986 */ /* 0x0101f4000c101120 */
[----:B------:R-:W-:-:S02]  /*36e10*/  @P4 LOP3.LUT R0, R0, 0x8000000, RZ, 0xfc, !PT ;  /* 0x0800000000004812 */ /* 0x000fc400078efcff */
[----:B------:R-:W-:Y:S01]  /*36e20*/  LOP3.LUT P4, RZ, R5, 0x800, RZ, 0xc0, !PT ;  /* 0x0000080005ff7812 */ /* 0x000fe2000788c0ff */
[----:B0-----:R-:W4:Y:S01]  /*36e30*/  LDL.LU.64 R156, [R1+0x9a8] ;  /* 0x0009a800019c7983 */ /* 0x001f220000300a00 */
[----:B------:R-:W-:-:S05]  /*36e40*/  PRMT R172, R169, 0x7771, RZ ;  /* 0x00007771a9ac7816 */ /* 0x000fca00000000ff */
[----:B------:R0:W-:Y:S04]  /*36e50*/  @P3 STG.E.U8 desc[UR32][R162.64], R172 ;  /* 0x000000aca2003986 */ /* 0x0001e8000c101120 */
[----:B0-----:R-:W4:Y:S01]  /*36e60*/  LDL.LU.64 R162, [R1+0x9a0] ;  /* 0x0009a00001a27983 */ /* 0x001f220000300a00 */
[----:B---3--:R-:W-:-:S05]  /*36e70*/  PRMT R172, R170, 0x7770, RZ ;  /* 0x00007770aaac7816 */ /* 0x008fca00000000ff */
[----:B------:R0:W-:Y:S01]  /*36e80*/  @P4 STG.E.U8 desc[UR32][R160.64], R172 ;  /* 0x000000aca0004986 */ /* 0x0001e2000c101120 */
[----:B------:R-:W-:Y:S02]  /*36e90*/  LOP3.LUT P4, RZ, R0, 0x8000000, RZ, 0xc0, !PT ;  /* 0x0800000000ff7812 */ /* 0x000fe4000788c0ff */
[----:B0-----:R-:W-:Y:S01]  /*36ea0*/  PRMT R172, R170, 0x7771, RZ ;  /* 0x00007771aaac7816 */ /* 0x001fe200000000ff */
[----:B------:R-:W3:Y:S10]  /*36eb0*/  LDL.LU.64 R160, [R1+0x998] ;  /* 0x0009980001a07983 */ /* 0x000ef40000300a00 */
[----:B------:R0:W-:Y:S01]  /*36ec0*/  @P4 STG.E.U8 desc[UR32][R158.64], R172 ;  /* 0x000000ac9e004986 */ /* 0x0001e2000c101120 */
[----:B------:R-:W-:-:S02]  /*36ed0*/  LOP3.LUT P4, RZ, R0, 0x4000000, RZ, 0xc0, !PT ;  /* 0x0400000000ff7812 */ /* 0x000fc4000788c0ff */
        /* <DEDUP_REMOVED lines=10> */
[----:B--2---:R0:W-:Y:S04]  /*36f80*/  @P4 STG.E.U8 desc[UR32][R164.64], R172 ;  /* 0x000000aca4004986 */ /* 0x0041e8000c101120 */
[----:B0-----:R-:W2:Y:S04]  /*36f90*/  LDL.LU.64 R164, [R1+0x1148] ;  /* 0x0011480001a47983 */ /* 0x001ea80000300a00 */
[----:B------:R-:W4:Y:S01]  /*36fa0*/  LDL.LU.64 R172, [R1+0x9d0] ;  /* 0x0009d00001ac7983 */ /* 0x000f220000300a00 */
[----:B------:R-:W-:-:S02]  /*36fb0*/  LOP3.LUT P4, RZ, R0, 0x800000, RZ, 0xc0, !PT ;  /* 0x0080000000ff7812 */ /* 0x000fc4000788c0ff */
[----:B------:R-:W-:-:S11]  /*36fc0*/  PRMT R168, R168, 0x7773, RZ ;  /* 0x00007773a8a87816 */ /* 0x000fd600000000ff */
[----:B----4-:R0:W-:Y:S01]  /*36fd0*/  @P4 STG.E.U8 desc[UR32][R172.64], R168 ;  /* 0x000000a8ac004986 */ /* 0x0101e2000c101120 */
[----:B------:R-:W-:Y:S02]  /*36fe0*/  LOP3.LUT P4, RZ, R0, 0x400000, RZ, 0xc0, !PT ;  /* 0x0040000000ff7812 */ /* 0x000fe4000788c0ff */
[----:B0-----:R-:W-:-:S11]  /*36ff0*/  PRMT R168, R169, 0x7772, RZ ;  /* 0x00007772a9a87816 */ /* 0x001fd600000000ff */
[----:B--2---:R0:W-:Y:S04]  /*37000*/  @P4 STG.E.U8 desc[UR32][R164.64], R168 ;  /* 0x000000a8a4004986 */ /* 0x0041e8000c101120 */
[----:B0-----:R-:W2:Y:S01]  /*37010*/  LDL.LU.64 R164, [R1+0x1140] ;  /* 0x0011400001a47983 */ /* 0x001ea20000300a00 */
[----:B------:R-:W-:Y:S02]  /*37020*/  LOP3.LUT P4, RZ, R0, 0x200000, RZ, 0xc0, !PT ;  /* 0x0020000000ff7812 */ /* 0x000fe4000788c0ff */
[----:B------:R-:W-:Y:S02]  /*37030*/  PRMT R169, R169, 0x7773, RZ ;  /* 0x00007773a9a97816 */ /* 0x000fe400000000ff */
[C---:B------:R-:W-:Y:S02]  /*37040*/  LOP3.LUT P5, RZ, R5.reuse, 0x100000, RZ, 0xc0, !PT ;  /* 0x0010000005ff7812 */ /* 0x040fe400078ac0ff */
[----:B------:R-:W-:-:S07]  /*37050*/  LOP3.LUT P6, RZ, R5, 0x200000, RZ, 0xc0, !PT ;  /* 0x0020000005ff7812 */ /* 0x000fce00078cc0ff */
[----:B------:R-:W-:Y:S01]  /*37060*/  @P4 STG.E.U8 desc[UR32][R174.64], R169 ;  /* 0x000000a9ae004986 */ /* 0x000fe2000c101120 */
[----:B------:R-:W-:Y:S02]  /*37070*/  LOP3.LUT P4, RZ, R0, 0x100000, RZ, 0xc0, !PT ;  /* 0x0010000000ff7812 */ /* 0x000fe4000788c0ff */
[C---:B------:R-:W-:Y:S02]  /*37080*/  PRMT R168, R170.reuse, 0x7772, RZ ;  /* 0x00007772aaa87816 */ /* 0x040fe400000000ff */
[C---:B------:R-:W-:Y:S02]  /*37090*/  LOP3.LUT P0, RZ, R5.reuse, 0x400000, RZ, 0xc0, !PT ;  /* 0x0040000005ff7812 */ /* 0x040fe4000780c0ff */
[----:B------:R-:W-:Y:S02]  /*370a0*/  LOP3.LUT P1, RZ, R5, 0x800000, RZ, 0xc0, !PT ;  /* 0x0080000005ff7812 */ /* 0x000fe4000782c0ff */
[----:B------:R-:W-:-:S05]  /*370b0*/  PRMT R170, R170, 0x7773, RZ ;  /* 0x00007773aaaa7816 */ /* 0x000fca00000000ff */
[----:B------:R0:W-:Y:S01]  /*370c0*/  @P4 STG.E.U8 desc[UR32][R176.64], R168 ;  /* 0x000000a8b0004986 */ /* 0x0001e2000c101120 */
[----:B------:R-:W-:-:S03]  /*370d0*/  LOP3.LUT P2, RZ, R5, 0x1000000, RZ, 0xc0, !PT ;  /* 0x0100000005ff7812 */ /* 0x000fc6000784c0ff */
[----:B------:R-:W-:Y:S01]  /*370e0*/  @P5 STG.E.U8 desc[UR32][R178.64], R170 ;  /* 0x000000aab2005986 */ /* 0x000fe2000c101120 */
[C---:B0-----:R-:W-:Y:S02]  /*370f0*/  PRMT R168, R171.reuse, 0x7772, RZ ;  /* 0x00007772aba87816 */ /* 0x041fe400000000ff */
[----:B------:R-:W-:-:S03]  /*37100*/  PRMT R171, R171, 0x7773, RZ ;  /* 0x00007773abab7816 */ /* 0x000fc600000000ff */
[----:B------:R2:W-:Y:S01]  /*37110*/  @P6 STG.E.U8 desc[UR32][R156.64], R168 ;  /* 0x000000a89c006986 */ /* 0x0005e2000c101120 */
[----:B------:R-:W-:-:S03]  /*37120*/  LOP3.LUT P3, RZ, R5, 0x2000000, RZ, 0xc0, !PT ;  /* 0x0200000005ff7812 */ /* 0x000fc6000786c0ff */
[----:B------:R-:W-:Y:S01]  /*37130*/  @P0 STG.E.U8 desc[UR32][R162.64], R171 ;  /* 0x000000aba2000986 */ /* 0x000fe2000c101120 */
[----:B--2---:R-:W-:-:S05]  /*37140*/  PRMT R168, R164, 0x7770, RZ ;  /* 0x00007770a4a87816 */ /* 0x004fca00000000ff */
[----:B---3--:R0:W-:Y:S02]  /*37150*/  @P1 STG.E.U8 desc[UR32][R160.64], R168 ;  /* 0x000000a8a0001986 */ /* 0x0081e4000c101120 */
[----:B0-----:R-:W-:-:S05]  /*37160*/  PRMT R168, R164, 0x7771, RZ ;  /* 0x00007771a4a87816 */ /* 0x001fca00000000ff */
[----:B------:R0:W-:Y:S02]  /*37170*/  @P2 STG.E.U8 desc[UR32][R6.64], R168 ;  /* 0x000000a806002986 */ /* 0x0001e4000c101120 */
[----:B0-----:R-:W-:Y:S02]  /*37180*/  PRMT R168, R165, 0x7770, RZ ;  /* 0x00007770a5a87816 */ /* 0x001fe400000000ff */
[----:B------:R-:W2:Y:S04]  /*37190*/  LDL.LU.64 R6, [R1+0x1138] ;  /* 0x0011380001067983 */ /* 0x000ea80000300a00 */
[----:B------:R0:W-:Y:S04]  /*371a0*/  @P3 STG.E.U8 desc[UR32][R166.64], R168 ;  /* 0x000000a8a6003986 */ /* 0x0001e8000c101120 */
[----:B0-----:R-:W3:Y:S04]  /*371b0*/  LDL.LU.64 R166, [R1+0x1130] ;  /* 0x0011300001a67983 */ /* 0x001ee80000300a00 */
[----:B------:R-:W4:Y:S04]  /*371c0*/  LDL.LU.64 R160, [R1+0x980] ;  /* 0x0009800001a07983 */ /* 0x000f280000300a00 */
[----:B------:R-:W3:Y:S04]  /*371d0*/  LDL.LU.64 R156, [R1+0x978] ;  /* 0x00097800019c7983 */ /* 0x000ee80000300a00 */
[----:B------:R-:W3:Y:S04]  /*371e0*/  LDL.LU.64 R170, [R1+0x970] ;  /* 0x0009700001aa7983 */ /* 0x000ee80000300a00 */
[----:B------:R-:W3:Y:S04]  /*371f0*/  LDL.LU.64 R172, [R1+0x968] ;  /* 0x0009680001ac7983 */ /* 0x000ee80000300a00 */
[----:B------:R-:W3:Y:S04]  /*37200*/  LDL.LU.64 R174, [R1+0x960] ;  /* 0x0009600001ae7983 */ /* 0x000ee80000300a00 */
[----:B------:R-:W3:Y:S04]  /*37210*/  LDL.LU.64 R176, [R1+0x958] ;  /* 0x0009580001b07983 */ /* 0x000ee80000300a00 */
[----:B------:R-:W3:Y:S01]  /*37220*/  LDL.LU.64 R178, [R1+0x950] ;  /* 0x0009500001b27983 */ /* 0x000ee20000300a00 */
[----:B------:R-:W-:-:S03]  /*37230*/  LOP3.LUT P0, RZ, R5, 0x4000000, RZ, 0xc0, !PT ;  /* 0x0400000005ff7812 */ /* 0x000fc6000780c0ff */
[----:B------:R-:W3:Y:S01]  /*37240*/  LDL.LU.64 R162, [R1+0x948] ;  /* 0x0009480001a27983 */ /* 0x000ee20000300a00 */
[----:B------:R-:W-:Y:S02]  /*37250*/  PRMT R168, R165, 0x7771, RZ ;  /* 0x00007771a5a87816 */ /* 0x000fe400000000ff */
[----:B------:R-:W-:Y:S02]  /*37260*/  LOP3.LUT R0, R0, 0xffffefff, RZ, 0xc0, !PT ;  /* 0xffffefff00007812 */ /* 0x000fe400078ec0ff */
[C---:B------:R-:W-:Y:S02]  /*37270*/  LOP3.LUT P1, RZ, R5.reuse, 0x8000000, RZ, 0xc0, !PT ;  /* 0x0800000005ff7812 */ /* 0x040fe4000782c0ff */
[C---:B------:R-:W-:Y:S02]  /*37280*/  LOP3.LUT P2, RZ, R5.reuse, 0x10000000, RZ, 0xc0, !PT ;  /* 0x1000000005ff7812 */ /* 0x040fe4000784c0ff */
[----:B------:R-:W-:Y:S01]  /*37290*/  LOP3.LUT P3, RZ, R5, 0x20000000, RZ, 0xc0, !PT ;  /* 0x2000000005ff7812 */ /* 0x000fe2000786c0ff */
[----:B----4-:R0:W-:Y:S04]  /*372a0*/  @P0 STG.E.U8 desc[UR32][R160.64], R168 ;  /* 0x000000a8a0000986 */ /* 0x0101e8000c101120 */
[----:B0-----:R-:W4:Y:S01]  /*372b0*/  LDL.LU.64 R160, [R1+0x940] ;  /* 0x0009400001a07983 */ /* 0x001f220000300a00 */
[----:B--2---:R-:W-:-:S13]  /*372c0*/  LOP3.LUT P4, RZ, R6, 0x40, RZ, 0xc0, !PT ;  /* 0x0000004006ff7812 */ /* 0x004fda000788c0ff */
        /* <DEDUP_REMOVED lines=17> */
[----:B------:R-:W-:Y:S02]  /*373e0*/  LOP3.LUT R0, R0, 0xfffbffff, RZ, 0xc0, !PT ;  /* 0xfffbffff00007812 */ /* 0x000fe400078ec0ff */
[----:B---3--:R-:W-:-:S09]  /*373f0*/  PRMT R168, R166, 0x7770, RZ ;  /* 0x00007770a6a87816 */ /* 0x008fd200000000ff */
[----:B------:R-:W-:Y:S02]  /*37400*/  @P4 LOP3.LUT R0, R0, 0x40000, RZ, 0xfc, !PT ;  /* 0x0004000000004812 */ /* 0x000fe400078efcff */
[----:B------:R-:W-:Y:S01]  /*37410*/  LOP3.LUT P4, RZ, R5, 0x80000000, RZ, 0xc0, !PT ;  /* 0x8000000005ff7812 */ /* 0x000fe2000788c0ff */
[----:B------:R0:W-:Y:S01]  /*37420*/  @P1 STG.E.U8 desc[UR32][R156.64], R168 ;  /* 0x000000a89c001986 */ /* 0x0001e2000c101120 */
[----:B------:R-:W-:Y:S02]  /*37430*/  LOP3.LUT R0, R0, 0xfff7ffff, RZ, 0xc0, !PT ;  /* 0xfff7ffff00007812 */ /* 0x000fe400078ec0ff */
[----:B0-----:R-:W-:Y:S01]  /*37440*/  PRMT R168, R166, 0x7771, RZ ;  /* 0x00007771a6a87816 */ /* 0x001fe200000000ff */
[----:B------:R-:W2:Y:S08]  /*37450*/  LDL.LU.64 R156, [R1+0x1128] ;  /* 0x00112800019c7983 */ /* 0x000eb00000300a00 */
[----:B------:R-:W-:-:S02]  /*37460*/  @P4 LOP3.LUT R0, R0, 0x80000, RZ, 0xfc, !PT ;  /* 0x0008000000004812 */ /* 0x000fc400078efcff */
[----:B------:R-:W-:Y:S01]  /*37470*/  LOP3.LUT P4, RZ, R5, 0x40000000, RZ, 0xc0, !PT ;  /* 0x4000000005ff7812 */ /* 0x000fe2000788c0ff */
[----:B------:R0:W-:Y:S02]  /*37480*/  @P2 STG.E.U8 desc[UR32][R170.64], R168 ;  /* 0x000000a8aa002986 */ /* 0x0001e4000c101120 */
[C---:B0-----:R-:W-:Y:S02]  /*37490*/  PRMT R168, R167.reuse, 0x7770, RZ ;  /* 0x00007770a7a87816 */ /* 0x041fe400000000ff */
[----:B------:R-:W3:Y:S04]  /*374a0*/  LDL.LU.64 R170, [R1+0x910] ;  /* 0x0009100001aa7983 */ /* 0x000ee80000300a00 */
[----:B------:R0:W-:Y:S02]  /*374b0*/  @P3 STG.E.U8 desc[UR32][R172.64], R168 ;  /* 0x000000a8ac003986 */ /* 0x0001e4000c101120 */
[----:B0-----:R-:W-:-:S02]  /*374c0*/  PRMT R168, R167, 0x7771, RZ ;  /* 0x00007771a7a87816 */ /* 0x001fc400000000ff */
[----:B------:R-:W2:Y:S04]  /*374d0*/  LDL.LU.64 R172, [R1+0x908] ;  /* 0x0009080001ac7983 */ /* 0x000ea80000300a00 */
[----:B------:R0:W-:Y:S01]  /*374e0*/  @P4 STG.E.U8 desc[UR32][R174.64], R168 ;  /* 0x000000a8ae004986 */ /* 0x0001e2000c101120 */
[----:B------:R-:W-:Y:S02]  /*374f0*/  LOP3.LUT P4, RZ, R0, 0x80000, RZ, 0xc0, !PT ;  /* 0x0008000000ff7812 */ /* 0x000fe4000788c0ff */
[----:B0-----:R-:W-:-:S11]  /*37500*/  PRMT R168, R164, 0x7772, RZ ;  /* 0x00007772a4a87816 */ /* 0x001fd600000000ff */
[----:B------:R0:W-:Y:S01]  /*37510*/  @P4 STG.E.U8 desc[UR32][R176.64], R168 ;  /* 0x000000a8b0004986 */ /* 0x0001e2000c101120 */
[----:B------:R-:W-:Y:S02]  /*37520*/  LOP3.LUT P4, RZ, R0, 0x40000, RZ, 0xc0, !PT ;  /* 0x0004000000ff7812 */ /* 0x000fe4000788c0ff */
[----:B------:R-:W-:Y:S01]  /*37530*/  PRMT R164, R164, 0x7773, RZ ;  /* 0x00007773a4a47816 */ /* 0x000fe200000000ff */
[----:B0-----:R-:W3:Y:S10]  /*37540*/  LDL.LU.64 R168, [R1+0x918] ;  /* 0x0009180001a87983 */ /* 0x001ef40000300a00 */
[----:B------:R0:W-:Y:S01]  /*37550*/  @P4 STG.E.U8 desc[UR32][R178.64], R164 ;  /* 0x000000a4b2004986 */ /* 0x0001e2000c101120 */
[----:B------:R-:W-:-:S03]  /*37560*/  LOP3.LUT P4, RZ, R0, 0x20000, RZ, 0xc0, !PT ;  /* 0x0002000000ff7812 */ /* 0x000fc6000788c0ff */
[----:B------:R-:W2:Y:S04]  /*37570*/  LDL.LU.64 R174, [R1+0x900] ;  /* 0x0009000001ae7983 */ /* 0x000ea80000300a00 */
[----:B------:R-:W2:Y:S01]  /*37580*/  LDL.LU.64 R176, [R1+0x8f8] ;  /* 0x0008f80001b07983 */ /* 0x000ea20000300a00 */
[----:B0-----:R-:W-:-:S03]  /*37590*/  PRMT R164, R165, 0x7772, RZ ;  /* 0x00007772a5a47816 */ /* 0x001fc600000000ff */
[----:B------:R-:W2:Y:S04]  /*375a0*/  LDL.LU.64 R178, [R1+0x8f0] ;  /* 0x0008f00001b27983 */ /* 0x000ea80000300a00 */
[----:B------:R0:W-:Y:S01]  /*375b0*/  @P4 STG.E.U8 desc[UR32][R162.64], R164 ;  /* 0x000000a4a2004986 */ /* 0x0001e2000c101120 */
[C---:B------:R-:W-:Y:S02]  /*375c0*/  LOP3.LUT P4, RZ, R0.reuse, 0x10000, RZ, 0xc0, !PT ;  /* 0x0001000000ff7812 */ /* 0x040fe4000788c0ff */
[----:B------:R-:W-:Y:S01]  /*375d0*/  PRMT R165, R165, 0x7773, RZ ;  /* 0x00007773a5a57816 */ /* 0x000fe200000000ff */
[----:B0-----:R-:W3:Y:S10]  /*375e0*/  LDL.LU.64 R162, [R1+0x1120] ;  /* 0x0011200001a27983 */ /* 0x001ef40000300a00 */
[----:B----4-:R0:W-:Y:S04]  /*375f0*/  @P4 STG.E.U8 desc[UR32][R160.64], R165 ;  /* 0x000000a5a0004986 */ /* 0x0101e8000c101120 */
[----:B0-----:R-:W4:Y:S01]  /*37600*/  LDL.LU.64 R160, [R1+0x1118] ;  /* 0x0011180001a07983 */ /* 0x001f220000300a00 */
[----:B------:R-:W-:-:S02]  /*37610*/  LOP3.LUT P4, RZ, R0, 0x8000, RZ, 0xc0, !PT ;  /* 0x0000800000ff7812 */ /* 0x000fc4000788c0ff */
[----:B------:R-:W-:-:S11]  /*37620*/  PRMT R164, R166, 0x7772, RZ ;  /* 0x00007772a6a47816 */ /* 0x000fd600000000ff */
[----:B----4-:R0:W-:Y:S04]  /*37630*/  @P4 STG.E.U8 desc[UR32][R160.64], R164 ;  /* 0x000000a4a0004986 */ /* 0x0101e8000c101120 */
[----:B0-----:R-:W4:Y:S04]  /*37640*/  LDL.LU.64 R160, [R1+0x1110] ;  /* 0x0011100001a07983 */ /* 0x001f280000300a00 */
[----:B------:R-:W2:Y:S01]  /*37650*/  LDL.LU.64 R164, [R1+0x930] ;  /* 0x0009300001a47983 */ /* 0x000ea20000300a00 */
[----:B------:R-:W-:Y:S02]  /*37660*/  LOP3.LUT P4, RZ, R0, 0x4000, RZ, 0xc0, !PT ;  /* 0x0000400000ff7812 */ /* 0x000fe4000788c0ff */
[----:B------:R-:W-:-:S11]  /*37670*/  PRMT R166, R166, 0x7773, RZ ;  /* 0x00007773a6a67816 */ /* 0x000fd600000000ff */
[----:B--2---:R0:W-:Y:S01]  /*37680*/  @P4 STG.E.U8 desc[UR32][R164.64], R166 ;  /* 0x000000a6a4004986 */ /* 0x0041e2000c101120 */
[----:B------:R-:W-:Y:S02]  /*37690*/  LOP3.LUT P4, RZ, R0, 0x2000, RZ, 0xc0, !PT ;  /* 0x0000200000ff7812 */ /* 0x000fe4000788c0ff */
[----:B0-----:R-:W-:-:S11]  /*376a0*/  PRMT R164, R167, 0x7772, RZ ;  /* 0x00007772a7a47816 */ /* 0x001fd600000000ff */
[----:B---3--:R0:W-:Y:S04]  /*376b0*/  @P4 STG.E.U8 desc[UR32][R162.64], R164 ;  /* 0x000000a4a2004986 */ /* 0x0081e8000c101120 */
[----:B0-----:R-:W2:Y:S04]  /*376c0*/  LDL.LU.64 R162, [R1+0x1108] ;  /* 0x0011080001a27983 */ /* 0x001ea80000300a00 */
[----:B------:R-:W3:Y:S01]  /*376d0*/  LDL.LU.64 R164, [R1+0x920] ;  /* 0x0009200001a47983 */ /* 0x000ee20000300a00 */
[----:B------:R-:W-:Y:S02]  /*376e0*/  LOP3.LUT P4, RZ, R0, 0x1000, RZ, 0xc0, !PT ;  /* 0x0000100000ff7812 */ /* 0x000fe4000788c0ff */
[----:B------:R-:W-:-:S02]  /*376f0*/  LOP3.LUT P5, RZ, R6, 0x80, RZ, 0xc0, !PT ;  /* 0x0000008006ff7812 */ /* 0x000fc400078ac0ff */
[----:B------:R-:W-:Y:S02]  /*37700*/  PRMT R167, R167, 0x7773, RZ ;  /* 0x00007773a7a77816 */ /* 0x000fe400000000ff */
[C---:B------:R-:W-:Y:S02]  /*37710*/  LOP3.LUT P6, RZ, R6.reuse, 0x100, RZ, 0xc0, !PT ;  /* 0x0000010006ff7812 */ /* 0x040fe400078cc0ff */
[C---:B------:R-:W-:Y:S02]  /*37720*/  LOP3.LUT P0, RZ, R6.reuse, 0x200, RZ, 0xc0, !PT ;  /* 0x0000020006ff7812 */ /* 0x040fe4000780c0ff */
[C---:B------:R-:W-:Y:S02]  /*37730*/  LOP3.LUT P1, RZ, R6.reuse, 0x400, RZ, 0xc0, !PT ;  /* 0x0000040006ff7812 */ /* 0x040fe4000782c0ff */
[C---:B------:R-:W-:Y:S02]  /*37740*/  LOP3.LUT P2, RZ, R6.reuse, 0x800, RZ, 0xc0, !PT ;  /* 0x0000080006ff7812 */ /* 0x040fe4000784c0ff */
[----:B------:R-:W-:-:S02]  /*37750*/  LOP3.LUT P3, RZ, R6, 0x1000, RZ, 0xc0, !PT ;  /* 0x0000100006ff7812 */ /* 0x000fc4000786c0ff */
[----:B------:R-:W-:Y:S01]  /*37760*/  LOP3.LUT R0, R0, 0xffffffef, RZ, 0xc0, !PT ;  /* 0xffffffef00007812 */ /* 0x000fe200078ec0ff */
[----:B---3--:R4:W-:Y:S02]  /*37770*/  @P4 STG.E.U8 desc[UR32][R164.64], R167 ;  /* 0x000000a7a4004986 */ /* 0x0089e4000c101120 */
[C---:B----4-:R-:W-:Y:S02]  /*37780*/  PRMT R164, R160.reuse, 0x7770, RZ ;  /* 0x00007770a0a47816 */ /* 0x050fe400000000ff */
[----:B------:R-:W3:Y:S04]  /*37790*/  LDL.LU.64 R166, [R1+0x8e8] ;  /* 0x0008e80001a67983 */ /* 0x000ee80000300a00 */
[----:B------:R0:W-:Y:S02]  /*377a0*/  @P5 STG.E.U8 desc[UR32][R168.64], R164 ;  /* 0x000000a4a8005986 */ /* 0x0001e4000c101120 */
[----:B0-----:R-:W-:-:S02]  /*377b0*/  PRMT R164, R160, 0x7771, RZ ;  /* 0x00007771a0a47816 */ /* 0x001fc400000000ff */
[----:B------:R-:W4:Y:S04]  /*377c0*/  LDL.LU.64 R168, [R1+0x8e0] ;  /* 0x0008e00001a87983 */ /* 0x000f280000300a00 */
[----:B------:R0:W-:Y:S02]  /*377d0*/  @P6 STG.E.U8 desc[UR32][R170.64], R164 ;  /* 0x000000a4aa006986 */ /* 0x0001e4000c101120 */
[C---:B0-----:R-:W-:Y:S02]  /*377e0*/  PRMT R164, R161.reuse, 0x7770, RZ ;  /* 0x00007770a1a47816 */ /* 0x041fe400000000ff */
[----:B------:R-:W4:Y:S04]  /*377f0*/  LDL.LU.64 R170, [R1+0x8d8] ;  /* 0x0008d80001aa7983 */ /* 0x000f280000300a00 */
[----:B------:R0:W-:Y:S02]  /*37800*/  @P0 STG.E.U8 desc[UR32][R172.64], R164 ;  /* 0x000000a4ac000986 */ /* 0x0001e4000c101120 */
[----:B0-----:R-:W-:-:S02]  /*37810*/  PRMT R164, R161, 0x7771, RZ ;  /* 0x00007771a1a47816 */ /* 0x001fc400000000ff */
[----:B------:R-:W4:Y:S04]  /*37820*/  LDL.LU.64 R172, [R1+0x8d0] ;  /* 0x0008d00001ac7983 */ /* 0x000f280000300a00 */
[----:B------:R0:W-:Y:S04]  /*37830*/  @P1 STG.E.U8 desc[UR32][R174.64], R164 ;  /* 0x000000a4ae001986 */ /* 0x0001e8000c101120 */
[----:B0-----:R-:W4:Y:S01]  /*37840*/  LDL.LU.64 R174, [R1+0x8c8] ;  /* 0x0008c80001ae7983 */ /* 0x001f220000300a00 */
[----:B--2---:R-:W-:-:S05]  /*37850*/  PRMT R164, R162, 0x7770, RZ ;  /* 0x00007770a2a47816 */ /* 0x004fca00000000ff */
[----:B------:R0:W-:Y:S04]  /*37860*/  @P2 STG.E.U8 desc[UR32][R176.64], R164 ;  /* 0x000000a4b0002986 */ /* 0x0001e8000c101120 */
[----:B0-----:R-:W2:Y:S01]  /*37870*/  LDL.LU.64 R176, [R1+0x8c0] ;  /* 0x0008c00001b07983 */ /* 0x001ea20000300a00 */
[----:B------:R-:W-:-:S05]  /*37880*/  PRMT R164, R162, 0x7771, RZ ;  /* 0x00007771a2a47816 */ /* 0x000fca00000000ff */
[----:B------:R0:W-:Y:S04]  /*37890*/  @P3 STG.E.U8 desc[UR32][R178.64], R164 ;  /* 0x000000a4b2003986 */ /* 0x0001e8000c101120 */
[----:B0-----:R-:W2:Y:S01]  /*378a0*/  LDL.LU.64 R178, [R1+0x8b8] ;  /* 0x0008b80001b27983 */ /* 0x001ea20000300a00 */
        /* <DEDUP_REMOVED lines=17> */
[C---:B------:R-:W-:Y:S02]  /*379c0*/  LOP3.LUT P4, RZ, R6.reuse, 0x80000, RZ, 0xc0, !PT ;  /* 0x0008000006ff7812 */ /* 0x040fe4000788c0ff */
[----:B------:R-:W-:Y:S02]  /*379d0*/  LOP3.LUT P0, RZ, R6, 0x2000, RZ, 0xc0, !PT ;  /* 0x0000200006ff7812 */ /* 0x000fe4000780c0ff */
[----:B------:R-:W-:Y:S02]  /*379e0*/  LOP3.LUT R0, R0, 0xfffffbff, RZ, 0xc0, !PT ;  /* 0xfffffbff00007812 */ /* 0x000fe400078ec0ff */
[----:B------:R-:W-:Y:S02]  /*379f0*/  LOP3.LUT P1, RZ, R6, 0x4000, RZ, 0xc0, !PT ;  /* 0x0000400006ff7812 */ /* 0x000fe4000782c0ff */
[----:B------:R-:W-:-:S05]  /*37a00*/  PRMT R164, R163, 0x7770, RZ ;  /* 0x00007770a3a47816 */ /* 0x000fca00000000ff */
[----:B------:R-:W-:Y:S02]  /*37a10*/  @P4 LOP3.LUT R0, R0, 0x400, RZ, 0xfc, !PT ;  /* 0x0000040000004812 */ /* 0x000fe400078efcff */
[C---:B------:R-:W-:Y:S02]  /*37a20*/  LOP3.LUT P4, RZ, R6.reuse, 0x40000, RZ, 0xc0, !PT ;  /* 0x0004000006ff7812 */ /* 0x040fe4000788c0ff */
[C---:B------:R-:W-:Y:S02]  /*37a30*/  LOP3.LUT P2, RZ, R6.reuse, 0x8000, RZ, 0xc0, !PT ;  /* 0x0000800006ff7812 */ /* 0x040fe4000784c0ff */
[----:B------:R-:W-:Y:S02]  /*37a40*/  LOP3.LUT P3, RZ, R6, 0x10000, RZ, 0xc0, !PT ;  /* 0x0001000006ff7812 */ /* 0x000fe4000786c0ff */
[----:B------:R-:W-:-:S07]  /*37a50*/  LOP3.LUT R0, R0, 0xfffff7ff, RZ, 0xc0, !PT ;  /* 0xfffff7ff00007812 */ /* 0x000fce00078ec0ff */
[----:B------:R-:W-:Y:S02]  /*37a60*/  @P4 LOP3.LUT R0, R0, 0x800, RZ, 0xfc, !PT ;  /* 0x0000080000004812 */ /* 0x000fe400078efcff */
[----:B------:R-:W-:Y:S01]  /*37a70*/  LOP3.LUT P4, RZ, R6, 0x20000, RZ, 0xc0, !PT ;  /* 0x0002000006ff7812 */ /* 0x000fe2000788c0ff */
[----:B---3--:R0:W-:Y:S02]  /*37a80*/  @P0 STG.E.U8 desc[UR32][R166.64], R164 ;  /* 0x000000a4a6000986 */ /* 0x0081e4000c101120 */
[----:B0-----:R-:W-:-:S05]  /*37a90*/  PRMT R164, R163, 0x7771, RZ ;  /* 0x00007771a3a47816 */ /* 0x001fca00000000ff */
[----:B----4-:R0:W-:Y:S02]  /*37aa0*/  @P1 STG.E.U8 desc[UR32][R168.64], R164 ;  /* 0x000000a4a8001986 */ /* 0x0101e4000c101120 */
[C---:B0-----:R-:W-:Y:S02]  /*37ab0*/  PRMT R164, R160.reuse, 0x7772, RZ ;  /* 0x00007772a0a47816 */ /* 0x041fe400000000ff */
[----:B------:R-:W-:-:S03]  /*37ac0*/  PRMT R160, R160, 0x7773, RZ ;  /* 0x00007773a0a07816 */ /* 0x000fc600000000ff */
[----:B------:R0:W-:Y:S04]  /*37ad0*/  @P2 STG.E.U8 desc[UR32][R170.64], R164 ;  /* 0x000000a4aa002986 */ /* 0x0001e8000c101120 */
[----:B0-----:R-:W3:Y:S04]  /*37ae0*/  LDL.LU.64 R164, [R1+0x890] ;  /* 0x0008900001a47983 */ /* 0x001ee80000300a00 */
[----:B------:R-:W4:Y:S04]  /*37af0*/  LDL.LU.64 R166, [R1+0x888] ;  /* 0x0008880001a67983 */ /* 0x000f280000300a00 */
[----:B------:R0:W-:Y:S04]  /*37b00*/  @P3 STG.E.U8 desc[UR32][R172.64], R160 ;  /* 0x000000a0ac003986 */ /* 0x0001e8000c101120 */
[----:B------:R-:W4:Y:S04]  /*37b10*/  LDL.LU.64 R168, [R1+0x880] ;  /* 0x0008800001a87983 */ /* 0x000f280000300a00 */
[----:B------:R-:W4:Y:S01]  /*37b20*/  LDL.LU.64 R170, [R1+0x878] ;  /* 0x0008780001aa7983 */ /* 0x000f220000300a00 */
[----:B0-----:R-:W-:-:S03]  /*37b30*/  PRMT R160, R161, 0x7772, RZ ;  /* 0x00007772a1a07816 */ /* 0x001fc600000000ff */
[----:B------:R-:W4:Y:S04]  /*37b40*/  LDL.LU.64 R172, [R1+0x870] ;  /* 0x0008700001ac7983 */ /* 0x000f280000300a00 */
[----:B------:R0:W-:Y:S01]  /*37b50*/  @P4 STG.E.U8 desc[UR32][R174.64], R160 ;  /* 0x000000a0ae004986 */ /* 0x0001e2000c101120 */
[----:B------:R-:W-:Y:S02]  /*37b60*/  LOP3.LUT P4, RZ, R0, 0x800, RZ, 0xc0, !PT ;  /* 0x0000080000ff7812 */ /* 0x000fe4000788c0ff */
[----:B------:R-:W-:Y:S02]  /*37b70*/  PRMT R161, R161, 0x7773, RZ ;  /* 0x00007773a1a17816 */ /* 0x000fe400000000ff */
[----:B0-----:R-:W-:Y:S01]  /*37b80*/  PRMT R160, R162, 0x7772, RZ ;  /* 0x00007772a2a07816 */ /* 0x001fe200000000ff */
[----:B------:R-:W4:Y:S08]  /*37b90*/  LDL.LU.64 R174, [R1+0x868] ;  /* 0x0008680001ae7983 */ /* 0x000f300000300a00 */
[----:B--2---:R0:W-:Y:S01]  /*37ba0*/  @P4 STG.E.U8 desc[UR32][R176.64], R161 ;  /* 0x000000a1b0004986 */ /* 0x0041e2000c101120 */
[----:B------:R-:W-:-:S03]  /*37bb0*/  LOP3.LUT P4, RZ, R0, 0x400, RZ, 0xc0, !PT ;  /* 0x0000040000ff7812 */ /* 0x000fc6000788c0ff */
[----:B0-----:R-:W2:Y:S10]  /*37bc0*/  LDL.LU.64 R176, [R1+0x860] ;  /* 0x0008600001b07983 */ /* 0x001eb40000300a00 */
[----:B------:R0:W-:Y:S04]  /*37bd0*/  @P4 STG.E.U8 desc[UR32][R178.64], R160 ;  /* 0x000000a0b2004986 */ /* 0x0001e8000c101120 */
[----:B0-----:R-:W3:Y:S01]  /*37be0*/  LDL.LU.64 R160, [R1+0x8b0] ;  /* 0x0008b00001a07983 */ /* 0x001ee20000300a00 */
[----:B------:R-:W-:-:S02]  /*37bf0*/  LOP3.LUT P4, RZ, R0, 0x200, RZ, 0xc0, !PT ;  /* 0x0000020000ff7812 */ /* 0x000fc4000788c0ff */
[----:B------:R-:W-:Y:S01]  /*37c00*/  PRMT R162, R162, 0x7773, RZ ;  /* 0x00007773a2a27816 */ /* 0x000fe200000000ff */
[----:B------:R-:W2:Y:S10]  /*37c10*/  LDL.LU.64 R178, [R1+0x858] ;  /* 0x0008580001b27983 */ /* 0x000eb40000300a00 */
[----:B---3--:R0:W-:Y:S01]  /*37c20*/  @P4 STG.E.U8 desc[UR32][R160.64], R162 ;  /* 0x000000a2a0004986 */ /* 0x0081e2000c101120 */
[----:B------:R-:W-:-:S02]  /*37c30*/  LOP3.LUT P4, RZ, R0, 0x100, RZ, 0xc0, !PT ;  /* 0x0000010000ff7812 */ /* 0x000fc4000788c0ff */
[----:B0-----:R-:W-:-:S11]  /*37c40*/  PRMT R160, R163, 0x7772, RZ ;  /* 0x00007772a3a07816 */ /* 0x001fd600000000ff */
[----:B------:R0:W-:Y:S01]  /*37c50*/  @P4 STG.E.U8 desc[UR32][R156.64], R160 ;  /* 0x000000a09c004986 */ /* 0x0001e2000c101120 */
[C---:B------:R-:W-:Y:S02]  /*37c60*/  LOP3.LUT P4, RZ, R0.reuse, 0x80, RZ, 0xc0, !PT ;  /* 0x0000008000ff7812 */ /* 0x040fe4000788c0ff */
[----:B------:R-:W-:Y:S01]  /*37c70*/  PRMT R163, R163, 0x7773, RZ ;  /* 0x00007773a3a37816 */ /* 0x000fe200000000ff */
[----:B0-----:R-:W3:Y:S10]  /*37c80*/  LDL.LU.64 R156, [R1+0x1100] ;  /* 0x00110000019c7983 */ /* 0x001ef40000300a00 */
[----:B------:R0:W-:Y:S04]  /*37c90*/  @P4 STG.E.U8 desc[UR32][R158.64], R163 ;  /* 0x000000a39e004986 */ /* 0x0001e8000c101120 */
[----:B0-----:R-:W2:Y:S04]  /*37ca0*/  LDL.LU.64 R158, [R1+0x10f8] ;  /* 0x0010f800019e7983 */ /* 0x001ea80000300a00 */
[----:B------:R-:W4:Y:S01]  /*37cb0*/  LDL.LU.64 R162, [R1+0x898] ;  /* 0x0008980001a27983 */ /* 0x000f220000300a00 */
[----:B------:R-:W-:-:S02]  /*37cc0*/  LOP3.LUT P4, RZ, R0, 0x40, RZ, 0xc0, !PT ;  /* 0x0000004000ff7812 */ /* 0x000fc4000788c0ff */
[C---:B------:R-:W-:Y:S02]  /*37cd0*/  LOP3.LUT P5, RZ, R6.reuse, 0x4000000, RZ, 0xc0, !PT ;  /* 0x0400000006ff7812 */ /* 0x040fe400078ac0ff */
[C---:B------:R-:W-:Y:S02]  /*37ce0*/  LOP3.LUT P6, RZ, R6.reuse, 0x8000000, RZ, 0xc0, !PT ;  /* 0x0800000006ff7812 */ /* 0x040fe400078cc0ff */
[C---:B------:R-:W-:Y:S02]  /*37cf0*/  LOP3.LUT P0, RZ, R6.reuse, 0x10000000, RZ, 0xc0, !PT ;  /* 0x1000000006ff7812 */ /* 0x040fe4000780c0ff */
[C---:B------:R-:W-:Y:S02]  /*37d00*/  LOP3.LUT P1, RZ, R6.reuse, 0x20000000, RZ, 0xc0, !PT ;  /* 0x2000000006ff7812 */ /* 0x040fe4000782c0ff */
[C---:B------:R-:W-:Y:S02]  /*37d10*/  LOP3.LUT P2, RZ, R6.reuse, 0x40000000, RZ, 0xc0, !PT ;  /* 0x4000000006ff7812 */ /* 0x040fe4000784c0ff */
[----:B------:R-:W-:-:S02]  /*37d20*/  LOP3.LUT P3, RZ, R6, 0x80000000, RZ, 0xc0, !PT ;  /* 0x8000000006ff7812 */ /* 0x000fc4000786c0ff */
[----:B------:R-:W-:Y:S02]  /*37d30*/  LOP3.LUT R5, R5, 0xefffffff, RZ, 0xc0, !PT ;  /* 0xefffffff05057812 */ /* 0x000fe400078ec0ff */
[----:B---3--:R-:W-:-:S05]  /*37d40*/  PRMT R160, R156, 0x7770, RZ ;  /* 0x000077709ca07816 */ /* 0x008fca00000000ff */
[----:B----4-:R0:W-:Y:S01]  /*37d50*/  @P4 STG.E.U8 desc[UR32][R162.64], R160 ;  /* 0x000000a0a2004986 */ /* 0x0101e2000c101120 */
[----:B------:R-:W-:Y:S02]  /*37d60*/  LOP3.LUT P4, RZ, R0, 0x20, RZ, 0xc0, !PT ;  /* 0x0000002000ff7812 */ /* 0x000fe4000788c0ff */
[----:B0-----:R-:W-:-:S11]  /*37d70*/  PRMT R160, R156, 0x7771, RZ ;  /* 0x000077719ca07816 */ /* 0x001fd600000000ff */
[----:B------:R0:W-:Y:S01]  /*37d80*/  @P4 STG.E.U8 desc[UR32][R164.64], R160 ;  /* 0x000000a0a4004986 */ /* 0x0001e2000c101120 */
[----:B------:R-:W-:Y:S02]  /*37d90*/  LOP3.LUT P4, RZ, R0, 0x10, RZ, 0xc0, !PT ;  /* 0x0000001000ff7812 */ /* 0x000fe4000788c0ff */
[----:B0-----:R-:W-:-:S11]  /*37da0*/  PRMT R160, R157, 0x7770, RZ ;  /* 0x000077709da07816 */ /* 0x001fd600000000ff */
[----:B------:R0:W-:Y:S02]  /*37db0*/  @P4 STG.E.U8 desc[UR32][R166.64], R160 ;  /* 0x000000a0a6004986 */ /* 0x0001e4000c101120 */
[----:B0-----:R-:W-:-:S05]  /*37dc0*/  PRMT R160, R157, 0x7771, RZ ;  /* 0x000077719da07816 */ /* 0x001fca00000000ff */
[----:B------:R2:W-:Y:S02]  /*37dd0*/  @P5 STG.E.U8 desc[UR32][R168.64], R160 ;  /* 0x000000a0a8005986 */ /* 0x0005e4000c101120 */
[----:B--2---:R-:W-:-:S05]  /*37de0*/  PRMT R160, R158, 0x7770, RZ ;  /* 0x000077709ea07816 */ /* 0x004fca00000000ff */
[----:B------:R0:W-:Y:S02]  /*37df0*/  @P6 STG.E.U8 desc[UR32][R170.64], R160 ;  /* 0x000000a0aa006986 */ /* 0x0001e4000c101120 */
[----:B0-----:R-:W-:Y:S02]  /*37e00*/  PRMT R160, R158, 0x7771, RZ ;  /* 0x000077719ea07816 */ /* 0x001fe400000000ff */
[----:B------:R-:W2:Y:S04]  /*37e10*/  LDL.LU.64 R170, [R1+0x850] ;  /* 0x0008500001aa7983 */ /* 0x000ea80000300a00 */
[----:B------:R0:W-:Y:S02]  /*37e20*/  @P0 STG.E.U8 desc[UR32][R172.64], R160 ;  /* 0x000000a0ac000986 */ /* 0x0001e4000c101120 */
[----:B0-----:R-:W-:-:S02]  /*37e30*/  PRMT R160, R159, 0x7770, RZ ;  /* 0x000077709fa07816 */ /* 0x001fc400000000ff */
[----:B------:R-:W3:Y:S04]  /*37e40*/  LDL.LU.64 R172, [R1+0x848] ;  /* 0x0008480001ac7983 */ /* 0x000ee80000300a00 */
[----:B------:R0:W-:Y:S02]  /*37e50*/  @P1 STG.E.U8 desc[UR32][R174.64], R160 ;  /* 0x000000a0ae001986 */ /* 0x0001e4000c101120 */
[----:B0-----:R-:W-:Y:S02]  /*37e60*/  PRMT R160, R159, 0x7771, RZ ;  /* 0x000077719fa07816 */ /* 0x001fe400000000ff */
[----:B------:R-:W4:Y:S04]  /*37e70*/  LDL.LU.64 R174, [R1+0x840] ;  /* 0x0008400001ae7983 */ /* 0x000f280000300a00 */
[----:B------:R0:W-:Y:S04]  /*37e80*/  @P2 STG.E.U8 desc[UR32][R176.64], R160 ;  /* 0x000000a0b0002986 */ /* 0x0001e8000c101120 */
[----:B0-----:R-:W4:Y:S01]  /*37e90*/  LDL.LU.64 R176, [R1+0x838] ;  /* 0x0008380001b07983 */ /* 0x001f220000300a00 */
[----:B------:R-:W-:-:S05]  /*37ea0*/  PRMT R160, R156, 0x7772, RZ ;  /* 0x000077729ca07816 */ /* 0x000fca00000000ff */
[----:B------:R0:W-:Y:S04]  /*37eb0*/  @P3 STG.E.U8 desc[UR32][R178.64], R160 ;  /* 0x000000a0b2003986 */ /* 0x0001e8000c101120 */
[----:B0-----:R-:W4:Y:S01]  /*37ec0*/  LDL.LU.64 R178, [R1+0x828] ;  /* 0x0008280001b27983 */ /* 0x001f220000300a00 */
[C---:B------:R-:W-:Y:S02]  /*37ed0*/  LOP3.LUT P4, RZ, R7.reuse, 0x1000, RZ, 0xc0, !PT ;  /* 0x0000100007ff7812 */ /* 0x040fe4000788c0ff */
[----:B------:R-:W-:Y:S01]  /*37ee0*/  LOP3.LUT R0, R0, 0xfffffffe, RZ, 0xc0, !PT ;  /* 0xfffffffe00007812 */ /* 0x000fe200078ec0ff */
[----:B------:R-:W4:Y:S01]  /*37ef0*/  LDL.LU.64 R160, [R1+0x810] ;  /* 0x0008100001a07983 */ /* 0x000f220000300a00 */
[C---:B------:R-:W-:Y:S02]  /*37f00*/  LOP3.LUT P0, RZ, R7.reuse, 0x1, RZ, 0xc0, !PT ;  /* 0x0000000107ff7812 */ /* 0x040fe4000780c0ff */
[----:B------:R-:W-:Y:S01]  /*37f10*/  LOP3.LUT P1, RZ, R7, 0x2, RZ, 0xc0, !PT ;  /* 0x0000000207ff7812 */ /* 0x000fe2000782c0ff */
[----:B------:R-:W4:Y:S01]  /*37f20*/  LDL.LU.64 R162, [R1+0x808] ;  /* 0x0008080001a27983 */ /* 0x000f220000300a00 */
[----:B------:R-:W-:-:S02]  /*37f30*/  PRMT R156, R156, 0x7773, RZ ;  /* 0x000077739c9c7816 */ /* 0x000fc400000000ff */
[----:B------:R-:W-:Y:S01]  /*37f40*/  LOP3.LUT P2, RZ, R7, 0x4, RZ, 0xc0, !PT ;  /* 0x0000000407ff7812 */ /* 0x000fe2000784c0ff */
[----:B------:R-:W4:Y:S02]  /*37f50*/  LDL.LU.64 R164, [R1+0x800] ;  /* 0x0008000001a47983 */ /* 0x000f240000300a00 */
[----:B------:R-:W-:Y:S02]  /*37f60*/  @P4 LOP3.LUT R5, R5, 0x10000000, RZ, 0xfc, !PT ;  /* 0x1000000005054812 */ /* 0x000fe400078efcff */
[----:B------:R-:W-:Y:S01]  /*37f70*/  LOP3.LUT P4, RZ, R7, 0x800, RZ, 0xc0, !PT ;  /* 0x0000080007ff7812 */ /* 0x000fe2000788c0ff */
[----:B------:R-:W4:Y:S01]  /*37f80*/  LDL.LU.64 R166, [R1+0x7f8] ;  /* 0x0007f80001a67983 */ /* 0x000f220000300a00 */
[----:B------:R-:W-:Y:S02]  /*37f90*/  LOP3.LUT R5, R5, 0xdfffffff, RZ, 0xc0, !PT ;  /* 0xdfffffff05057812 */ /* 0x000fe400078ec0ff */
[----:B------:R-:W-:Y:S01]  /*37fa0*/  LOP3.LUT P3, RZ, R7, 0x8, RZ, 0xc0, !PT ;  /* 0x0000000807ff7812 */ /* 0x000fe2000786c0ff */
[----:B------:R-:W4:Y:S08]  /*37fb0*/  LDL.LU.64 R168, [R1+0x7f0] ;  /* 0x0007f00001a87983 */ /* 0x000f300000300a00 */
[----:B------:R-:W-:-:S02]  /*37fc0*/  @P4 LOP3.LUT R5, R5, 0x20000000, RZ, 0xfc, !PT ;  /* 0x2000000005054812 */ /* 0x000fc400078efcff */
        /* <DEDUP_REMOVED lines=17> */
[----:B------:R-:W-:Y:S01]  /*380e0*/  LOP3.LUT P4, RZ, R7, 0x10, RZ, 0xc0, !PT ;  /* 0x0000001007ff7812 */ /* 0x000fe2000788c0ff */
[----:B--2---:R0:W-:Y:S02]  /*380f0*/  @P0 STG.E.U8 desc[UR32][R170.64], R156 ;  /* 0x0000009caa000986 */ /* 0x0041e4000c101120 */
[C---:B0-----:R-:W-:Y:S02]  /*38100*/  PRMT R156, R157.reuse, 0x7772, RZ ;  /* 0x000077729d9c7816 */ /* 0x041fe400000000ff */
[----:B------:R-:W2:Y:S01]  /*38110*/  LDL.LU.64 R170, [R1+0x7e8] ;  /* 0x0007e80001aa7983 */ /* 0x000ea20000300a00 */
[----:B------:R-:W-:-:S03]  /*38120*/  PRMT R157, R157, 0x7773, RZ ;  /* 0x000077739d9d7816 */ /* 0x000fc600000000ff */
[----:B---3--:R0:W-:Y:S02]  /*38130*/  @P1 STG.E.U8 desc[UR32][R172.64], R156 ;  /* 0x0000009cac001986 */ /* 0x0081e4000c101120 */
[C---:B0-----:R-:W-:Y:S02]  /*38140*/  PRMT R156, R158.reuse, 0x7772, RZ ;  /* 0x000077729e9c7816 */ /* 0x041fe400000000ff */
[----:B------:R-:W-:Y:S01]  /*38150*/  PRMT R158, R158, 0x7773, RZ ;  /* 0x000077739e9e7816 */ /* 0x000fe200000000ff */
[----:B----4-:R-:W-:Y:S04]  /*38160*/  @P2 STG.E.U8 desc[UR32][R174.64], R157 ;  /* 0x0000009dae002986 */ /* 0x010fe8000c101120 */
[----:B------:R0:W-:Y:S04]  /*38170*/  @P3 STG.E.U8 desc[UR32][R176.64], R156 ;  /* 0x0000009cb0003986 */ /* 0x0001e8000c101120 */
[----:B------:R1:W-:Y:S01]  /*38180*/  @P4 STG.E.U8 desc[UR32][R152.64], R158 ;  /* 0x0000009e98004986 */ /* 0x0003e2000c101120 */
[----:B------:R-:W-:-:S02]  /*38190*/  LOP3.LUT P4, RZ, R0, 0x8, RZ, 0xc0, !PT ;  /* 0x0000000800ff7812 */ /* 0x000fc4000788c0ff */
[----:B0-----:R-:W-:Y:S01]  /*381a0*/  PRMT R156, R159, 0x7772, RZ ;  /* 0x000077729f9c7816 */ /* 0x001fe200000000ff */
[----:B-1----:R-:W3:Y:S04]  /*381b0*/  LDL.LU.64 R152, [R1+0x10f0] ;  /* 0x0010f00001987983 */ /* 0x002ee80000300a00 */
[----:B------:R-:W4:Y:S04]  /*381c0*/  LDL.LU.64 R172, [R1+0x7e0] ;  /* 0x0007e00001ac7983 */ /* 0x000f280000300a00 */
[----:B------:R-:W4:Y:S04]  /*381d0*/  LDL.LU.64 R174, [R1+0x7d8] ;  /* 0x0007d80001ae7983 */ /* 0x000f280000300a00 */
[----:B------:R-:W4:Y:S04]  /*381e0*/  LDL.LU.64 R176, [R1+0x7d0] ;  /* 0x0007d00001b07983 */ /* 0x000f280000300a00 */
[----:B------:R0:W-:Y:S04]  /*381f0*/  @P4 STG.E.U8 desc[UR32][R178.64], R156 ;  /* 0x0000009cb2004986 */ /* 0x0001e8000c101120 */
[----:B0-----:R-:W2:Y:S01]  /*38200*/  LDL.LU.64 R156, [R1+0x820] ;  /* 0x00082000019c7983 */ /* 0x001ea20000300a00 */
[----:B------:R-:W-:-:S02]  /*38210*/  LOP3.LUT P4, RZ, R0, 0x4, RZ, 0xc0, !PT ;  /* 0x0000000400ff7812 */ /* 0x000fc4000788c0ff */
[----:B------:R-:W-:Y:S01]  /*38220*/  PRMT R159, R159, 0x7773, RZ ;  /* 0x000077739f9f7816 */ /* 0x000fe200000000ff */
[----:B------:R-:W4:Y:S10]  /*38230*/  LDL.LU.64 R178, [R1+0x7c8] ;  /* 0x0007c80001b27983 */ /* 0x000f340000300a00 */
[----:B--2---:R3:W-:Y:S01]  /*38240*/  @P4 STG.E.U8 desc[UR32][R156.64], R159 ;  /* 0x0000009f9c004986 */ /* 0x0047e2000c101120 */
[----:B------:R-:W-:-:S02]  /*38250*/  LOP3.LUT P4, RZ, R0, 0x2, RZ, 0xc0, !PT ;  /* 0x0000000200ff7812 */ /* 0x000fc4000788c0ff */
[----:B---3--:R-:W-:-:S11]  /*38260*/  PRMT R156, R152, 0x7770, RZ ;  /* 0x00007770989c7816 */ /* 0x008fd600000000ff */
[----:B------:R0:W-:Y:S04]  /*38270*/  @P4 STG.E.U8 desc[UR32][R154.64], R156 ;  /* 0x0000009c9a004986 */ /* 0x0001e8000c101120 */
[----:B0-----:R-:W2:Y:S01]  /*38280*/  LDL.LU.64 R154, [R1+0x10e8] ;  /* 0x0010e800019a7983 */ /* 0x001ea20000300a00 */
[----:B------:R-:W-:Y:S02]  /*38290*/  LOP3.LUT P4, RZ, R0, 0x1, RZ, 0xc0, !PT ;  /* 0x0000000100ff7812 */ /* 0x000fe4000788c0ff */
[----:B------:R-:W-:-:S11]  /*382a0*/  PRMT R0, R152, 0x7771, RZ ;  /* 0x0000777198007816 */ /* 0x000fd600000000ff */
[----:B------:R0:W-:Y:S01]  /*382b0*/  @P4 STG.E.U8 desc[UR32][R160.64], R0 ;  /* 0x00000000a0004986 */ /* 0x0001e2000c101120 */
[----:B------:R-:W-:Y:S02]  /*382c0*/  LOP3.LUT P4, RZ, R5, 0x80000000, RZ, 0xc0, !PT ;  /* 0x8000000005ff7812 */ /* 0x000fe4000788c0ff */
[----:B0-----:R-:W-:-:S11]  /*382d0*/  PRMT R0, R153, 0x7770, RZ ;  /* 0x0000777099007816 */ /* 0x001fd600000000ff */
[----:B------:R0:W-:Y:S01]  /*382e0*/  @P4 STG.E.U8 desc[UR32][R162.64], R0 ;  /* 0x00000000a2004986 */ /* 0x0001e2000c101120 */
[----:B------:R-:W-:Y:S02]  /*382f0*/  LOP3.LUT P4, RZ, R5, 0x40000000, RZ, 0xc0, !PT ;  /* 0x4000000005ff7812 */ /* 0x000fe4000788c0ff */
[----:B0-----:R-:W-:-:S11]  /*38300*/  PRMT R0, R153, 0x7771, RZ ;  /* 0x0000777199007816 */ /* 0x001fd600000000ff */
[----:B------:R2:W-:Y:S01]  /*38310*/  @P4 STG.E.U8 desc[UR32][R164.64], R0 ;  /* 0x00000000a4004986 */ /* 0x0005e2000c101120 */
[----:B------:R-:W-:Y:S02]  /*38320*/  LOP3.LUT P4, RZ, R5, 0x20000000, RZ, 0xc0, !PT ;  /* 0x2000000005ff7812 */ /* 0x000fe4000788c0ff */
[C---:B------:R-:W-:Y:S02]  /*38330*/  LOP3.LUT P5, RZ, R7.reuse, 0x2000, RZ, 0xc0, !PT ;  /* 0x0000200007ff7812 */ /* 0x040fe400078ac0ff */
[C---:B------:R-:W-:Y:S02]  /*38340*/  LOP3.LUT P6, RZ, R7.reuse, 0x4000, RZ, 0xc0, !PT ;  /* 0x0000400007ff7812 */ /* 0x040fe400078cc0ff */
[C---:B------:R-:W-:Y:S02]  /*38350*/  LOP3.LUT P0, RZ, R7.reuse, 0x8000, RZ, 0xc0, !PT ;  /* 0x0000800007ff7812 */ /* 0x040fe4000780c0ff */
[C---:B------:R-:W-:Y:S02]  /*38360*/  LOP3.LUT P1, RZ, R7.reuse, 0x10000, RZ, 0xc0, !PT ;  /* 0x0001000007ff7812 */ /* 0x040fe4000782c0ff */
[----:B------:R-:W-:-:S02]  /*38370*/  LOP3.LUT P2, RZ, R7, 0x20000, RZ, 0xc0, !PT ;  /* 0x0002000007ff7812 */ /* 0x000fc4000784c0ff */
[----:B------:R-:W-:Y:S02]  /*38380*/  LOP3.LUT P3, RZ, R7, 0x40000, RZ, 0xc0, !PT ;  /* 0x0004000007ff7812 */ /* 0x000fe4000786c0ff */
[----:B--2---:R-:W-:-:S05]  /*38390*/  PRMT R0, R154, 0x7770, RZ ;  /* 0x000077709a007816 */ /* 0x004fca00000000ff */
[----:B------:R0:W-:Y:S01]  /*383a0*/  @P4 STG.E.U8 desc[UR32][R166.64], R0 ;  /* 0x00000000a6004986 */ /* 0x0001e2000c101120 */
[----:B------:R-:W-:Y:S02]  /*383b0*/  LOP3.LUT P4, RZ, R5, 0x10000000, RZ, 0xc0, !PT ;  /* 0x1000000005ff7812 */ /* 0x000fe4000788c0ff */
[----:B0-----:R-:W-:-:S11]  /*383c0*/  PRMT R0, R154, 0x7771, RZ ;  /* 0x000077719a007816 */ /* 0x001fd600000000ff */
[----:B------:R0:W-:Y:S02]  /*383d0*/  @P4 STG.E.U8 desc[UR32][R168.64], R0 ;  /* 0x00000000a8004986 */ /* 0x0001e4000c101120 */
[----:B0-----:R-:W-:-:S05]  /*383e0*/  PRMT R0, R155, 0x7770, RZ ;  /* 0x000077709b007816 */ /* 0x001fca00000000ff */
[----:B------:R0:W-:Y:S02]  /*383f0*/  @P5 STG.E.U8 desc[UR32][R170.64], R0 ;  /* 0x00000000aa005986 */ /* 0x0001e4000c101120 */
[----:B0-----:R-:W-:-:S05]  /*38400*/  PRMT R0, R155, 0x7771, RZ ;  /* 0x000077719b007816 */ /* 0x001fca00000000ff */
[----:B----4-:R0:W-:Y:S02]  /*38410*/  @P6 STG.E.U8 desc[UR32][R172.64], R0 ;  /* 0x00000000ac006986 */ /* 0x0101e4000c101120 */
[C---:B0-----:R-:W-:Y:S02]  /*38420*/  PRMT R0, R152.reuse, 0x7772, RZ ;  /* 0x0000777298007816 */ /* 0x041fe400000000ff */
[----:B------:R-:W-:-:S03]  /*38430*/  PRMT R152, R152, 0x7773, RZ ;  /* 0x0000777398987816 */ /* 0x000fc600000000ff */
[----:B------:R0:W-:Y:S04]  /*38440*/  @P0 STG.E.U8 desc[UR32][R174.64], R0 ;  /* 0x00000000ae000986 */ /* 0x0001e8000c101120 */
[----:B------:R-:W-:Y:S01]  /*38450*/  @P1 STG.E.U8 desc[UR32][R176.64], R152 ;  /* 0x00000098b0001986 */ /* 0x000fe2000c101120 */
[C---:B0-----:R-:W-:Y:S02]  /*38460*/  PRMT R0, R153.reuse, 0x7772, RZ ;  /* 0x0000777299007816 */ /* 0x041fe400000000ff */
[----:B------:R-:W-:-:S03]  /*38470*/  PRMT R153, R153, 0x7773, RZ ;  /* 0x0000777399997816 */ /* 0x000fc600000000ff */
[----:B------:R-:W-:Y:S04]  /*38480*/  @P2 STG.E.U8 desc[UR32][R178.64], R0 ;  /* 0x00000000b2002986 */ /* 0x000fe8000c101120 */
[----:B------:R0:W-:Y:S04]  /*38490*/  @P3 STG.E.U8 desc[UR32][R8.64], R153 ;  /* 0x0000009908003986 */ /* 0x0001e8000c101120 */
[----:B0-----:R-:W2:Y:S04]  /*384a0*/  LDL.LU.64 R8, [R1+0x10e0] ;  /* 0x0010e00001087983 */ /* 0x001ea80000300a00 */
[----:B------:R-:W3:Y:S01]  /*384b0*/  LDL.LU.64 R172, [R1+0x7b8] ;  /* 0x0007b80001ac7983 */ /* 0x000ee20000300a00 */
[----:B------:R-:W-:-:S02]  /*384c0*/  LOP3.LUT P0, RZ, R7, 0x80000, RZ, 0xc0, !PT ;  /* 0x0008000007ff7812 */ /* 0x000fc4000780c0ff */
[C---:B------:R-:W-:Y:S01]  /*384d0*/  LOP3.LUT P1, RZ, R7.reuse, 0x100000, RZ, 0xc0, !PT ;  /* 0x0010000007ff7812 */ /* 0x040fe2000782c0ff */
[----:B------:R-:W4:Y:S01]  /*384e0*/  LDL.LU.64 R174, [R1+0x7a8] ;  /* 0x0007a80001ae7983 */ /* 0x000f220000300a00 */
[C---:B------:R-:W-:Y:S02]  /*384f0*/  PRMT R0, R154.reuse, 0x7772, RZ ;  /* 0x000077729a007816 */ /* 0x040fe400000000ff */
[----:B------:R-:W-:Y:S01]  /*38500*/  PRMT R154, R154, 0x7773, RZ ;  /* 0x000077739a9a7816 */ /* 0x000fe200000000ff */
[----:B------:R-:W2:Y:S04]  /*38510*/  LDL.LU.64 R176, [R1+0x7a0] ;  /* 0x0007a00001b07983 */ /* 0x000ea80000300a00 */
[----:B------:R-:W2:Y:S04]  /*38520*/  LDL.LU.64 R178, [R1+0x790] ;  /* 0x0007900001b27983 */ /* 0x000ea80000300a00 */
[----:B------:R-:W2:Y:S04]  /*38530*/  LDL.LU.64 R156, [R1+0x788] ;  /* 0x00078800019c7983 */ /* 0x000ea80000300a00 */
[----:B------:R-:W2:Y:S01]  /*38540*/  LDL.LU.64 R158, [R1+0x780] ;  /* 0x00078000019e7983 */ /* 0x000ea20000300a00 */
[----:B------:R-:W-:-:S02]  /*38550*/  LOP3.LUT P4, RZ, R7, 0x80000000, RZ, 0xc0, !PT ;  /* 0x8000000007ff7812 */ /* 0x000fc4000788c0ff */
        /* <DEDUP_REMOVED lines=9> */
[----:B---3--:R-:W-:Y:S04]  /*385f0*/  @P0 STG.E.U8 desc[UR32][R172.64], R0 ;  /* 0x00000000ac000986 */ /* 0x008fe8000c101120 */
[----:B------:R0:W-:Y:S04]  /*38600*/  @P1 STG.E.U8 desc[UR32][R148.64], R154 ;  /* 0x0000009a94001986 */ /* 0x0001e8000c101120 */
[----:B0-----:R-:W3:Y:S01]  /*38610*/  LDL.LU.64 R148, [R1+0x10d8] ;  /* 0x0010d80001947983 */ /* 0x001ee20000300a00 */
[----:B------:R-:W-:-:S02]  /*38620*/  LOP3.LUT R5, R5, 0xff7fffff, RZ, 0xc0, !PT ;  /* 0xff7fffff05057812 */ /* 0x000fc400078ec0ff */
[----:B------:R-:W-:Y:S01]  /*38630*/  LOP3.LUT P2, RZ, R7, 0x200000, RZ, 0xc0, !PT ;  /* 0x0020000007ff7812 */ /* 0x000fe2000784c0ff */
[----:B------:R-:W3:Y:S01]  /*38640*/  LDL.LU.64 R160, [R1+0x778] ;  /* 0x0007780001a07983 */ /* 0x000ee20000300a00 */
[----:B------:R-:W-:Y:S02]  /*38650*/  @P4 LOP3.LUT R5, R5, 0x800000, RZ, 0xfc, !PT ;  /* 0x0080000005054812 */ /* 0x000fe400078efcff */
[----:B------:R-:W-:Y:S01]  /*38660*/  LOP3.LUT P4, RZ, R7, 0x8000000, RZ, 0xc0, !PT ;  /* 0x0800000007ff7812 */ /* 0x000fe2000788c0ff */
[----:B------:R-:W3:Y:S01]  /*38670*/  LDL.LU.64 R162, [R1+0x770] ;  /* 0x0007700001a27983 */ /* 0x000ee20000300a00 */
[----:B------:R-:W-:Y:S02]  /*38680*/  LOP3.LUT R5, R5, 0xfeffffff, RZ, 0xc0, !PT ;  /* 0xfeffffff05057812 */ /* 0x000fe400078ec0ff */
[----:B------:R-:W-:Y:S01]  /*38690*/  LOP3.LUT P3, RZ, R7, 0x400000, RZ, 0xc0, !PT ;  /* 0x0040000007ff7812 */ /* 0x000fe2000786c0ff */
[----:B------:R-:W3:Y:S01]  /*386a0*/  LDL.LU.64 R164, [R1+0x768] ;  /* 0x0007680001a47983 */ /* 0x000ee20000300a00 */
[----:B------:R-:W-:-:S07]  /*386b0*/  PRMT R0, R155, 0x7772, RZ ;  /* 0x000077729b007816 */ /* 0x000fce00000000ff */
[----:B------:R-:W-:Y:S01]  /*386c0*/  @P4 LOP3.LUT R5, R5, 0x1000000, RZ, 0xfc, !PT ;  /* 0x0100000005054812 */ /* 0x000fe200078efcff */
[----:B------:R-:W3:Y:S01]  /*386d0*/  LDL.LU.64 R166, [R1+0x760] ;  /* 0x0007600001a67983 */ /* 0x000ee20000300a00 */
[----:B------:R-:W-:Y:S02]  /*386e0*/  LOP3.LUT P4, RZ, R7, 0x4000000, RZ, 0xc0, !PT ;  /* 0x0400000007ff7812 */ /* 0x000fe4000788c0ff */
[----:B------:R-:W-:Y:S01]  /*386f0*/  LOP3.LUT R5, R5, 0xfdffffff, RZ, 0xc0, !PT ;  /* 0xfdffffff05057812 */ /* 0x000fe200078ec0ff */
[----:B----4-:R3:W-:Y:S01]  /*38700*/  @P2 STG.E.U8 desc[UR32][R174.64], R0 ;  /* 0x00000000ae002986 */ /* 0x0107e2000c101120 */
[----:B------:R-:W-:-:S03]  /*38710*/  PRMT R155, R155, 0x7773, RZ ;  /* 0x000077739b9b7816 */ /* 0x000fc600000000ff */
[----:B------:R-:W4:Y:S06]  /*38720*/  LDL.LU.64 R168, [R1+0x758] ;  /* 0x0007580001a87983 */ /* 0x000f2c0000300a00 */
[----:B------:R-:W-:Y:S01]  /*38730*/  @P4 LOP3.LUT R5, R5, 0x2000000, RZ, 0xfc, !PT ;  /* 0x0200000005054812 */ /* 0x000fe200078efcff */
[----:B--2---:R-:W-:Y:S01]  /*38740*/  @P3 STG.E.U8 desc[UR32][R176.64], R155 ;  /* 0x0000009bb0003986 */ /* 0x004fe2000c101120 */
[----:B------:R-:W-:Y:S02]  /*38750*/  LOP3.LUT P4, RZ, R7, 0x2000000, RZ, 0xc0, !PT ;  /* 0x0200000007ff7812 */ /* 0x000fe4000788c0ff */
[----:B------:R-:W-:Y:S01]  /*38760*/  LOP3.LUT R5, R5, 0xfbffffff, RZ, 0xc0, !PT ;  /* 0xfbffffff05057812 */ /* 0x000fe200078ec0ff */
[----:B------:R-:W2:Y:S10]  /*38770*/  LDL.LU.64 R170, [R1+0x750] ;  /* 0x0007500001aa7983 */ /* 0x000eb40000300a00 */
[----:B------:R-:W-:-:S02]  /*38780*/  @P4 LOP3.LUT R5, R5, 0x4000000, RZ, 0xfc, !PT ;  /* 0x0400000005054812 */ /* 0x000fc400078efcff */
[----:B------:R-:W-:Y:S02]  /*38790*/  LOP3.LUT P4, RZ, R7, 0x1000000, RZ, 0xc0, !PT ;  /* 0x0100000007ff7812 */ /* 0x000fe4000788c0ff */
[----:B------:R-:W-:-:S11]  /*387a0*/  LOP3.LUT R5, R5, 0xf7ffffff, RZ, 0xc0, !PT ;  /* 0xf7ffffff05057812 */ /* 0x000fd600078ec0ff */
[----:B------:R-:W-:Y:S02]  /*387b0*/  @P4 LOP3.LUT R5, R5, 0x8000000, RZ, 0xfc, !PT ;  /* 0x0800000005054812 */ /* 0x000fe400078efcff */
[----:B------:R-:W-:Y:S02]  /*387c0*/  LOP3.LUT P4, RZ, R7, 0x800000, RZ, 0xc0, !PT ;  /* 0x0080000007ff7812 */ /* 0x000fe4000788c0ff */
[----:B---3--:R-:W-:-:S11]  /*387d0*/  PRMT R0, R148, 0x7770, RZ ;  /* 0x0000777094007816 */ /* 0x008fd600000000ff */
[----:B------:R0:W-:Y:S04]  /*387e0*/  @P4 STG.E.U8 desc[UR32][R150.64], R0 ;  /* 0x0000000096004986 */ /* 0x0001e8000c101120 */
[----:B0-----:R-:W3:Y:S01]  /*387f0*/  LDL.LU.64 R150, [R1+0x10d0] ;  /* 0x0010d00001967983 */ /* 0x001ee20000300a00 */
[----:B------:R-:W-:-:S03]  /*38800*/  LOP3.LUT P4, RZ, R5, 0x8000000, RZ, 0xc0, !PT ;  /* 0x0800000005ff7812 */ /* 0x000fc6000788c0ff */
[----:B------:R-:W2:Y:S01]  /*38810*/  LDL.LU.64 R172, [R1+0x748] ;  /* 0x0007480001ac7983 */ /* 0x000ea20000300a00 */
[----:B------:R-:W-:-:S03]  /*38820*/  PRMT R0, R148, 0x7771, RZ ;  /* 0x0000777194007816 */ /* 0x000fc600000000ff */
[----:B------:R-:W2:Y:S04]  /*38830*/  LDL.LU.64 R174, [R1+0x740] ;  /* 0x0007400001ae7983 */ /* 0x000ea80000300a00 */
[----:B------:R-:W2:Y:S04]  /*38840*/  LDL.LU.64 R176, [R1+0x738] ;  /* 0x0007380001b07983 */ /* 0x000ea80000300a00 */
[----:B------:R0:W-:Y:S04]  /*38850*/  @P4 STG.E.U8 desc[UR32][R178.64], R0 ;  /* 0x00000000b2004986 */ /* 0x0001e8000c101120 */
[----:B0-----:R-:W2:Y:S01]  /*38860*/  LDL.LU.64 R178, [R1+0x730] ;  /* 0x0007300001b27983 */ /* 0x001ea20000300a00 */
[----:B------:R-:W-:-:S02]  /*38870*/  LOP3.LUT P4, RZ, R5, 0x4000000, RZ, 0xc0, !PT ;  /* 0x0400000005ff7812 */ /* 0x000fc4000788c0ff */
[----:B------:R-:W-:-:S11]  /*38880*/  PRMT R0, R149, 0x7770, RZ ;  /* 0x0000777095007816 */ /* 0x000fd600000000ff */
        /* <DEDUP_REMOVED lines=11> */
[----:B---3--:R-:W-:-:S05]  /*38940*/  PRMT R0, R150, 0x7770, RZ ;  /* 0x0000777096007816 */ /* 0x008fca00000000ff */
        /* <DEDUP_REMOVED lines=11> */
[C---:B0-----:R-:W-:Y:S02]  /*38a00*/  PRMT R0, R148.reuse, 0x7772, RZ ;  /* 0x0000777294007816 */ /* 0x041fe400000000ff */
[----:B------:R-:W-:-:S09]  /*38a10*/  PRMT R148, R148, 0x7773, RZ ;  /* 0x0000777394947816 */ /* 0x000fd200000000ff */
[----:B----4-:R0:W-:Y:S04]  /*38a20*/  @P4 STG.E.U8 desc[UR32][R168.64], R0 ;  /* 0x00000000a8004986 */ /* 0x0101e8000c101120 */
[----:B--2---:R-:W-:Y:S01]  /*38a30*/  @P5 STG.E.U8 desc[UR32][R170.64], R148 ;  /* 0x00000094aa005986 */ /* 0x004fe2000c101120 */
        /* <DEDUP_REMOVED lines=8> */
[----:B0-----:R-:W-:-:S05]  /*38ac0*/  PRMT R0, R151, 0x7772, RZ ;  /* 0x0000777297007816 */ /* 0x001fca00000000ff */
[----:B------:R0:W-:Y:S04]  /*38ad0*/  @P3 STG.E.U8 desc[UR32][R144.64], R0 ;  /* 0x0000000090003986 */ /* 0x0001e8000c101120 */
[----:B0-----:R-:W2:Y:S04]  /*38ae0*/  LDL.LU.64 R144, [R1+0x10c8] ;  /* 0x0010c80001907983 */ /* 0x001ea80000300a00 */
[----:B------:R-:W3:Y:S04]  /*38af0*/  LDL.LU.64 R170, [R1+0x720] ;  /* 0x0007200001aa7983 */ /* 0x000ee80000300a00 */
[----:B------:R-:W4:Y:S01]  /*38b00*/  LDL.LU.64 R172, [R1+0x718] ;  /* 0x0007180001ac7983 */ /* 0x000f220000300a00 */
[----:B------:R-:W-:-:S02]  /*38b10*/  LOP3.LUT P0, RZ, R8, 0x40, RZ, 0xc0, !PT ;  /* 0x0000004008ff7812 */ /* 0x000fc4000780c0ff */
[C---:B------:R-:W-:Y:S01]  /*38b20*/  LOP3.LUT P1, RZ, R8.reuse, 0x80, RZ, 0xc0, !PT ;  /* 0x0000008008ff7812 */ /* 0x040fe2000782c0ff */
[----:B------:R-:W4:Y:S01]  /*38b30*/  LDL.LU.64 R174, [R1+0x708] ;  /* 0x0007080001ae7983 */ /* 0x000f220000300a00 */
[C---:B------:R-:W-:Y:S02]  /*38b40*/  LOP3.LUT P2, RZ, R8.reuse, 0x100, RZ, 0xc0, !PT ;  /* 0x0000010008ff7812 */ /* 0x040fe4000784c0ff */
[----:B------:R-:W-:Y:S01]  /*38b50*/  PRMT R151, R151, 0x7773, RZ ;  /* 0x0000777397977816 */ /* 0x000fe200000000ff */
[----:B------:R-:W4:Y:S04]  /*38b60*/  LDL.LU.64 R176, [R1+0x700] ;  /* 0x0007000001b07983 */ /* 0x000f280000300a00 */
        /* <DEDUP_REMOVED lines=14> */
[C---:B--2---:R-:W-:Y:S01]  /*38c50*/  PRMT R0, R144.reuse, 0x7770, RZ ;  /* 0x0000777090007816 */ /* 0x044fe200000000ff */
[----:B---3--:R-:W-:Y:S04]  /*38c60*/  @P0 STG.E.U8 desc[UR32][R170.64], R151 ;  /* 0x00000097aa000986 */ /* 0x008fe8000c101120 */
[----:B----4-:R0:W-:Y:S02]  /*38c70*/  @P1 STG.E.U8 desc[UR32][R172.64], R0 ;  /* 0x00000000ac001986 */ /* 0x0101e4000c101120 */
[----:B0-----:R-:W-:-:S05]  /*38c80*/  PRMT R0, R144, 0x7771, RZ ;  /* 0x0000777190007816 */ /* 0x001fca00000000ff */
[----:B------:R0:W-:Y:S04]  /*38c90*/  @P2 STG.E.U8 desc[UR32][R146.64], R0 ;  /* 0x0000000092002986 */ /* 0x0001e8000c101120 */
[----:B0-----:R-:W2:Y:S01]  /*38ca0*/  LDL.LU.64 R146, [R1+0x10c0] ;  /* 0x0010c00001927983 */ /* 0x001ea20000300a00 */
[----:B------:R-:W-:Y:S02]  /*38cb0*/  @P4 LOP3.LUT R5, R5, 0x4000, RZ, 0xfc, !PT ;  /* 0x0000400005054812 */ /* 0x000fe400078efcff */
[C---:B------:R-:W-:Y:S01]  /*38cc0*/  LOP3.LUT P4, RZ, R8.reuse, 0x8000, RZ, 0xc0, !PT ;  /* 0x0000800008ff7812 */ /* 0x040fe2000788c0ff */
[----:B------:R-:W3:Y:S01]  /*38cd0*/  LDL.LU.64 R168, [R1+0x6c0] ;  /* 0x0006c00001a87983 */ /* 0x000ee20000300a00 */
[----:B------:R-:W-:Y:S02]  /*38ce0*/  LOP3.LUT R5, R5, 0xffff7fff, RZ, 0xc0, !PT ;  /* 0xffff7fff05057812 */ /* 0x000fe400078ec0ff */
[----:B------:R-:W-:Y:S01]  /*38cf0*/  LOP3.LUT P3, RZ, R8, 0x200, RZ, 0xc0, !PT ;  /* 0x0000020008ff7812 */ /* 0x000fe2000786c0ff */
[----:B------:R-:W4:Y:S01]  /*38d00*/  LDL.LU.64 R170, [R1+0x6b8] ;  /* 0x0006b80001aa7983 */ /* 0x000f220000300a00 */
[----:B------:R-:W-:-:S03]  /*38d10*/  PRMT R0, R145, 0x7770, RZ ;  /* 0x0000777091007816 */ /* 0x000fc600000000ff */
[----:B------:R-:W4:Y:S04]  /*38d20*/  LDL.LU.64 R172, [R1+0x6b0] ;  /* 0x0006b00001ac7983 */ /* 0x000f280000300a00 */
        /* <DEDUP_REMOVED lines=12> */
[----:B------:R0:W-:Y:S10]  /*38df0*/  @P3 STG.E.U8 desc[UR32][R174.64], R0 ;  /* 0x00000000ae003986 */ /* 0x0001f4000c101120 */
[----:B------:R-:W-:-:S02]  /*38e00*/  @P4 LOP3.LUT R5, R5, 0x80000, RZ, 0xfc, !PT ;  /* 0x0008000005054812 */ /* 0x000fc400078efcff */
[----:B------:R-:W-:Y:S01]  /*38e10*/  LOP3.LUT P4, RZ, R8, 0x400, RZ, 0xc0, !PT ;  /* 0x0000040008ff7812 */ /* 0x000fe2000788c0ff */
[----:B0-----:R-:W4:Y:S01]  /*38e20*/  LDL.LU.64 R174, [R1+0x6a8] ;  /* 0x0006a80001ae7983 */ /* 0x001f220000300a00 */
[----:B------:R-:W-:-:S11]  /*38e30*/  PRMT R0, R145, 0x7771, RZ ;  /* 0x0000777191007816 */ /* 0x000fd600000000ff */
[----:B------:R0:W-:Y:S01]  /*38e40*/  @P4 STG.E.U8 desc[UR32][R176.64], R0 ;  /* 0x00000000b0004986 */ /* 0x0001e2000c101120 */
[----:B------:R-:W-:-:S03]  /*38e50*/  LOP3.LUT P4, RZ, R5, 0x80000, RZ, 0xc0, !PT ;  /* 0x0008000005ff7812 */ /* 0x000fc6000788c0ff */
[----:B0-----:R-:W4:Y:S01]  /*38e60*/  LDL.LU.64 R176, [R1+0x6a0] ;  /* 0x0006a00001b07983 */ /* 0x001f220000300a00 */
[----:B--2---:R-:W-:-:S09]  /*38e70*/  PRMT R0, R146, 0x7770, RZ ;  /* 0x0000777092007816 */ /* 0x004fd200000000ff */
[----:B------:R0:W-:Y:S01]  /*38e80*/  @P4 STG.E.U8 desc[UR32][R178.64], R0 ;  /* 0x00000000b2004986 */ /* 0x0001e2000c101120 */
[C---:B------:R-:W-:Y:S02]  /*38e90*/  LOP3.LUT P4, RZ, R5.reuse, 0x40000, RZ, 0xc0, !PT ;  /* 0x0004000005ff7812 */ /* 0x040fe4000788c0ff */
[----:B0-----:R-:W-:Y:S01]  /*38ea0*/  PRMT R0, R146, 0x7771, RZ ;  /* 0x0000777192007816 */ /* 0x001fe200000000ff */
[----:B------:R-:W2:Y:S10]  /*38eb0*/  LDL.LU.64 R178, [R1+0x698] ;  /* 0x0006980001b27983 */ /* 0x000eb40000300a00 */
[----:B------:R0:W-:Y:S01]  /*38ec0*/  @P4 STG.E.U8 desc[UR32][R158.64], R0 ;  /* 0x000000009e004986 */ /* 0x0001e2000c101120 */
[----:B------:R-:W-:-:S02]  /*38ed0*/  LOP3.LUT P4, RZ, R5, 0x20000, RZ, 0xc0, !PT ;  /* 0x0002000005ff7812 */ /* 0x000fc4000788c0ff */
        /* <DEDUP_REMOVED lines=9> */
[----:B------:R-:W-:-:S11]  /*38f70*/  PRMT R144, R144, 0x7773, RZ ;  /* 0x0000777390907816 */ /* 0x000fd600000000ff */
[----:B------:R-:W-:Y:S01]  /*38f80*/  @P4 STG.E.U8 desc[UR32][R166.64], R144 ;  /* 0x00000090a6004986 */ /* 0x000fe2000c101120 */
[----:B------:R-:W-:Y:S02]  /*38f90*/  LOP3.LUT P4, RZ, R5, 0x2000, RZ, 0xc0, !PT ;  /* 0x0000200005ff7812 */ /* 0x000fe4000788c0ff */
[----:B0-----:R-:W-:-:S11]  /*38fa0*/  PRMT R0, R145, 0x7772, RZ ;  /* 0x0000777291007816 */ /* 0x001fd600000000ff */
[----:B------:R0:W-:Y:S04]  /*38fb0*/  @P4 STG.E.U8 desc[UR32][R140.64], R0 ;  /* 0x000000008c004986 */ /* 0x0001e8000c101120 */
[----:B0-----:R-:W2:Y:S01]  /*38fc0*/  LDL.LU.64 R140, [R1+0x10b8] ;  /* 0x0010b800018c7983 */ /* 0x001ea20000300a00 */
[----:B------:R-:W-:Y:S02]  /*38fd0*/  LOP3.LUT P4, RZ, R5, 0x1000, RZ, 0xc0, !PT ;  /* 0x0000100005ff7812 */ /* 0x000fe4000788c0ff */
[C---:B------:R-:W-:Y:S02]  /*38fe0*/  LOP3.LUT P5, RZ, R8.reuse, 0x80000, RZ, 0xc0, !PT ;  /* 0x0008000008ff7812 */ /* 0x040fe400078ac0ff */
[C---:B------:R-:W-:Y:S02]  /*38ff0*/  LOP3.LUT P6, RZ, R8.reuse, 0x100000, RZ, 0xc0, !PT ;  /* 0x0010000008ff7812 */ /* 0x040fe400078cc0ff */
[----:B------:R-:W-:-:S02]  /*39000*/  LOP3.LUT P0, RZ, R8, 0x200000, RZ, 0xc0, !PT ;  /* 0x0020000008ff7812 */ /* 0x000fc4000780c0ff */
[----:B------:R-:W-:Y:S02]  /*39010*/  PRMT R145, R145, 0x7773, RZ ;  /* 0x0000777391917816 */ /* 0x000fe400000000ff */
[----:B------:R-:W-:Y:S02]  /*39020*/  PRMT R0, R146, 0x7772, RZ ;  /* 0x0000777292007816 */ /* 0x000fe400000000ff */
[C---:B------:R-:W-:Y:S01]  /*39030*/  LOP3.LUT P1, RZ, R8.reuse, 0x400000, RZ, 0xc0, !PT ;  /* 0x0040000008ff7812 */ /* 0x040fe2000782c0ff */
[----:B---3--:R-:W-:Y:S01]  /*39040*/  @P4 STG.E.U8 desc[UR32][R168.64], R145 ;  /* 0x00000091a8004986 */ /* 0x008fe2000c101120 */
[----:B------:R-:W-:Y:S02]  /*39050*/  LOP3.LUT P2, RZ, R8, 0x800000, RZ, 0xc0, !PT ;  /* 0x0080000008ff7812 */ /* 0x000fe4000784c0ff */
[----:B------:R-:W-:Y:S01]  /*39060*/  PRMT R146, R146, 0x7773, RZ ;  /* 0x0000777392927816 */ /* 0x000fe200000000ff */
[----:B----4-:R0:W-:Y:S01]  /*39070*/  @P5 STG.E.U8 desc[UR32][R170.64], R0 ;  /* 0x00000000aa005986 */ /* 0x0101e2000c101120 */
[----:B------:R-:W-:-:S03]  /*39080*/  LOP3.LUT P3, RZ, R8, 0x1000000, RZ, 0xc0, !PT ;  /* 0x0100000008ff7812 */ /* 0x000fc6000786c0ff */
[----:B------:R-:W-:Y:S01]  /*39090*/  @P6 STG.E.U8 desc[UR32][R172.64], R146 ;  /* 0x00000092ac006986 */ /* 0x000fe2000c101120 */
[C---:B0-----:R-:W-:Y:S02]  /*390a0*/  PRMT R0, R147.reuse, 0x7772, RZ ;  /* 0x0000777293007816 */ /* 0x041fe400000000ff */
[----:B------:R-:W-:-:S03]  /*390b0*/  PRMT R147, R147, 0x7773, RZ ;  /* 0x0000777393937816 */ /* 0x000fc600000000ff */
[----:B------:R2:W-:Y:S04]  /*390c0*/  @P0 STG.E.U8 desc[UR32][R174.64], R0 ;  /* 0x00000000ae000986 */ /* 0x0005e8000c101120 */
[----:B------:R-:W-:Y:S01]  /*390d0*/  @P1 STG.E.U8 desc[UR32][R176.64], R147 ;  /* 0x00000093b0001986 */ /* 0x000fe2000c101120 */
[----:B--2---:R-:W-:-:S05]  /*390e0*/  PRMT R0, R140, 0x7770, RZ ;  /* 0x000077708c007816 */ /* 0x004fca00000000ff */
[----:B------:R0:W-:Y:S02]  /*390f0*/  @P2 STG.E.U8 desc[UR32][R178.64], R0 ;  /* 0x00000000b2002986 */ /* 0x0001e4000c101120 */
[----:B0-----:R-:W-:-:S05]  /*39100*/  PRMT R0, R140, 0x7771, RZ ;  /* 0x000077718c007816 */ /* 0x001fca00000000ff */
[----:B------:R0:W-:Y:S04]  /*39110*/  @P3 STG.E.U8 desc[UR32][R142.64], R0 ;  /* 0x000000008e003986 */ /* 0x0001e8000c101120 */
[----:B0-----:R-:W2:Y:S04]  /*39120*/  LDL.LU.64 R142, [R1+0x10b0] ;  /* 0x0010b000018e7983 */ /* 0x001ea80000300a00 */
[----:B------:R-:W3:Y:S04]  /*39130*/  LDL.LU.64 R166, [R1+0x688] ;  /* 0x0006880001a67983 */ /* 0x000ee80000300a00 */
[----:B------:R-:W4:Y:S04]  /*39140*/  LDL.LU.64 R168, [R1+0x680] ;  /* 0x0006800001a87983 */ /* 0x000f280000300a00 */
[----:B------:R-:W2:Y:S04]  /*39150*/  LDL.LU.64 R170, [R1+0x678] ;  /* 0x0006780001aa7983 */ /* 0x000ea80000300a00 */
[----:B------:R-:W2:Y:S04]  /*39160*/  LDL.LU.64 R172, [R1+0x670] ;  /* 0x0006700001ac7983 */ /* 0x000ea80000300a00 */
[----:B------:R-:W2:Y:S04]  /*39170*/  LDL.LU.64 R174, [R1+0x668] ;  /* 0x0006680001ae7983 */ /* 0x000ea80000300a00 */
[----:B------:R-:W2:Y:S04]  /*39180*/  LDL.LU.64 R176, [R1+0x660] ;  /* 0x0006600001b07983 */ /* 0x000ea80000300a00 */
[----:B------:R-:W2:Y:S04]  /*39190*/  LDL.LU.64 R178, [R1+0x658] ;  /* 0x0006580001b27983 */ /* 0x000ea80000300a00 */
[----:B------:R-:W2:Y:S04]  /*391a0*/  LDL.LU.64 R160, [R1+0x650] ;  /* 0x0006500001a07983 */ /* 0x000ea80000300a00 */
[----:B------:R-:W2:Y:S01]  /*391b0*/  LDL.LU.64 R162, [R1+0x648] ;  /* 0x0006480001a27983 */ /* 0x000ea20000300a00 */
[----:B------:R-:W-:-:S03]  /*391c0*/  LOP3.LUT P0, RZ, R8, 0x2000000, RZ, 0xc0, !PT ;  /* 0x0200000008ff7812 */ /* 0x000fc6000780c0ff */
[----:B------:R-:W2:Y:S01]  /*391d0*/  LDL.LU.64 R164, [R1+0x638] ;  /* 0x0006380001a47983 */ /* 0x000ea20000300a00 */
[----:B------:R-:W-:Y:S02]  /*391e0*/  PRMT R0, R141, 0x7770, RZ ;  /* 0x000077708d007816 */ /* 0x000fe400000000ff */
        /* <DEDUP_REMOVED lines=18> */
[C---:B------:R-:W-:Y:S01]  /*39310*/  LOP3.LUT P4, RZ, R8.reuse, 0x80000000, RZ, 0xc0, !PT ;  /* 0x8000000008ff7812 */ /* 0x040fe2000788c0ff */
[----:B---3--:R0:W-:Y:S04]  /*39320*/  @P0 STG.E.U8 desc[UR32][R166.64], R0 ;  /* 0x00000000a6000986 */ /* 0x0081e8000c101120 */
[----:B0-----:R-:W3:Y:S01]  /*39330*/  LDL.LU.64 R166, [R1+0x630] ;  /* 0x0006300001a67983 */ /* 0x001ee20000300a00 */
[----:B------:R-:W-:Y:S02]  /*39340*/  LOP3.LUT R5, R5, 0xfffffbff, RZ, 0xc0, !PT ;  /* 0xfffffbff05057812 */ /* 0x000fe400078ec0ff */
[----:B------:R-:W-:-:S05]  /*39350*/  LOP3.LUT P1, RZ, R8, 0x4000000, RZ, 0xc0, !PT ;  /* 0x0400000008ff7812 */ /* 0x000fca000782c0ff */
[----:B------:R-:W-:Y:S02]  /*39360*/  @P4 LOP3.LUT R5, R5, 0x400, RZ, 0xfc, !PT ;  /* 0x0000040005054812 */ /* 0x000fe400078efcff */
[C---:B------:R-:W-:Y:S02]  /*39370*/  LOP3.LUT P4, RZ, R8.reuse, 0x40000000, RZ, 0xc0, !PT ;  /* 0x4000000008ff7812 */ /* 0x040fe4000788c0ff */
[C---:B------:R-:W-:Y:S02]  /*39380*/  LOP3.LUT P2, RZ, R8.reuse, 0x8000000, RZ, 0xc0, !PT ;  /* 0x0800000008ff7812 */ /* 0x040fe4000784c0ff */
[----:B------:R-:W-:Y:S02]  /*39390*/  PRMT R0, R141, 0x7771, RZ ;  /* 0x000077718d007816 */ /* 0x000fe400000000ff */
[----:B------:R-:W-:Y:S02]  /*393a0*/  LOP3.LUT P3, RZ, R8, 0x10000000, RZ, 0xc0, !PT ;  /* 0x1000000008ff7812 */ /* 0x000fe4000786c0ff */
[----:B------:R-:W-:Y:S01]  /*393b0*/  LOP3.LUT R5, R5, 0xfffff7ff, RZ, 0xc0, !PT ;  /* 0xfffff7ff05057812 */ /* 0x000fe200078ec0ff */
[----:B----4-:R2:W-:Y:S04]  /*393c0*/  @P1 STG.E.U8 desc[UR32][R168.64], R0 ;  /* 0x00000000a8001986 */ /* 0x0105e8000c101120 */
[----:B------:R-:W-:-:S02]  /*393d0*/  @P4 LOP3.LUT R5, R5, 0x800, RZ, 0xfc, !PT ;  /* 0x0000080005054812 */ /* 0x000fc400078efcff */
[----:B------:R-:W-:Y:S02]  /*393e0*/  LOP3.LUT P4, RZ, R8, 0x20000000, RZ, 0xc0, !PT ;  /* 0x2000000008ff7812 */ /* 0x000fe4000788c0ff */
[C---:B--2---:R-:W-:Y:S01]  /*393f0*/  PRMT R0, R142.reuse, 0x7770, RZ ;  /* 0x000077708e007816 */ /* 0x044fe200000000ff */
[----:B------:R-:W2:Y:S04]  /*39400*/  LDL.LU.64 R168, [R1+0x620] ;  /* 0x0006200001a87983 */ /* 0x000ea80000300a00 */
[----:B------:R0:W-:Y:S02]  /*39410*/  @P2 STG.E.U8 desc[UR32][R170.64], R0 ;  /* 0x00000000aa002986 */ /* 0x0001e4000c101120 */
[----:B0-----:R-:W-:Y:S02]  /*39420*/  PRMT R0, R142, 0x7771, RZ ;  /* 0x000077718e007816 */ /* 0x001fe400000000ff */
[----:B------:R-:W4:Y:S04]  /*39430*/  LDL.LU.64 R170, [R1+0x618] ;  /* 0x0006180001aa7983 */ /* 0x000f280000300a00 */
[----:B------:R0:W-:Y:S02]  /*39440*/  @P3 STG.E.U8 desc[UR32][R172.64], R0 ;  /* 0x00000000ac003986 */ /* 0x0001e4000c101120 */
[----:B0-----:R-:W-:-:S02]  /*39450*/  PRMT R0, R143, 0x7770, RZ ;  /* 0x000077708f007816 */ /* 0x001fc400000000ff */
[----:B------:R-:W4:Y:S04]  /*39460*/  LDL.LU.64 R172, [R1+0x610] ;  /* 0x0006100001ac7983 */ /* 0x000f280000300a00 */
[----:B------:R0:W-:Y:S01]  /*39470*/  @P4 STG.E.U8 desc[UR32][R174.64], R0 ;  /* 0x00000000ae004986 */ /* 0x0001e2000c101120 */
[----:B------:R-:W-:Y:S02]  /*39480*/  LOP3.LUT P4, RZ, R5, 0x800, RZ, 0xc0, !PT ;  /* 0x0000080005ff7812 */ /* 0x000fe4000788c0ff */
[----:B0-----:R-:W-:Y:S01]  /*39490*/  PRMT R0, R143, 0x7771, RZ ;  /* 0x000077718f007816 */ /* 0x001fe200000000ff */
[----:B------:R-:W4:Y:S10]  /*394a0*/  LDL.LU.64 R174, [R1+0x608] ;  /* 0x0006080001ae7983 */ /* 0x000f340000300a00 */
[----:B------:R0:W-:Y:S01]  /*394b0*/  @P4 STG.E.U8 desc[UR32][R176.64], R0 ;  /* 0x00000000b0004986 */ /* 0x0001e2000c101120 */
[----:B------:R-:W-:-:S02]  /*394c0*/  LOP3.LUT P4, RZ, R5, 0x400, RZ, 0xc0, !PT ;  /* 0x0000040005ff7812 */ /* 0x000fc4000788c0ff */
[----:B0-----:R-:W-:Y:S01]  /*394d0*/  PRMT R0, R140, 0x7772, RZ ;  /* 0x000077728c007816 */ /* 0x001fe200000000ff */
[----:B------:R-:W4:Y:S10]  /*394e0*/  LDL.LU.64 R176, [R1+0x600] ;  /* 0x0006000001b07983 */ /* 0x000f340000300a00 */
[----:B------:R0:W-:Y:S01]  /*394f0*/  @P4 STG.E.U8 desc[UR32][R178.64], R0 ;  /* 0x00000000b2004986 */ /* 0x0001e2000c101120 */
[----:B------:R-:W-:-:S02]  /*39500*/  LOP3.LUT P4, RZ, R5, 0x200, RZ, 0xc0, !PT ;  /* 0x0000020005ff7812 */ /* 0x000fc4000788c0ff */
[----:B------:R-:W-:Y:S02]  /*39510*/  PRMT R140, R140, 0x7773, RZ ;  /* 0x000077738c8c7816 */ /* 0x000fe400000000ff */
[----:B0-----:R-:W-:Y:S01]  /*39520*/  PRMT R0, R141, 0x7772, RZ ;  /* 0x000077728d007816 */ /* 0x001fe200000000ff */
[----:B------:R-:W4:Y:S08]  /*39530*/  LDL.LU.64 R178, [R1+0x5f8] ;  /* 0x0005f80001b27983 */ /* 0x000f300000300a00 */
[----:B------:R-:W-:Y:S01]  /*39540*/  @P4 STG.E.U8 desc[UR32][R160.64], R140 ;  /* 0x0000008ca0004986 */ /* 0x000fe2000c101120 */
[----:B------:R-:W-:-:S02]  /*39550*/  LOP3.LUT P4, RZ, R5, 0x100, RZ, 0xc0, !PT ;  /* 0x0000010005ff7812 */ /* 0x000fc4000788c0ff */
[----:B------:R-:W-:-:S11]  /*39560*/  PRMT R141, R141, 0x7773, RZ ;  /* 0x000077738d8d7816 */ /* 0x000fd600000000ff */
[----:B------:R0:W-:Y:S01]  /*39570*/  @P4 STG.E.U8 desc[UR32][R162.64], R0 ;  /* 0x00000000a2004986 */ /* 0x0001e2000c101120 */
[----:B------:R-:W-:-:S13]  /*39580*/  LOP3.LUT P4, RZ, R5, 0x80, RZ, 0xc0, !PT ;  /* 0x0000008005ff7812 */ /* 0x000fda000788c0ff */
[----:B------:R1:W-:Y:S01]  /*39590*/  @P4 STG.E.U8 desc[UR32][R136.64], R141 ;  /* 0x0000008d88004986 */ /* 0x0003e2000c101120 */
[C---:B------:R-:W-:Y:S02]  /*395a0*/  LOP3.LUT P4, RZ, R5.reuse, 0x40, RZ, 0xc0, !PT ;  /* 0x0000004005ff7812 */ /* 0x040fe4000788c0ff */
[----:B0-----:R-:W-:Y:S01]  /*395b0*/  PRMT R0, R142, 0x7772, RZ ;  /* 0x000077728e007816 */ /* 0x001fe200000000ff */
[----:B-1----:R-:W4:Y:S10]  /*395c0*/  LDL.LU.64 R136, [R1+0x10a8] ;  /* 0x0010a80001887983 */ /* 0x002f340000300a00 */
[----:B------:R0:W-:Y:S01]  /*395d0*/  @P4 STG.E.U8 desc[UR32][R164.64], R0 ;  /* 0x00000000a4004986 */ /* 0x0001e2000c101120 */
[----:B------:R-:W-:-:S02]  /*395e0*/  LOP3.LUT P4, RZ, R5, 0x20, RZ, 0xc0, !PT ;  /* 0x0000002005ff7812 */ /* 0x000fc4000788c0ff */
[----:B------:R-:W-:Y:S02]  /*395f0*/  PRMT R142, R142, 0x7773, RZ ;  /* 0x000077738e8e7816 */ /* 0x000fe400000000ff */
[----:B0-----:R-:W-:-:S09]  /*39600*/  PRMT R0, R143, 0x7772, RZ ;  /* 0x000077728f007816 */ /* 0x001fd200000000ff */
[----:B---3--:R-:W-:Y:S01]  /*39610*/  @P4 STG.E.U8 desc[UR32][R166.64], R142 ;  /* 0x0000008ea6004986 */ /* 0x008fe2000c101120 */
[----:B------:R-:W-:-:S13]  /*39620*/  LOP3.LUT P4, RZ, R5, 0x10, RZ, 0xc0, !PT ;  /* 0x0000001005ff7812 */ /* 0x000fda000788c0ff */
[----:B------:R0:W-:Y:S04]  /*39630*/  @P4 STG.E.U8 desc[UR32][R138.64], R0 ;  /* 0x000000008a004986 */ /* 0x0001e8000c101120 */
[----:B0-----:R-:W3:Y:S01]  /*39640*/  LDL.LU.64 R138, [R1+0x10a0] ;  /* 0x0010a000018a7983 */ /* 0x001ee20000300a00 */
[C---:B------:R-:W-:Y:S02]  /*39650*/  LOP3.LUT P5, RZ, R2.reuse, 0x40, RZ, 0xc0, !PT ;  /* 0x0000004002ff7812 */ /* 0x040fe400078ac0ff */
[C---:B------:R-:W-:Y:S01]  /*39660*/  LOP3.LUT P6, RZ, R2.reuse, 0x80, RZ, 0xc0, !PT ;  /* 0x0000008002ff7812 */ /* 0x040fe200078cc0ff */
[----:B------:R-:W3:Y:S01]  /*39670*/  LDL.LU.64 R166, [R1+0x5f0] ;  /* 0x0005f00001a67983 */ /* 0x000ee20000300a00 */
[----:B------:R-:W-:Y:S02]  /*39680*/  LOP3.LUT P0, RZ, R2, 0x100, RZ, 0xc0, !PT ;  /* 0x0000010002ff7812 */ /* 0x000fe4000780c0ff */
[----:B------:R-:W-:-:S02]  /*39690*/  PRMT R143, R143, 0x7773, RZ ;  /* 0x000077738f8f7816 */ /* 0x000fc400000000ff */
[----:B------:R-:W-:-:S05]  /*396a0*/  LOP3.LUT P1, RZ, R2, 0x200, RZ, 0xc0, !PT ;  /* 0x0000020002ff7812 */ /* 0x000fca000782c0ff */
[----:B--2---:R0:W-:Y:S04]  /*396b0*/  @P5 STG.E.U8 desc[UR32][R168.64], R143 ;  /* 0x0000008fa8005986 */ /* 0x0041e8000c101120 */
[----:B0-----:R-:W2:Y:S01]  /*396c0*/  LDL.LU.64 R168, [R1+0x5e8] ;  /* 0x0005e80001a87983 */ /* 0x001ea20000300a00 */
[C---:B------:R-:W-:Y:S02]  /*396d0*/  LOP3.LUT P2, RZ, R2.reuse, 0x400, RZ, 0xc0, !PT ;  /* 0x0000040002ff7812 */ /* 0x040fe4000784c0ff */
[----:B------:R-:W-:Y:S02]  /*396e0*/  LOP3.LUT P3, RZ, R2, 0x800, RZ, 0xc0, !PT ;  /* 0x0000080002ff7812 */ /* 0x000fe4000786c0ff */
[----:B----4-:R-:W-:-:S05]  /*396f0*/  PRMT R0, R136, 0x7770, RZ ;  /* 0x0000777088007816 */ /* 0x010fca00000000ff */
[----:B------:R0:W-:Y:S02]  /*39700*/  @P6 STG.E.U8 desc[UR32][R170.64], R0 ;  /* 0x00000000aa006986 */ /* 0x0001e4000c101120 */
[----:B0-----:R-:W-:Y:S02]  /*39710*/  PRMT R0, R136, 0x7771, RZ ;  /* 0x0000777188007816 */ /* 0x001fe400000000ff */
[----:B------:R-:W4:Y:S04]  /*39720*/  LDL.LU.64 R170, [R1+0x5e0] ;  /* 0x0005e00001aa7983 */ /* 0x000f280000300a00 */
[----:B------:R0:W-:Y:S02]  /*39730*/  @P0 STG.E.U8 desc[UR32][R172.64], R0 ;  /* 0x00000000ac000986 */ /* 0x0001e4000c101120 */
[----:B0-----:R-:W-:-:S02]  /*39740*/  PRMT R0, R137, 0x7770, RZ ;  /* 0x0000777089007816 */ /* 0x001fc400000000ff */
[----:B------:R-:W4:Y:S04]  /*39750*/  LDL.LU.64 R172, [R1+0x5d8] ;  /* 0x0005d80001ac7983 */ /* 0x000f280000300a00 */
[----:B------:R0:W-:Y:S04]  /*39760*/  @P1 STG.E.U8 desc[UR32][R174.64], R0 ;  /* 0x00000000ae001986 */ /* 0x0001e8000c101120 */
[----:B0-----:R-:W4:Y:S01]  /*39770*/  LDL.LU.64 R174, [R1+0x5d0] ;  /* 0x0005d00001ae7983 */ /* 0x001f220000300a00 */
[----:B------:R-:W-:-:S05]  /*39780*/  PRMT R0, R137, 0x7771, RZ ;  /* 0x0000777189007816 */ /* 0x000fca00000000ff */
[----:B------:R0:W-:Y:S04]  /*39790*/  @P2 STG.E.U8 desc[UR32][R176.64], R0 ;  /* 0x00000000b0002986 */ /* 0x0001e8000c101120 */
[----:B0-----:R-:W4:Y:S01]  /*397a0*/  LDL.LU.64 R176, [R1+0x5c8] ;  /* 0x0005c80001b07983 */ /* 0x001f220000300a00 */
[----:B---3--:R-:W-:-:S05]  /*397b0*/  PRMT R0, R138, 0x7770, RZ ;  /* 0x000077708a007816 */ /* 0x008fca00000000ff */
[----:B------:R0:W-:Y:S04]  /*397c0*/  @P3 STG.E.U8 desc[UR32][R178.64], R0 ;  /* 0x00000000b2003986 */ /* 0x0001e8000c101120 */
[----:B0-----:R-:W3:Y:S04]  /*397d0*/  LDL.LU.64 R178, [R1+0x5c0] ;  /* 0x0005c00001b27983 */ /* 0x001ee80000300a00 */
[----:B------:R-:W3:Y:S04]  /*397e0*/  LDL.LU.64 R160, [R1+0x5b0] ;  /* 0x0005b00001a07983 */ /* 0x000ee80000300a00 */
[----:B------:R-:W3:Y:S01]  /*397f0*/  LDL.LU.64 R162, [R1+0x5a8] ;  /* 0x0005a80001a27983 */ /* 0x000ee20000300a00 */
[----:B------:R-:W-:-:S02]  /*39800*/  LOP3.LUT P4, RZ, R2, 0x1000000, RZ, 0xc0, !PT ;  /* 0x0100000002ff7812 */ /* 0x000fc4000788c0ff */
[----:B------:R-:W-:Y:S01]  /*39810*/  LOP3.LUT R6, R6, 0xefffffff, RZ, 0xc0, !PT ;  /* 0xefffffff06067812 */ /* 0x000fe200078ec0ff */
[----:B------:R-:W3:Y:S10]  /*39820*/  LDL.LU.64 R164, [R1+0x598] ;  /* 0x0005980001a47983 */ /* 0x000ef40000300a00 */
        /* <DEDUP_REMOVED lines=17> */
[C---:B------:R-:W-:Y:S02]  /*39940*/  LOP3.LUT P0, RZ, R2.reuse, 0x1000, RZ, 0xc0, !PT ;  /* 0x0000100002ff7812 */ /* 0x040fe4000780c0ff */
[----:B------:R-:W-:Y:S02]  /*39950*/  LOP3.LUT R5, R5, 0xfffffffb, RZ, 0xc0, !PT ;  /* 0xfffffffb05057812 */ /* 0x000fe400078ec0ff */
[----:B------:R-:W-:Y:S02]  /*39960*/  LOP3.LUT P1, RZ, R2, 0x2000, RZ, 0xc0, !PT ;  /* 0x0000200002ff7812 */ /* 0x000fe4000782c0ff */
[----:B------:R-:W-:-:S05]  /*39970*/  PRMT R0, R138, 0x7771, RZ ;  /* 0x000077718a007816 */ /* 0x000fca00000000ff */
[----:B------:R-:W-:Y:S02]  /*39980*/  @P4 LOP3.LUT R5, R5, 0x4, RZ, 0xfc, !PT ;  /* 0x0000000405054812 */ /* 0x000fe400078efcff */
[C---:B------:R-:W-:Y:S01]  /*39990*/  LOP3.LUT P4, RZ, R2.reuse, 0x20000, RZ, 0xc0, !PT ;  /* 0x0002000002ff7812 */ /* 0x040fe2000788c0ff */
[----:B------:R0:W-:Y:S01]  /*399a0*/  @P0 STG.E.U8 desc[UR32][R166.64], R0 ;  /* 0x00000000a6000986 */ /* 0x0001e2000c101120 */
[C---:B------:R-:W-:Y:S02]  /*399b0*/  LOP3.LUT P2, RZ, R2.reuse, 0x4000, RZ, 0xc0, !PT ;  /* 0x0000400002ff7812 */ /* 0x040fe4000784c0ff */
[----:B------:R-:W-:Y:S02]  /*399c0*/  LOP3.LUT R5, R5, 0xfffffff7, RZ, 0xc0, !PT ;  /* 0xfffffff705057812 */ /* 0x000fe400078ec0ff */
[----:B------:R-:W-:Y:S02]  /*399d0*/  LOP3.LUT P3, RZ, R2, 0x8000, RZ, 0xc0, !PT ;  /* 0x0000800002ff7812 */ /* 0x000fe4000786c0ff */
[----:B0-----:R-:W-:Y:S01]  /*399e0*/  PRMT R0, R139, 0x7770, RZ ;  /* 0x000077708b007816 */ /* 0x001fe200000000ff */
[----:B------:R-:W3:Y:S04]  /*399f0*/  LDL.LU.64 R166, [R1+0x590] ;  /* 0x0005900001a67983 */ /* 0x000ee80000300a00 */
[----:B------:R-:W-:-:S02]  /*39a00*/  @P4 LOP3.LUT R5, R5, 0x8, RZ, 0xfc, !PT ;  /* 0x0000000805054812 */ /* 0x000fc400078efcff */
[----:B------:R-:W-:Y:S01]  /*39a10*/  LOP3.LUT P4, RZ, R2, 0x10000, RZ, 0xc0, !PT ;  /* 0x0001000002ff7812 */ /* 0x000fe2000788c0ff */
[----:B--2---:R0:W-:Y:S02]  /*39a20*/  @P1 STG.E.U8 desc[UR32][R168.64], R0 ;  /* 0x00000000a8001986 */ /* 0x0041e4000c101120 */
[----:B0-----:R-:W-:Y:S02]  /*39a30*/  PRMT R0, R139, 0x7771, RZ ;  /* 0x000077718b007816 */ /* 0x001fe400000000ff */
[----:B------:R-:W2:Y:S04]  /*39a40*/  LDL.LU.64 R168, [R1+0x588] ;  /* 0x0005880001a87983 */ /* 0x000ea80000300a00 */
[----:B----4-:R0:W-:Y:S02]  /*39a50*/  @P2 STG.E.U8 desc[UR32][R170.64], R0 ;  /* 0x00000000aa002986 */ /* 0x0101e4000c101120 */
[----:B0-----:R-:W-:-:S02]  /*39a60*/  PRMT R0, R136, 0x7772, RZ ;  /* 0x0000777288007816 */ /* 0x001fc400000000ff */
[----:B------:R-:W4:Y:S01]  /*39a70*/  LDL.LU.64 R170, [R1+0x580] ;  /* 0x0005800001aa7983 */ /* 0x000f220000300a00 */
[----:B------:R-:W-:-:S03]  /*39a80*/  PRMT R136, R136, 0x7773, RZ ;  /* 0x0000777388887816 */ /* 0x000fc600000000ff */
[----:B------:R0:W-:Y:S04]  /*39a90*/  @P3 STG.E.U8 desc[UR32][R172.64], R0 ;  /* 0x00000000ac003986 */ /* 0x0001e8000c101120 */
[----:B------:R1:W-:Y:S01]  /*39aa0*/  @P4 STG.E.U8 desc[UR32][R174.64], R136 ;  /* 0x00000088ae004986 */ /* 0x0003e2000c101120 */
[----:B------:R-:W-:Y:S02]  /*39ab0*/  LOP3.LUT P4, RZ, R5, 0x8, RZ, 0xc0, !PT ;  /* 0x0000000805ff7812 */ /* 0x000fe4000788c0ff */
[C---:B0-----:R-:W-:Y:S01]  /*39ac0*/  PRMT R0, R137.reuse, 0x7772, RZ ;  /* 0x0000777289007816 */ /* 0x041fe200000000ff */
[----:B------:R-:W4:Y:S01]  /*39ad0*/  LDL.LU.64 R172, [R1+0x578] ;  /* 0x0005780001ac7983 */ /* 0x000f220000300a00 */
[----:B------:R-:W-:-:S03]  /*39ae0*/  PRMT R137, R137, 0x7773, RZ ;  /* 0x0000777389897816 */ /* 0x000fc600000000ff */
[----:B-1----:R-:W4:Y:S06]  /*39af0*/  LDL.LU.64 R174, [R1+0x570] ;  /* 0x0005700001ae7983 */ /* 0x002f2c0000300a00 */
[----:B------:R0:W-:Y:S01]  /*39b00*/  @P4 STG.E.U8 desc[UR32][R176.64], R0 ;  /* 0x00000000b0004986 */ /* 0x0001e2000c101120 */
[----:B------:R-:W-:Y:S02]  /*39b10*/  LOP3.LUT P4, RZ, R5, 0x4, RZ, 0xc0, !PT ;  /* 0x0000000405ff7812 */ /* 0x000fe4000788c0ff */
[C---:B0-----:R-:W-:Y:S01]  /*39b20*/  PRMT R0, R138.reuse, 0x7772, RZ ;  /* 0x000077728a007816 */ /* 0x041fe200000000ff */
[----:B------:R-:W4:Y:S01]  /*39b30*/  LDL.LU.64 R176, [R1+0x568] ;  /* 0x0005680001b07983 */ /* 0x000f220000300a00 */
[----:B------:R-:W-:-:S09]  /*39b40*/  PRMT R138, R138, 0x7773, RZ ;  /* 0x000077738a8a7816 */ /* 0x000fd200000000ff */
[----:B---3--:R0:W-:Y:S01]  /*39b50*/  @P4 STG.E.U8 desc[UR32][R178.64], R137 ;  /* 0x00000089b2004986 */ /* 0x0081e2000c101120 */
[----:B------:R-:W-:-:S03]  /*39b60*/  LOP3.LUT P4, RZ, R5, 0x2, RZ, 0xc0, !PT ;  /* 0x0000000205ff7812 */ /* 0x000fc6000788c0ff */
[----:B0-----:R-:W3:Y:S10]  /*39b70*/  LDL.LU.64 R178, [R1+0x560] ;  /* 0x0005600001b27983 */ /* 0x001ef40000300a00 */
[----:B------:R0:W-:Y:S01]  /*39b80*/  @P4 STG.E.U8 desc[UR32][R132.64], R0 ;  /* 0x0000000084004986 */ /* 0x0001e2000c101120 */
[----:B------:R-:W-:-:S03]  /*39b90*/  LOP3.LUT P4, RZ, R5, 0x1, RZ, 0xc0, !PT ;  /* 0x0000000105ff7812 */ /* 0x000fc6000788c0ff */
[----:B0-----:R-:W2:Y:S10]  /*39ba0*/  LDL.LU.64 R132, [R1+0x1098] ;  /* 0x0010980001847983 */ /* 0x001eb40000300a00 */
[----:B------:R-:W-:Y:S01]  /*39bb0*/  @P4 STG.E.U8 desc[UR32][R160.64], R138 ;  /* 0x0000008aa0004986 */ /* 0x000fe2000c101120 */
[----:B------:R-:W-:-:S02]  /*39bc0*/  LOP3.LUT P4, RZ, R6, 0x80000000, RZ, 0xc0, !PT ;  /* 0x8000000006ff7812 */ /* 0x000fc4000788c0ff */
[C---:B------:R-:W-:Y:S02]  /*39bd0*/  PRMT R0, R139.reuse, 0x7772, RZ ;  /* 0x000077728b007816 */ /* 0x040fe400000000ff */
[----:B------:R-:W-:-:S09]  /*39be0*/  PRMT R139, R139, 0x7773, RZ ;  /* 0x000077738b8b7816 */ /* 0x000fd200000000ff */
[----:B------:R-:W-:Y:S01]  /*39bf0*/  @P4 STG.E.U8 desc[UR32][R162.64], R0 ;  /* 0x00000000a2004986 */ /* 0x000fe2000c101120 */
[----:B------:R-:W-:-:S13]  /*39c00*/  LOP3.LUT P4, RZ, R6, 0x40000000, RZ, 0xc0, !PT ;  /* 0x4000000006ff7812 */ /* 0x000fda000788c0ff */
[----:B------:R0:W-:Y:S04]  /*39c10*/  @P4 STG.E.U8 desc[UR32][R134.64], R139 ;  /* 0x0000008b86004986 */ /* 0x0001e8000c101120 */
[----:B0-----:R-:W3:Y:S01]  /*39c20*/  LDL.LU.64 R134, [R1+0x1090] ;  /* 0x0010900001867983 */ /* 0x001ee20000300a00 */
[----:B------:R-:W-:Y:S02]  /*39c30*/  LOP3.LUT P4, RZ, R6, 0x20000000, RZ, 0xc0, !PT ;  /* 0x2000000006ff7812 */ /* 0x000fe4000788c0ff */
[C---:B------:R-:W-:Y:S02]  /*39c40*/  LOP3.LUT P5, RZ, R3.reuse, 0x200, RZ, 0xc0, !PT ;  /* 0x0000020003ff7812 */ /* 0x040fe400078ac0ff */
[C---:B------:R-:W-:Y:S02]  /*39c50*/  LOP3.LUT P6, RZ, R3.reuse, 0x100, RZ, 0xc0, !PT ;  /* 0x0000010003ff7812 */ /* 0x040fe400078cc0ff */
[----:B------:R-:W-:-:S02]  /*39c60*/  LOP3.LUT P0, RZ, R3, 0x80, RZ, 0xc0, !PT ;  /* 0x0000008003ff7812 */ /* 0x000fc4000780c0ff */
[C---:B------:R-:W-:Y:S02]  /*39c70*/  LOP3.LUT P1, RZ, R3.reuse, 0x40, RZ, 0xc0, !PT ;  /* 0x0000004003ff7812 */ /* 0x040fe4000782c0ff */
        /* <DEDUP_REMOVED lines=8> */
[----:B0-----:R-:W-:Y:S02]  /*39d00*/  PRMT R0, R133, 0x7771, RZ ;  /* 0x0000777185007816 */ /* 0x001fe400000000ff */
[----:B------:R-:W2:Y:S04]  /*39d10*/  LDL.LU.64 R168, [R1+0x558] ;  /* 0x0005580001a87983 */ /* 0x000ea80000300a00 */
[----:B----4-:R3:W-:Y:S02]  /*39d20*/  @P6 STG.E.U8 desc[UR32][R170.64], R0 ;  /* 0x00000000aa006986 */ /* 0x0107e4000c101120 */
[----:B---3--:R-:W-:-:S02]  /*39d30*/  PRMT R0, R134, 0x7770, RZ ;  /* 0x0000777086007816 */ /* 0x008fc400000000ff */
[----:B------:R-:W3:Y:S04]  /*39d40*/  LDL.LU.64 R170, [R1+0x550] ;  /* 0x0005500001aa7983 */ /* 0x000ee80000300a00 */
        /* <DEDUP_REMOVED lines=28> */
[C---:B------:R-:W-:Y:S02]  /*39f10*/  LOP3.LUT P3, RZ, R3.reuse, 0x10, RZ, 0xc0, !PT ;  /* 0x0000001003ff7812 */ /* 0x040fe4000786c0ff */
[----:B------:R-:W-:Y:S02]  /*39f20*/  LOP3.LUT P0, RZ, R3, 0x8, RZ, 0xc0, !PT ;  /* 0x0000000803ff7812 */ /* 0x000fe4000780c0ff */
[----:B------:R-:W-:-:S05]  /*39f30*/  PRMT R0, R135, 0x7771, RZ ;  /* 0x0000777187007816 */ /* 0x000fca00000000ff */
[----:B------:R-:W-:Y:S02]  /*39f40*/  @P4 LOP3.LUT R6, R6, 0x4000000, RZ, 0xfc, !PT ;  /* 0x0400000006064812 */ /* 0x000fe400078efcff */
[----:B------:R-:W-:Y:S02]  /*39f50*/  LOP3.LUT P4, RZ, R9, 0x40000000, RZ, 0xc0, !PT ;  /* 0x4000000009ff7812 */ /* 0x000fe4000788c0ff */
[C---:B------:R-:W-:Y:S01]  /*39f60*/  LOP3.LUT P1, RZ, R3.reuse, 0x4, RZ, 0xc0, !PT ;  /* 0x0000000403ff7812 */ /* 0x040fe2000782c0ff */
[----:B------:R0:W-:Y:S01]  /*39f70*/  @P3 STG.E.U8 desc[UR32][R178.64], R0 ;  /* 0x00000000b2003986 */ /* 0x0001e2000c101120 */
[C---:B------:R-:W-:Y:S02]  /*39f80*/  LOP3.LUT P2, RZ, R3.reuse, 0x2, RZ, 0xc0, !PT ;  /* 0x0000000203ff7812 */ /* 0x040fe4000784c0ff */
[----:B------:R-:W-:Y:S02]  /*39f90*/  LOP3.LUT R6, R6, 0xf7ffffff, RZ, 0xc0, !PT ;  /* 0xf7ffffff06067812 */ /* 0x000fe400078ec0ff */
[----:B------:R-:W-:-:S02]  /*39fa0*/  LOP3.LUT P3, RZ, R3, 0x1, RZ, 0xc0, !PT ;  /* 0x0000000103ff7812 */ /* 0x000fc4000786c0ff */
[----:B0-----:R-:W-:Y:S01]  /*39fb0*/  PRMT R0, R132, 0x7772, RZ ;  /* 0x0000777284007816 */ /* 0x001fe200000000ff */
[----:B------:R-:W4:Y:S02]  /*39fc0*/  LDL.LU.64 R178, [R1+0x528] ;  /* 0x0005280001b27983 */ /* 0x000f240000300a00 */
[----:B------:R-:W-:Y:S02]  /*39fd0*/  @P4 LOP3.LUT R6, R6, 0x8000000, RZ, 0xfc, !PT ;  /* 0x0800000006064812 */ /* 0x000fe400078efcff */
[----:B------:R-:W-:Y:S01]  /*39fe0*/  LOP3.LUT P4, RZ, R9, 0x80000000, RZ, 0xc0, !PT ;  /* 0x8000000009ff7812 */ /* 0x000fe2000788c0ff */
[----:B------:R-:W4:Y:S01]  /*39ff0*/  LDL.LU.64 R158, [R1+0x520] ;  /* 0x00052000019e7983 */ /* 0x000f220000300a00 */
[----:B------:R-:W-:-:S03]  /*3a000*/  PRMT R132, R132, 0x7773, RZ ;  /* 0x0000777384847816 */ /* 0x000fc600000000ff */
[----:B------:R-:W4:Y:S04]  /*3a010*/  LDL.LU.64 R160, [R1+0x510] ;  /* 0x0005100001a07983 */ /* 0x000f280000300a00 */
[----:B------:R-:W4:Y:S04]  /*3a020*/  LDL.LU.64 R162, [R1+0x508] ;  /* 0x0005080001a27983 */ /* 0x000f280000300a00 */
[----:B------:R-:W4:Y:S04]  /*3a030*/  LDL.LU.64 R164, [R1+0x500] ;  /* 0x0005000001a47983 */ /* 0x000f280000300a00 */
[----:B------:R-:W4:Y:S04]  /*3a040*/  LDL.LU.64 R166, [R1+0x4f8] ;  /* 0x0004f80001a67983 */ /* 0x000f280000300a00 */
[----:B--2---:R0:W-:Y:S02]  /*3a050*/  @P0 STG.E.U8 desc[UR32][R168.64], R0 ;  /* 0x00000000a8000986 */ /* 0x0041e4000c101120 */
[----:B0-----:R-:W-:-:S02]  /*3a060*/  PRMT R0, R133, 0x7772, RZ ;  /* 0x0000777285007816 */ /* 0x001fc400000000ff */
[----:B------:R-:W2:Y:S01]  /*3a070*/  LDL.LU.64 R168, [R1+0x4f0] ;  /* 0x0004f00001a87983 */ /* 0x000ea20000300a00 */
[----:B------:R-:W-:-:S03]  /*3a080*/  PRMT R133, R133, 0x7773, RZ ;  /* 0x0000777385857816 */ /* 0x000fc600000000ff */
[----:B---3--:R0:W-:Y:S04]  /*3a090*/  @P1 STG.E.U8 desc[UR32][R170.64], R132 ;  /* 0x00000084aa001986 */ /* 0x0081e8000c101120 */
[----:B0-----:R-:W3:Y:S04]  /*3a0a0*/  LDL.LU.64 R170, [R1+0x4e8] ;  /* 0x0004e80001aa7983 */ /* 0x001ee80000300a00 */
[----:B----4-:R0:W-:Y:S02]  /*3a0b0*/  @P2 STG.E.U8 desc[UR32][R172.64], R0 ;  /* 0x00000000ac002986 */ /* 0x0101e4000c101120 */
[----:B0-----:R-:W-:-:S02]  /*3a0c0*/  PRMT R0, R134, 0x7772, RZ ;  /* 0x0000777286007816 */ /* 0x001fc400000000ff */
[----:B------:R-:W4:Y:S04]  /*3a0d0*/  LDL.LU.64 R172, [R1+0x4e0] ;  /* 0x0004e00001ac7983 */ /* 0x000f280000300a00 */
[----:B------:R-:W-:Y:S01]  /*3a0e0*/  @P3 STG.E.U8 desc[UR32][R174.64], R133 ;  /* 0x00000085ae003986 */ /* 0x000fe2000c101120 */
[----:B------:R-:W-:-:S03]  /*3a0f0*/  PRMT R134, R134, 0x7773, RZ ;  /* 0x0000777386867816 */ /* 0x000fc600000000ff */
[----:B------:R-:W-:Y:S01]  /*3a100*/  @P4 STG.E.U8 desc[UR32][R176.64], R0 ;  /* 0x00000000b0004986 */ /* 0x000fe2000c101120 */
[----:B------:R-:W-:-:S13]  /*3a110*/  LOP3.LUT P4, RZ, R6, 0x8000000, RZ, 0xc0, !PT ;  /* 0x0800000006ff7812 */ /* 0x000fda000788c0ff */
[----:B------:R0:W-:Y:S04]  /*3a120*/  @P4 STG.E.U8 desc[UR32][R128.64], R134 ;  /* 0x0000008680004986 */ /* 0x0001e8000c101120 */
[----:B0-----:R-:W2:Y:S01]  /*3a130*/  LDL.LU.64 R128, [R1+0x1088] ;  /* 0x0010880001807983 */ /* 0x001ea20000300a00 */
[----:B------:R-:W-:Y:S02]  /*3a140*/  LOP3.LUT P4, RZ, R6, 0x4000000, RZ, 0xc0, !PT ;  /* 0x0400000006ff7812 */ /* 0x000fe4000788c0ff */
[C---:B------:R-:W-:Y:S01]  /*3a150*/  PRMT R0, R135.reuse, 0x7772, RZ ;  /* 0x0000777287007816 */ /* 0x040fe200000000ff */
[----:B------:R-:W4:Y:S01]  /*3a160*/  LDL.LU.64 R174, [R1+0x4d8] ;  /* 0x0004d80001ae7983 */ /* 0x000f220000300a00 */
[----:B------:R-:W-:-:S03]  /*3a170*/  PRMT R135, R135, 0x7773, RZ ;  /* 0x0000777387877816 */ /* 0x000fc600000000ff */
[----:B------:R-:W4:Y:S06]  /*3a180*/  LDL.LU.64 R176, [R1+0x4d0] ;  /* 0x0004d00001b07983 */ /* 0x000f2c0000300a00 */
[----:B------:R0:W-:Y:S01]  /*3a190*/  @P4 STG.E.U8 desc[UR32][R178.64], R0 ;  /* 0x00000000b2004986 */ /* 0x0001e2000c101120 */
[----:B------:R-:W-:-:S03]  /*3a1a0*/  LOP3.LUT P4, RZ, R6, 0x2000000, RZ, 0xc0, !PT ;  /* 0x0200000006ff7812 */ /* 0x000fc6000788c0ff */
[----:B0-----:R-:W4:Y:S10]  /*3a1b0*/  LDL.LU.64 R178, [R1+0x4c8] ;  /* 0x0004c80001b27983 */ /* 0x001f340000300a00 */
[----:B------:R-:W-:Y:S01]  /*3a1c0*/  @P4 STG.E.U8 desc[UR32][R158.64], R135 ;  /* 0x000000879e004986 */ /* 0x000fe2000c101120 */
[----:B------:R-:W-:-:S02]  /*3a1d0*/  LOP3.LUT P4, RZ, R6, 0x1000000, RZ, 0xc0, !PT ;  /* 0x0100000006ff7812 */ /* 0x000fc4000788c0ff */
[----:B--2---:R-:W-:-:S11]  /*3a1e0*/  PRMT R0, R128, 0x7770, RZ ;  /* 0x0000777080007816 */ /* 0x004fd600000000ff */
        /* <DEDUP_REMOVED lines=15> */
[----:B------:R-:W-:Y:S02]  /*3a2e0*/  LOP3.LUT P1, RZ, R9, 0x80000, RZ, 0xc0, !PT ;  /* 0x0008000009ff7812 */ /* 0x000fe4000782c0ff */
[----:B--2---:R-:W-:-:S05]  /*3a2f0*/  PRMT R0, R130, 0x7770, RZ ;  /* 0x0000777082007816 */ /* 0x004fca00000000ff */
[----:B------:R0:W-:Y:S02]  /*3a300*/  @P4 STG.E.U8 desc[UR32][R166.64], R0 ;  /* 0x00000000a6004986 */ /* 0x0001e4000c101120 */
[----:B0-----:R-:W-:-:S05]  /*3a310*/  PRMT R0, R130, 0x7771, RZ ;  /* 0x0000777182007816 */ /* 0x001fca00000000ff */
[----:B------:R0:W-:Y:S02]  /*3a320*/  @P5 STG.E.U8 desc[UR32][R168.64], R0 ;  /* 0x00000000a8005986 */ /* 0x0001e4000c101120 */
[----:B0-----:R-:W-:-:S05]  /*3a330*/  PRMT R0, R131, 0x7770, RZ ;  /* 0x0000777083007816 */ /* 0x001fca00000000ff */
[----:B---3--:R0:W-:Y:S02]  /*3a340*/  @P6 STG.E.U8 desc[UR32][R170.64], R0 ;  /* 0x00000000aa006986 */ /* 0x0081e4000c101120 */
[----:B0-----:R-:W-:-:S05]  /*3a350*/  PRMT R0, R131, 0x7771, RZ ;  /* 0x0000777183007816 */ /* 0x001fca00000000ff */
[----:B----4-:R0:W-:Y:S02]  /*3a360*/  @P0 STG.E.U8 desc[UR32][R172.64], R0 ;  /* 0x00000000ac000986 */ /* 0x0101e4000c101120 */
[----:B0-----:R-:W-:-:S05]  /*3a370*/  PRMT R0, R128, 0x7772, RZ ;  /* 0x0000777280007816 */ /* 0x001fca00000000ff */
[----:B------:R0:W-:Y:S04]  /*3a380*/  @P1 STG.E.U8 desc[UR32][R174.64], R0 ;  /* 0x00000000ae001986 */ /* 0x0001e8000c101120 */
[----:B0-----:R-:W2:Y:S01]  /*3a390*/  LDL.LU.64 R174, [R1+0x4b8] ;  /* 0x0004b80001ae7983 */ /* 0x001ea20000300a00 */
[C---:B------:R-:W-:Y:S02]  /*3a3a0*/  LOP3.LUT P2, RZ, R9.reuse, 0x40000, RZ, 0xc0, !PT ;  /* 0x0004000009ff7812 */ /* 0x040fe4000784c0ff */
[C---:B------:R-:W-:Y:S02]  /*3a3b0*/  LOP3.LUT P3, RZ, R9.reuse, 0x20000, RZ, 0xc0, !PT ;  /* 0x0002000009ff7812 */ /* 0x040fe4000786c0ff */
[----:B------:R-:W-:Y:S02]  /*3a3c0*/  PRMT R128, R128, 0x7773, RZ ;  /* 0x0000777380807816 */ /* 0x000fe400000000ff */
[----:B------:R-:W-:-:S02]  /*3a3d0*/  LOP3.LUT P0, RZ, R9, 0x10000, RZ, 0xc0, !PT ;  /* 0x0001000009ff7812 */ /* 0x000fc4000780c0ff */
[----:B------:R-:W-:Y:S02]  /*3a3e0*/  PRMT R0, R129, 0x7772, RZ ;  /* 0x0000777281007816 */ /* 0x000fe400000000ff */
[----:B------:R-:W-:-:S03]  /*3a3f0*/  LOP3.LUT P1, RZ, R9, 0x8000, RZ, 0xc0, !PT ;  /* 0x0000800009ff7812 */ /* 0x000fc6000782c0ff */
[----:B------:R0:W-:Y:S01]  /*3a400*/  @P2 STG.E.U8 desc[UR32][R176.64], R128 ;  /* 0x00000080b0002986 */ /* 0x0001e2000c101120 */
[----:B------:R-:W-:Y:S02]  /*3a410*/  LOP3.LUT P2, RZ, R9, 0x4000, RZ, 0xc0, !PT ;  /* 0x0000400009ff7812 */ /* 0x000fe4000784c0ff */
[----:B------:R-:W-:Y:S01]  /*3a420*/  PRMT R129, R129, 0x7773, RZ ;  /* 0x0000777381817816 */ /* 0x000fe200000000ff */
[----:B------:R1:W-:Y:S04]  /*3a430*/  @P3 STG.E.U8 desc[UR32][R178.64], R0 ;  /* 0x00000000b2003986 */ /* 0x0003e8000c101120 */
[----:B------:R3:W-:Y:S04]  /*3a440*/  @P0 STG.E.U8 desc[UR32][R242.64], R129 ;  /* 0x00000081f2000986 */ /* 0x0007e8000c101120 */
[----:B0-----:R-:W4:Y:S04]  /*3a450*/  LDL.LU.64 R176, [R1+0x4a8] ;  /* 0x0004a80001b07983 */ /* 0x001f280000300a00 */
[----:B-1----:R-:W4:Y:S01]  /*3a460*/  LDL.LU.64 R178, [R1+0x4a0] ;  /* 0x0004a00001b27983 */ /* 0x002f220000300a00 */
[----:B------:R-:W-:-:S02]  /*3a470*/  PRMT R0, R130, 0x7772, RZ ;  /* 0x0000777282007816 */ /* 0x000fc400000000ff */
[----:B------:R-:W-:Y:S01]  /*3a480*/  PRMT R130, R130, 0x7773, RZ ;  /* 0x0000777382827816 */ /* 0x000fe200000000ff */
[----:B---3--:R-:W3:Y:S04]  /*3a490*/  LDL.LU.64 R242, [R1+0x1078] ;  /* 0x0010780001f27983 */ /* 0x008ee80000300a00 */
[----:B------:R-:W3:Y:S04]  /*3a4a0*/  LDL.LU.64 R156, [R1+0x490] ;  /* 0x00049000019c7983 */ /* 0x000ee80000300a00 */
[----:B------:R-:W3:Y:S04]  /*3a4b0*/  LDL.LU.64 R158, [R1+0x488] ;  /* 0x00048800019e7983 */ /* 0x000ee80000300a00 */
[----:B------:R-:W3:Y:S04]  /*3a4c0*/  LDL.LU.64 R160, [R1+0x480] ;  /* 0x0004800001a07983 */ /* 0x000ee80000300a00 */
[----:B------:R-:W3:Y:S01]  /*3a4d0*/  LDL.LU.64 R162, [R1+0x478] ;  /* 0x0004780001a27983 */ /* 0x000ee20000300a00 */
[----:B------:R-:W-:-:S02]  /*3a4e0*/  LOP3.LUT P4, RZ, R9, 0x10, RZ, 0xc0, !PT ;  /* 0x0000001009ff7812 */ /* 0x000fc4000788c0ff */
[----:B------:R-:W-:-:S11]  /*3a4f0*/  LOP3.LUT R6, R6, 0xffffefff, RZ, 0xc0, !PT ;  /* 0xffffefff06067812 */ /* 0x000fd600078ec0ff */
[----:B------:R-:W-:Y:S02]  /*3a500*/  @P4 LOP3.LUT R6, R6, 0x1000, RZ, 0xfc, !PT ;  /* 0x0000100006064812 */ /* 0x000fe400078efcff */
[----:B------:R-:W-:Y:S02]  /*3a510*/  LOP3.LUT P4, RZ, R9, 0x20, RZ, 0xc0, !PT ;  /* 0x0000002009ff7812 */ /* 0x000fe4000788c0ff */
[----:B------:R-:W-:-:S11]  /*3a520*/  LOP3.LUT R6, R6, 0xffffdfff, RZ, 0xc0, !PT ;  /* 0xffffdfff06067812 */ /* 0x000fd600078ec0ff */
[----:B------:R-:W-:Y:S02]  /*3a530*/  @P4 LOP3.LUT R6, R6, 0x2000, RZ, 0xfc, !PT ;  /* 0x0000200006064812 */ /* 0x000fe400078efcff */
[----:B------:R-:W-:Y:S02]  /*3a540*/  LOP3.LUT P4, RZ, R9, 0x40, RZ, 0xc0, !PT ;  /* 0x0000004009ff7812 */ /* 0x000fe4000788c0ff */
[----:B------:R-:W-:Y:S01]  /*3a550*/  LOP3.LUT R6, R6, 0xffffbfff, RZ, 0xc0, !PT ;  /* 0xffffbfff06067812 */ /* 0x000fe200078ec0ff */
[----:B--2---:R-:W-:Y:S04]  /*3a560*/  @P1 STG.E.U8 desc[UR32][R174.64], R0 ;  /* 0x00000000ae001986 */ /* 0x004fe8000c101120 */
[----:B------:R0:W-:Y:S04]  /*3a570*/  @P2 STG.E.U8 desc[UR32][R124.64], R130 ;  /* 0x000000827c002986 */ /* 0x0001e8000c101120 */
[----:B0-----:R-:W2:Y:S02]  /*3a580*/  LDL.LU.64 R124, [R1+0x1070] ;  /* 0x00107000017c7983 */ /* 0x001ea40000300a00 */
[----:B------:R-:W-:-:S02]  /*3a590*/  @P4 LOP3.LUT R6, R6, 0x4000, RZ, 0xfc, !PT ;  /* 0x0000400006064812 */ /* 0x000fc400078efcff */
[C---:B------:R-:W-:Y:S01]  /*3a5a0*/  LOP3.LUT P4, RZ, R9.reuse, 0x80, RZ, 0xc0, !PT ;  /* 0x0000008009ff7812 */ /* 0x040fe2000788c0ff */
        /* <DEDUP_REMOVED lines=8> */
[----:B------:R-:W-:Y:S02]  /*3a630*/  LOP3.LUT R6, R6, 0xfffeffff, RZ, 0xc0, !PT ;  /* 0xfffeffff06067812 */ /* 0x000fe400078ec0ff */
[----:B------:R-:W-:Y:S01]  /*3a640*/  PRMT R131, R131, 0x7773, RZ ;  /* 0x0000777383837816 */ /* 0x000fe200000000ff */
[----:B----4-:R0:W-:Y:S04]  /*3a650*/  @P3 STG.E.U8 desc[UR32][R176.64], R0 ;  /* 0x00000000b0003986 */ /* 0x0101e8000c101120 */
[----:B------:R-:W4:Y:S04]  /*3a660*/  LDL.LU.64 R170, [R1+0x458] ;  /* 0x0004580001aa7983 */ /* 0x000f280000300a00 */
[----:B------:R-:W-:Y:S01]  /*3a670*/  @P4 LOP3.LUT R6, R6, 0x10000, RZ, 0xfc, !PT ;  /* 0x0001000006064812 */ /* 0x000fe200078efcff */
[----:B------:R-:W4:Y:S01]  /*3a680*/  LDL.LU.64 R172, [R1+0x450] ;  /* 0x0004500001ac7983 */ /* 0x000f220000300a00 */
[----:B------:R-:W-:-:S02]  /*3a690*/  LOP3.LUT P4, RZ, R9, 0x200, RZ, 0xc0, !PT ;  /* 0x0000020009ff7812 */ /* 0x000fc4000788c0ff */
[----:B------:R-:W-:Y:S01]  /*3a6a0*/  LOP3.LUT R6, R6, 0xfffdffff, RZ, 0xc0, !PT ;  /* 0xfffdffff06067812 */ /* 0x000fe200078ec0ff */
[----:B------:R-:W4:Y:S04]  /*3a6b0*/  LDL.LU.64 R174, [R1+0x448] ;  /* 0x0004480001ae7983 */ /* 0x000f280000300a00 */
[----:B0-----:R-:W4:Y:S06]  /*3a6c0*/  LDL.LU.64 R176, [R1+0x440] ;  /* 0x0004400001b07983 */ /* 0x001f2c0000300a00 */
        /* <DEDUP_REMOVED lines=8> */
[----:B------:R-:W-:Y:S01]  /*3a750*/  @P4 STG.E.U8 desc[UR32][R178.64], R131 ;  /* 0x00000083b2004986 */ /* 0x000fe2000c101120 */
[----:B------:R-:W-:Y:S02]  /*3a760*/  LOP3.LUT P4, RZ, R6, 0x80000, RZ, 0xc0, !PT ;  /* 0x0008000006ff7812 */ /* 0x000fe4000788c0ff */
[----:B--2---:R-:W-:-:S11]  /*3a770*/  PRMT R0, R124, 0x7770, RZ ;  /* 0x000077707c007816 */ /* 0x004fd600000000ff */
[----:B------:R0:W-:Y:S04]  /*3a780*/  @P4 STG.E.U8 desc[UR32][R126.64], R0 ;  /* 0x000000007e004986 */ /* 0x0001e8000c101120 */
[----:B0-----:R-:W2:Y:S04]  /*3a790*/  LDL.LU.64 R126, [R1+0x1068] ;  /* 0x00106800017e7983 */ /* 0x001ea80000300a00 */
[----:B------:R-:W4:Y:S01]  /*3a7a0*/  LDL.LU.64 R178, [R1+0x438] ;  /* 0x0004380001b27983 */ /* 0x000f220000300a00 */
[----:B------:R-:W-:Y:S02]  /*3a7b0*/  LOP3.LUT P4, RZ, R6, 0x40000, RZ, 0xc0, !PT ;  /* 0x0004000006ff7812 */ /* 0x000fe4000788c0ff */
[----:B------:R-:W-:-:S11]  /*3a7c0*/  PRMT R0, R124, 0x7771, RZ ;  /* 0x000077717c007816 */ /* 0x000fd600000000ff */
[----:B---3--:R0:W-:Y:S01]  /*3a7d0*/  @P4 STG.E.U8 desc[UR32][R156.64], R0 ;  /* 0x000000009c004986 */ /* 0x0081e2000c101120 */
        /* <DEDUP_REMOVED lines=11> */
[----:B------:R-:W-:-:S02]  /*3a890*/  LOP3.LUT P2, RZ, R242, 0x80000000, RZ, 0xc0, !PT ;  /* 0x80000000f2ff7812 */ /* 0x000fc4000784c0ff */
[----:B------:R-:W-:Y:S02]  /*3a8a0*/  LOP3.LUT P3, RZ, R242, 0x40000000, RZ, 0xc0, !PT ;  /* 0x40000000f2ff7812 */ /* 0x000fe4000786c0ff */
[----:B--2---:R-:W-:-:S05]  /*3a8b0*/  PRMT R0, R126, 0x7770, RZ ;  /* 0x000077707e007816 */ /* 0x004fca00000000ff */
        /* <DEDUP_REMOVED lines=9> */
[----:B------:R0:W-:Y:S02]  /*3a950*/  @P4 STG.E.U8 desc[UR32][R168.64], R0 ;  /* 0x00000000a8004986 */ /* 0x0001e4000c101120 */
[C---:B0-----:R-:W-:Y:S02]  /*3a960*/  PRMT R0, R124.reuse, 0x7772, RZ ;  /* 0x000077727c007816 */ /* 0x041fe400000000ff */
[----:B------:R-:W-:-:S03]  /*3a970*/  PRMT R124, R124, 0x7773, RZ ;  /* 0x000077737c7c7816 */ /* 0x000fc600000000ff */
[----:B----4-:R0:W-:Y:S04]  /*3a980*/  @P5 STG.E.U8 desc[UR32][R170.64], R0 ;  /* 0x00000000aa005986 */ /* 0x0101e8000c101120 */
        /* <DEDUP_REMOVED lines=10> */
[----:B------:R-:W3:Y:S04]  /*3aa30*/  LDL.LU.64 R168, [R1+0x428] ;  /* 0x0004280001a87983 */ /* 0x000ee80000300a00 */
[----:B------:R-:W4:Y:S04]  /*3aa40*/  LDL.LU.64 R170, [R1+0x420] ;  /* 0x0004200001aa7983 */ /* 0x000f280000300a00 */
[----:B------:R-:W2:Y:S01]  /*3aa50*/  LDL.LU.64 R172, [R1+0x418] ;  /* 0x0004180001ac7983 */ /* 0x000ea20000300a00 */
[----:B------:R-:W-:-:S03]  /*3aa60*/  LOP3.LUT P0, RZ, R242, 0x20000000, RZ, 0xc0, !PT ;  /* 0x20000000f2ff7812 */ /* 0x000fc6000780c0ff */
[----:B------:R-:W2:Y:S01]  /*3aa70*/  LDL.LU.64 R174, [R1+0x408] ;  /* 0x0004080001ae7983 */ /* 0x000ea20000300a00 */
[C---:B------:R-:W-:Y:S02]  /*3aa80*/  LOP3.LUT P1, RZ, R242.reuse, 0x10000000, RZ, 0xc0, !PT ;  /* 0x10000000f2ff7812 */ /* 0x040fe4000782c0ff */
[C---:B------:R-:W-:Y:S01]  /*3aa90*/  LOP3.LUT P2, RZ, R242.reuse, 0x8000000, RZ, 0xc0, !PT ;  /* 0x08000000f2ff7812 */ /* 0x040fe2000784c0ff */
[----:B------:R-:W2:Y:S01]  /*3aaa0*/  LDL.LU.64 R176, [R1+0x400] ;  /* 0x0004000001b07983 */ /* 0x000ea20000300a00 */
[C---:B------:R-:W-:Y:S02]  /*3aab0*/  PRMT R0, R127.reuse, 0x7772, RZ ;  /* 0x000077727f007816 */ /* 0x040fe400000000ff */
[----:B------:R-:W-:Y:S01]  /*3aac0*/  LOP3.LUT P3, RZ, R242, 0x4000000, RZ, 0xc0, !PT ;  /* 0x04000000f2ff7812 */ /* 0x000fe2000786c0ff */
[----:B------:R-:W2:Y:S01]  /*3aad0*/  LDL.LU.64 R178, [R1+0x3f8] ;  /* 0x0003f80001b27983 */ /* 0x000ea20000300a00 */
[----:B------:R-:W-:-:S03]  /*3aae0*/  PRMT R127, R127, 0x7773, RZ ;  /* 0x000077737f7f7816 */ /* 0x000fc600000000ff */
[----:B------:R-:W2:Y:S04]  /*3aaf0*/  LDL.LU.64 R158, [R1+0x3f0] ;  /* 0x0003f000019e7983 */ /* 0x000ea80000300a00 */
        /* <DEDUP_REMOVED lines=14> */
[----:B---3--:R2:W-:Y:S04]  /*3abe0*/  @P0 STG.E.U8 desc[UR32][R168.64], R0 ;  /* 0x00000000a8000986 */ /* 0x0085e8000c101120 */
[----:B----4-:R-:W-:Y:S01]  /*3abf0*/  @P1 STG.E.U8 desc[UR32][R170.64], R127 ;  /* 0x0000007faa001986 */ /* 0x010fe2000c101120 */
[----:B--2---:R-:W-:-:S05]  /*3ac00*/  PRMT R0, R120, 0x7770, RZ ;  /* 0x0000777078007816 */ /* 0x004fca00000000ff */
[----:B------:R0:W-:Y:S02]  /*3ac10*/  @P2 STG.E.U8 desc[UR32][R172.64], R0 ;  /* 0x00000000ac002986 */ /* 0x0001e4000c101120 */
[----:B0-----:R-:W-:-:S05]  /*3ac20*/  PRMT R0, R120, 0x7771, RZ ;  /* 0x0000777178007816 */ /* 0x001fca00000000ff */
[----:B------:R0:W-:Y:S04]  /*3ac30*/  @P3 STG.E.U8 desc[UR32][R122.64], R0 ;  /* 0x000000007a003986 */ /* 0x0001e8000c101120 */
[----:B0-----:R-:W2:Y:S01]  /*3ac40*/  LDL.LU.64 R122, [R1+0x1058] ;  /* 0x00105800017a7983 */ /* 0x001ea20000300a00 */
[----:B------:R-:W-:Y:S02]  /*3ac50*/  LOP3.LUT R6, R6, 0xffffff7f, RZ, 0xc0, !PT ;  /* 0xffffff7f06067812 */ /* 0x000fe400078ec0ff */
[----:B------:R-:W-:Y:S01]  /*3ac60*/  PRMT R0, R121, 0x7770, RZ ;  /* 0x0000777079007816 */ /* 0x000fe200000000ff */
[----:B------:R-:W3:Y:S01]  /*3ac70*/  LDL.LU.64 R168, [R1+0x3c0] ;  /* 0x0003c00001a87983 */ /* 0x000ee20000300a00 */
[----:B------:R-:W-:Y:S02]  /*3ac80*/  @P4 LOP3.LUT R6, R6, 0x80, RZ, 0xfc, !PT ;  /* 0x0000008006064812 */ /* 0x000fe400078efcff */
[----:B------:R-:W-:Y:S01]  /*3ac90*/  LOP3.LUT P4, RZ, R242, 0x200000, RZ, 0xc0, !PT ;  /* 0x00200000f2ff7812 */ /* 0x000fe2000788c0ff */
[----:B------:R-:W4:Y:S01]  /*3aca0*/  LDL.LU.64 R170, [R1+0x3b8] ;  /* 0x0003b80001aa7983 */ /* 0x000f220000300a00 */
[----:B------:R-:W-:-:S03]  /*3acb0*/  LOP3.LUT R6, R6, 0xfffffeff, RZ, 0xc0, !PT ;  /* 0xfffffeff06067812 */ /* 0x000fc600078ec0ff */
[----:B------:R-:W4:Y:S08]  /*3acc0*/  LDL.LU.64 R172, [R1+0x3b0] ;  /* 0x0003b00001ac7983 */ /* 0x000f300000300a00 */
[----:B------:R-:W-:Y:S02]  /*3acd0*/  @P4 LOP3.LUT R6, R6, 0x100, RZ, 0xfc, !PT ;  /* 0x0000010006064812 */ /* 0x000fe400078efcff */
        /* <DEDUP_REMOVED lines=10> */
[----:B------:R0:W-:Y:S01]  /*3ad80*/  @P4 STG.E.U8 desc[UR32][R174.64], R0 ;  /* 0x00000000ae004986 */ /* 0x0001e2000c101120 */
[C---:B------:R-:W-:Y:S02]  /*3ad90*/  LOP3.LUT P4, RZ, R6.reuse, 0x800, RZ, 0xc0, !PT ;  /* 0x0000080006ff7812 */ /* 0x040fe4000788c0ff */
[----:B0-----:R-:W-:Y:S01]  /*3ada0*/  PRMT R0, R121, 0x7771, RZ ;  /* 0x0000777179007816 */ /* 0x001fe200000000ff */
[----:B------:R-:W4:Y:S10]  /*3adb0*/  LDL.LU.64 R174, [R1+0x3a8] ;  /* 0x0003a80001ae7983 */ /* 0x000f340000300a00 */
[----:B------:R0:W-:Y:S01]  /*3adc0*/  @P4 STG.E.U8 desc[UR32][R176.64], R0 ;  /* 0x00000000b0004986 */ /* 0x0001e2000c101120 */
[----:B------:R-:W-:-:S03]  /*3add0*/  LOP3.LUT P4, RZ, R6, 0x400, RZ, 0xc0, !PT ;  /* 0x0000040006ff7812 */ /* 0x000fc6000788c0ff */
[----:B0-----:R-:W4:Y:S01]  /*3ade0*/  LDL.LU.64 R176, [R1+0x3a0] ;  /* 0x0003a00001b07983 */ /* 0x001f220000300a00 */
[----:B--2---:R-:W-:-:S09]  /*3adf0*/  PRMT R0, R122, 0x7770, RZ ;  /* 0x000077707a007816 */ /* 0x004fd200000000ff */
[----:B------:R0:W-:Y:S01]  /*3ae00*/  @P4 STG.E.U8 desc[UR32][R178.64], R0 ;  /* 0x00000000b2004986 */ /* 0x0001e2000c101120 */
[----:B------:R-:W-:Y:S02]  /*3ae10*/  LOP3.LUT P4, RZ, R6, 0x200, RZ, 0xc0, !PT ;  /* 0x0000020006ff7812 */ /* 0x000fe4000788c0ff */
        /* <DEDUP_REMOVED lines=19> */
[C---:B------:R-:W-:Y:S02]  /*3af50*/  LOP3.LUT P5, RZ, R242.reuse, 0x10000, RZ, 0xc0, !PT ;  /* 0x00010000f2ff7812 */ /* 0x040fe400078ac0ff */
        /* <DEDUP_REMOVED lines=9> */
[----:B----4-:R0:W-:Y:S04]  /*3aff0*/  @P6 STG.E.U8 desc[UR32][R170.64], R0 ;  /* 0x00000000aa006986 */ /* 0x0101e8000c101120 */
[----:B------:R1:W-:Y:S01]  /*3b000*/  @P0 STG.E.U8 desc[UR32][R172.64], R122 ;  /* 0x0000007aac000986 */ /* 0x0003e2000c101120 */
[----:B------:R-:W-:-:S02]  /*3b010*/  LOP3.LUT P0, RZ, R242, 0x400, RZ, 0xc0, !PT ;  /* 0x00000400f2ff7812 */ /* 0x000fc4000780c0ff */
[C---:B0-----:R-:W-:Y:S01]  /*3b020*/  PRMT R0, R123.reuse, 0x7772, RZ ;  /* 0x000077727b007816 */ /* 0x041fe200000000ff */
[----:B------:R-:W3:Y:S01]  /*3b030*/  LDL.LU.64 R170, [R1+0x388] ;  /* 0x0003880001aa7983 */ /* 0x000ee20000300a00 */
[----:B------:R-:W-:-:S03]  /*3b040*/  PRMT R123, R123, 0x7773, RZ ;  /* 0x000077737b7b7816 */ /* 0x000fc600000000ff */
[----:B------:R0:W-:Y:S04]  /*3b050*/  @P1 STG.E.U8 desc[UR32][R174.64], R0 ;  /* 0x00000000ae001986 */ /* 0x0001e8000c101120 */
[----:B------:R4:W-:Y:S04]  /*3b060*/  @P2 STG.E.U8 desc[UR32][R176.64], R123 ;  /* 0x0000007bb0002986 */ /* 0x0009e8000c101120 */
[----:B-1----:R-:W3:Y:S04]  /*3b070*/  LDL.LU.64 R172, [R1+0x380] ;  /* 0x0003800001ac7983 */ /* 0x002ee80000300a00 */
[----:B0-----:R-:W3:Y:S04]  /*3b080*/  LDL.LU.64 R174, [R1+0x378] ;  /* 0x0003780001ae7983 */ /* 0x001ee80000300a00 */
[----:B----4-:R-:W4:Y:S01]  /*3b090*/  LDL.LU.64 R176, [R1+0x370] ;  /* 0x0003700001b07983 */ /* 0x010f220000300a00 */
[----:B------:R-:W-:-:S02]  /*3b0a0*/  LOP3.LUT P4, RZ, R243, 0x40000000, RZ, 0xc0, !PT ;  /* 0x40000000f3ff7812 */ /* 0x000fc4000788c0ff */
[----:B------:R-:W-:-:S11]  /*3b0b0*/  LOP3.LUT R3, R3, 0xefffffff, RZ, 0xc0, !PT ;  /* 0xefffffff03037812 */ /* 0x000fd600078ec0ff */
[----:B------:R-:W-:Y:S02]  /*3b0c0*/  @P4 LOP3.LUT R3, R3, 0x10000000, RZ, 0xfc, !PT ;  /* 0x1000000003034812 */ /* 0x000fe400078efcff */
[----:B------:R-:W-:Y:S02]  /*3b0d0*/  LOP3.LUT P4, RZ, R243, 0x80000000, RZ, 0xc0, !PT ;  /* 0x80000000f3ff7812 */ /* 0x000fe4000788c0ff */
[----:B------:R-:W-:Y:S02]  /*3b0e0*/  LOP3.LUT R3, R3, 0xdfffffff, RZ, 0xc0, !PT ;  /* 0xdfffffff03037812 */ /* 0x000fe400078ec0ff */
[----:B--2---:R-:W-:-:S05]  /*3b0f0*/  PRMT R0, R116, 0x7770, RZ ;  /* 0x0000777074007816 */ /* 0x004fca00000000ff */
[----:B------:R0:W-:Y:S02]  /*3b100*/  @P3 STG.E.U8 desc[UR32][R178.64], R0 ;  /* 0x00000000b2003986 */ /* 0x0001e4000c101120 */
[----:B0-----:R-:W-:Y:S02]  /*3b110*/  PRMT R0, R116, 0x7771, RZ ;  /* 0x0000777174007816 */ /* 0x001fe400000000ff */
[----:B------:R-:W2:Y:S04]  /*3b120*/  LDL.LU.64 R178, [R1+0x368] ;  /* 0x0003680001b27983 */ /* 0x000ea80000300a00 */
[----:B------:R-:W2:Y:S04]  /*3b130*/  LDL.LU.64 R158, [R1+0x360] ;  /* 0x00036000019e7983 */ /* 0x000ea80000300a00 */
[----:B------:R0:W-:Y:S04]  /*3b140*/  @P0 STG.E.U8 desc[UR32][R118.64], R0 ;  /* 0x0000000076000986 */ /* 0x0001e8000c101120 */
[----:B0-----:R-:W4:Y:S04]  /*3b150*/  LDL.LU.64 R118, [R1+0x1048] ;  /* 0x0010480001767983 */ /* 0x001f280000300a00 */
[----:B------:R-:W2:Y:S04]  /*3b160*/  LDL.LU.64 R160, [R1+0x358] ;  /* 0x0003580001a07983 */ /* 0x000ea80000300a00 */
[----:B------:R-:W2:Y:S04]  /*3b170*/  LDL.LU.64 R162, [R1+0x350] ;  /* 0x0003500001a27983 */ /* 0x000ea80000300a00 */
[----:B------:R-:W2:Y:S01]  /*3b180*/  LDL.LU.64 R164, [R1+0x348] ;  /* 0x0003480001a47983 */ /* 0x000ea20000300a00 */
[----:B------:R-:W-:-:S02]  /*3b190*/  @P4 LOP3.LUT R3, R3, 0x20000000, RZ, 0xfc, !PT ;  /* 0x2000000003034812 */ /* 0x000fc400078efcff */
[----:B------:R-:W-:Y:S01]  /*3b1a0*/  LOP3.LUT P4, RZ, R242, 0x1, RZ, 0xc0, !PT ;  /* 0x00000001f2ff7812 */ /* 0x000fe2000788c0ff */
[----:B------:R-:W2:Y:S01]  /*3b1b0*/  LDL.LU.64 R166, [R1+0x338] ;  /* 0x0003380001a67983 */ /* 0x000ea20000300a00 */
[----:B------:R-:W-:Y:S02]  /*3b1c0*/  LOP3.LUT R3, R3, 0xbfffffff, RZ, 0xc0, !PT ;  /* 0xbfffffff03037812 */ /* 0x000fe400078ec0ff */
[----:B------:R-:W-:Y:S01]  /*3b1d0*/  LOP3.LUT R6, R6, 0xfffffffe, RZ, 0xc0, !PT ;  /* 0xfffffffe06067812 */ /* 0x000fe200078ec0ff */
[----:B------:R-:W2:Y:S08]  /*3b1e0*/  LDL.LU.64 R168, [R1+0x330] ;  /* 0x0003300001a87983 */ /* 0x000eb00000300a00 */
[----:B------:R-:W-:-:S02]  /*3b1f0*/  @P4 LOP3.LUT R3, R3, 0x40000000, RZ, 0xfc, !PT ;  /* 0x4000000003034812 */ /* 0x000fc400078efcff */
        /* <DEDUP_REMOVED lines=14> */
[C---:B------:R-:W-:Y:S02]  /*3b2e0*/  LOP3.LUT P4, RZ, R242.reuse, 0x20, RZ, 0xc0, !PT ;  /* 0x00000020f2ff7812 */ /* 0x040fe4000788c0ff */
[----:B------:R-:W-:Y:S01]  /*3b2f0*/  LOP3.LUT P3, RZ, R242, 0x80, RZ, 0xc0, !PT ;  /* 0x00000080f2ff7812 */ /* 0x000fe2000786c0ff */
[----:B---3--:R0:W-:Y:S01]  /*3b300*/  @P1 STG.E.U8 desc[UR32][R170.64], R0 ;  /* 0x00000000aa001986 */ /* 0x0081e2000c101120 */
[----:B------:R-:W-:Y:S02]  /*3b310*/  LOP3.LUT R6, R6, 0xfffffff7, RZ, 0xc0, !PT ;  /* 0xfffffff706067812 */ /* 0x000fe400078ec0ff */
[----:B0-----:R-:W-:Y:S01]  /*3b320*/  PRMT R0, R117, 0x7771, RZ ;  /* 0x0000777175007816 */ /* 0x001fe200000000ff */
[----:B------:R-:W3:Y:S06]  /*3b330*/  LDL.LU.64 R170, [R1+0x328] ;  /* 0x0003280001aa7983 */ /* 0x000eec0000300a00 */
[----:B------:R-:W-:-:S02]  /*3b340*/  @P4 LOP3.LUT R6, R6, 0x8, RZ, 0xfc, !PT ;  /* 0x0000000806064812 */ /* 0x000fc400078efcff */
[----:B------:R-:W-:Y:S01]  /*3b350*/  LOP3.LUT P4, RZ, R242, 0x40, RZ, 0xc0, !PT ;  /* 0x00000040f2ff7812 */ /* 0x000fe2000788c0ff */
[----:B------:R0:W-:Y:S04]  /*3b360*/  @P2 STG.E.U8 desc[UR32][R172.64], R0 ;  /* 0x00000000ac002986 */ /* 0x0001e8000c101120 */
[----:B0-----:R-:W3:Y:S01]  /*3b370*/  LDL.LU.64 R172, [R1+0x320] ;  /* 0x0003200001ac7983 */ /* 0x001ee20000300a00 */
[----:B----4-:R-:W-:-:S05]  /*3b380*/  PRMT R0, R118, 0x7770, RZ ;  /* 0x0000777076007816 */ /* 0x010fca00000000ff */
[----:B------:R0:W-:Y:S02]  /*3b390*/  @P3 STG.E.U8 desc[UR32][R174.64], R0 ;  /* 0x00000000ae003986 */ /* 0x0001e4000c101120 */
[----:B0-----:R-:W-:Y:S02]  /*3b3a0*/  PRMT R0, R118, 0x7771, RZ ;  /* 0x0000777176007816 */ /* 0x001fe400000000ff */
[----:B------:R-:W4:Y:S04]  /*3b3b0*/  LDL.LU.64 R174, [R1+0x318] ;  /* 0x0003180001ae7983 */ /* 0x000f280000300a00 */
[----:B------:R0:W-:Y:S01]  /*3b3c0*/  @P4 STG.E.U8 desc[UR32][R176.64], R0 ;  /* 0x00000000b0004986 */ /* 0x0001e2000c101120 */
[C---:B------:R-:W-:Y:S02]  /*3b3d0*/  LOP3.LUT P4, RZ, R6.reuse, 0x8, RZ, 0xc0, !PT ;  /* 0x0000000806ff7812 */ /* 0x040fe4000788c0ff */
[----:B0-----:R-:W-:Y:S01]  /*3b3e0*/  PRMT R0, R119, 0x7770, RZ ;  /* 0x0000777077007816 */ /* 0x001fe200000000ff */
[----:B------:R-:W4:Y:S10]  /*3b3f0*/  LDL.LU.64 R176, [R1+0x310] ;  /* 0x0003100001b07983 */ /* 0x000f340000300a00 */
[----:B--2---:R0:W-:Y:S01]  /*3b400*/  @P4 STG.E.U8 desc[UR32][R178.64], R0 ;  /* 0x00000000b2004986 */ /* 0x0041e2000c101120 */
[----:B------:R-:W-:-:S02]  /*3b410*/  LOP3.LUT P4, RZ, R6, 0x4, RZ, 0xc0, !PT ;  /* 0x0000000406ff7812 */ /* 0x000fc4000788c0ff */
[----:B0-----:R-:W-:Y:S01]  /*3b420*/  PRMT R0, R119, 0x7771, RZ ;  /* 0x0000777177007816 */ /* 0x001fe200000000ff */
[----:B------:R-:W2:Y:S10]  /*3b430*/  LDL.LU.64 R178, [R1+0x308] ;  /* 0x0003080001b27983 */ /* 0x000eb40000300a00 */
[----:B------:R0:W-:Y:S01]  /*3b440*/  @P4 STG.E.U8 desc[UR32][R158.64], R0 ;  /* 0x000000009e004986 */ /* 0x0001e2000c101120 */
[----:B------:R-:W-:-:S02]  /*3b450*/  LOP3.LUT P4, RZ, R6, 0x2, RZ, 0xc0, !PT ;  /* 0x0000000206ff7812 */ /* 0x000fc4000788c0ff */
[----:B0-----:R-:W-:-:S11]  /*3b460*/  PRMT R0, R116, 0x7772, RZ ;  /* 0x0000777274007816 */ /* 0x001fd600000000ff */
[----:B------:R0:W-:Y:S01]  /*3b470*/  @P4 STG.E.U8 desc[UR32][R160.64], R0 ;  /* 0x00000000a0004986 */ /* 0x0001e2000c101120 */
[----:B------:R-:W-:Y:S02]  /*3b480*/  LOP3.LUT P4, RZ, R6, 0x1, RZ, 0xc0, !PT ;  /* 0x0000000106ff7812 */ /* 0x000fe4000788c0ff */
[----:B------:R-:W-:-:S11]  /*3b490*/  PRMT R116, R116, 0x7773, RZ ;  /* 0x0000777374747816 */ /* 0x000fd600000000ff */
[----:B------:R-:W-:Y:S01]  /*3b4a0*/  @P4 STG.E.U8 desc[UR32][R162.64], R116 ;  /* 0x00000074a2004986 */ /* 0x000fe2000c101120 */
[----:B------:R-:W-:Y:S02]  /*3b4b0*/  LOP3.LUT P4, RZ, R3, 0x80000000, RZ, 0xc0, !PT ;  /* 0x8000000003ff7812 */ /* 0x000fe4000788c0ff */
[C---:B0-----:R-:W-:Y:S02]  /*3b4c0*/  PRMT R0, R117.reuse, 0x7772, RZ ;  /* 0x0000777275007816 */ /* 0x041fe400000000ff */
[----:B------:R-:W-:-:S09]  /*3b4d0*/  PRMT R117, R117, 0x7773, RZ ;  /* 0x0000777375757816 */ /* 0x000fd200000000ff */
[----:B------:R-:W-:Y:S01]  /*3b4e0*/  @P4 STG.E.U8 desc[UR32][R164.64], R0 ;  /* 0x00000000a4004986 */ /* 0x000fe2000c101120 */
[----:B------:R-:W-:-:S13]  /*3b4f0*/  LOP3.LUT P4, RZ, R3, 0x40000000, RZ, 0xc0, !PT ;  /* 0x4000000003ff7812 */ /* 0x000fda000788c0ff */
[----:B------:R0:W-:Y:S04]  /*3b500*/  @P4 STG.E.U8 desc[UR32][R112.64], R117 ;  /* 0x0000007570004986 */ /* 0x0001e8000c101120 */
[----:B0-----:R-:W4:Y:S01]  /*3b510*/  LDL.LU.64 R112, [R1+0x1040] ;  /* 0x0010400001707983 */ /* 0x001f220000300a00 */
[----:B------:R-:W-:Y:S02]  /*3b520*/  LOP3.LUT P4, RZ, R3, 0x20000000, RZ, 0xc0, !PT ;  /* 0x2000000003ff7812 */ /* 0x000fe4000788c0ff */
[----:B------:R-:W-:Y:S02]  /*3b530*/  PRMT R0, R118, 0x7772, RZ ;  /* 0x0000777276007816 */ /* 0x000fe400000000ff */
[C---:B------:R-:W-:Y:S02]  /*3b540*/  LOP3.LUT P5, RZ, R243.reuse, 0x20000000, RZ, 0xc0, !PT ;  /* 0x20000000f3ff7812 */ /* 0x040fe400078ac0ff */
[----:B------:R-:W-:-:S07]  /*3b550*/  LOP3.LUT P6, RZ, R243, 0x10000000, RZ, 0xc0, !PT ;  /* 0x10000000f3ff7812 */ /* 0x000fce00078cc0ff */
[----:B------:R0:W-:Y:S01]  /*3b560*/  @P4 STG.E.U8 desc[UR32][R166.64], R0 ;  /* 0x00000000a6004986 */ /* 0x0001e2000c101120 */
[----:B------:R-:W-:Y:S02]  /*3b570*/  LOP3.LUT P4, RZ, R3, 0x10000000, RZ, 0xc0, !PT ;  /* 0x1000000003ff7812 */ /* 0x000fe4000788c0ff */
[C---:B------:R-:W-:Y:S02]  /*3b580*/  LOP3.LUT P0, RZ, R243.reuse, 0x8000000, RZ, 0xc0, !PT ;  /* 0x08000000f3ff7812 */ /* 0x040fe4000780c0ff */
[----:B------:R-:W-:Y:S02]  /*3b590*/  PRMT R118, R118, 0x7773, RZ ;  /* 0x0000777376767816 */ /* 0x000fe400000000ff */
[----:B------:R-:W-:Y:S02]  /*3b5a0*/  LOP3.LUT P1, RZ, R243, 0x4000000, RZ, 0xc0, !PT ;  /* 0x04000000f3ff7812 */ /* 0x000fe4000782c0ff */
[----:B0-----:R-:W-:-:S05]  /*3b5b0*/  PRMT R0, R119, 0x7772, RZ ;  /* 0x0000777277007816 */ /* 0x001fca00000000ff */
[----:B------:R-:W-:Y:S01]  /*3b5c0*/  @P4 STG.E.U8 desc[UR32][R168.64], R118 ;  /* 0x00000076a8004986 */ /* 0x000fe2000c101120 */
[----:B------:R-:W-:-:S03]  /*3b5d0*/  PRMT R119, R119, 0x7773, RZ ;  /* 0x0000777377777816 */ /* 0x000fc600000000ff */
[----:B---3--:R4:W-:Y:S01]  /*3b5e0*/  @P5 STG.E.U8 desc[UR32][R170.64], R0 ;  /* 0x00000000aa005986 */ /* 0x0089e2000c101120 */
[----:B------:R-:W-:-:S03]  /*3b5f0*/  LOP3.LUT P2, RZ, R243, 0x2000000, RZ, 0xc0, !PT ;  /* 0x02000000f3ff7812 */ /* 0x000fc6000784c0ff */
[----:B------:R-:W-:Y:S01]  /*3b600*/  @P6 STG.E.U8 desc[UR32][R172.64], R119 ;  /* 0x00000077ac006986 */ /* 0x000fe2000c101120 */
[C---:B------:R-:W-:Y:S02]  /*3b610*/  LOP3.LUT P3, RZ, R243.reuse, 0x1000000, RZ, 0xc0, !PT ;  /* 0x01000000f3ff7812 */ /* 0x040fe4000786c0ff */
[----:B------:R-:W-:Y:S02]  /*3b620*/  LOP3.LUT P4, RZ, R243, 0x800, RZ, 0xc0, !PT ;  /* 0x00000800f3ff7812 */ /* 0x000fe4000788c0ff */
[----:B------:R-:W-:-:S11]  /*3b630*/  LOP3.LUT R3, R3, 0xffefffff, RZ, 0xc0, !PT ;  /* 0xffefffff03037812 */ /* 0x000fd600078ec0ff */
[----:B------:R-:W-:Y:S02]  /*3b640*/  @P4 LOP3.LUT R3, R3, 0x100000, RZ, 0xfc, !PT ;  /* 0x0010000003034812 */ /* 0x000fe400078efcff */
[----:B------:R-:W-:Y:S02]  /*3b650*/  LOP3.LUT P4, RZ, R243, 0x1000, RZ, 0xc0, !PT ;  /* 0x00001000f3ff7812 */ /* 0x000fe4000788c0ff */
[----:B----4-:R-:W-:-:S05]  /*3b660*/  PRMT R0, R112, 0x7770, RZ ;  /* 0x0000777070007816 */ /* 0x010fca00000000ff */
[----:B------:R0:W-:Y:S02]  /*3b670*/  @P0 STG.E.U8 desc[UR32][R174.64], R0 ;  /* 0x00000000ae000986 */ /* 0x0001e4000c101120 */
[----:B0-----:R-:W-:-:S05]  /*3b680*/  PRMT R0, R112, 0x7771, RZ ;  /* 0x0000777170007816 */ /* 0x001fca00000000ff */
[----:B------:R0:W-:Y:S02]  /*3b690*/  @P1 STG.E.U8 desc[UR32][R176.64], R0 ;  /* 0x00000000b0001986 */ /* 0x0001e4000c101120 */
[----:B0-----:R-:W-:-:S05]  /*3b6a0*/  PRMT R0, R113, 0x7770, RZ ;  /* 0x0000777071007816 */ /* 0x001fca00000000ff */
[----:B--2---:R0:W-:Y:S02]  /*3b6b0*/  @P2 STG.E.U8 desc[UR32][R178.64], R0 ;  /* 0x00000000b2002986 */ /* 0x0041e4000c101120 */
[----:B0-----:R-:W-:-:S05]  /*3b6c0*/  PRMT R0, R113, 0x7771, RZ ;  /* 0x0000777171007816 */ /* 0x001fca00000000ff */
[----:B------:R0:W-:Y:S04]  /*3b6d0*/  @P3 STG.E.U8 desc[UR32][R114.64], R0 ;  /* 0x0000000072003986 */ /* 0x0001e8000c101120 */
[----:B0-----:R-:W2:Y:S04]  /*3b6e0*/  LDL.LU.64 R114, [R1+0x1038] ;  /* 0x0010380001727983 */ /* 0x001ea80000300a00 */
[----:B------:R-:W3:Y:S04]  /*3b6f0*/  LDL.LU.64 R168, [R1+0x2f8] ;  /* 0x0002f80001a87983 */ /* 0x000ee80000300a00 */
        /* <DEDUP_REMOVED lines=8> */
[----:B------:R-:W-:-:S02]  /*3b780*/  LOP3.LUT R3, R3, 0xffdfffff, RZ, 0xc0, !PT ;  /* 0xffdfffff03037812 */ /* 0x000fc400078ec0ff */
[----:B------:R-:W-:Y:S01]  /*3b790*/  LOP3.LUT P0, RZ, R243, 0x800000, RZ, 0xc0, !PT ;  /* 0x00800000f3ff7812 */ /* 0x000fe2000780c0ff */
[----:B------:R-:W4:Y:S01]  /*3b7a0*/  LDL.LU.64 R166, [R1+0x2a0] ;  /* 0x0002a00001a67983 */ /* 0x000f220000300a00 */
        /* <DEDUP_REMOVED lines=16> */
[----:B------:R-:W-:-:S07]  /*3b8b0*/  LOP3.LUT P2, RZ, R243, 0x200000, RZ, 0xc0, !PT ;  /* 0x00200000f3ff7812 */ /* 0x000fce000784c0ff */
[----:B------:R-:W-:Y:S02]  /*3b8c0*/  @P4 LOP3.LUT R3, R3, 0x4000000, RZ, 0xfc, !PT ;  /* 0x0400000003034812 */ /* 0x000fe400078efcff */
[C---:B------:R-:W-:Y:S02]  /*3b8d0*/  LOP3.LUT P4, RZ, R243.reuse, 0x40000, RZ, 0xc0, !PT ;  /* 0x00040000f3ff7812 */ /* 0x040fe4000788c0ff */
[----:B------:R-:W-:Y:S02]  /*3b8e0*/  LOP3.LUT P3, RZ, R243, 0x100000, RZ, 0xc0, !PT ;  /* 0x00100000f3ff7812 */ /* 0x000fe4000786c0ff */
[----:B------:R-:W-:-:S09]  /*3b8f0*/  LOP3.LUT R3, R3, 0xf7ffffff, RZ, 0xc0, !PT ;  /* 0xf7ffffff03037812 */ /* 0x000fd200078ec0ff */
[----:B------:R-:W-:Y:S02]  /*3b900*/  @P4 LOP3.LUT R3, R3, 0x8000000, RZ, 0xfc, !PT ;  /* 0x0800000003034812 */ /* 0x000fe400078efcff */
[----:B------:R-:W-:Y:S02]  /*3b910*/  LOP3.LUT P4, RZ, R243, 0x80000, RZ, 0xc0, !PT ;  /* 0x00080000f3ff7812 */ /* 0x000fe4000788c0ff */
[----:B--2---:R-:W-:-:S05]  /*3b920*/  PRMT R0, R114, 0x7770, RZ ;  /* 0x0000777072007816 */ /* 0x004fca00000000ff */
[----:B---3--:R0:W-:Y:S02]  /*3b930*/  @P0 STG.E.U8 desc[UR32][R168.64], R0 ;  /* 0x00000000a8000986 */ /* 0x0081e4000c101120 */
[----:B0-----:R-:W-:Y:S02]  /*3b940*/  PRMT R0, R114, 0x7771, RZ ;  /* 0x0000777172007816 */ /* 0x001fe400000000ff */
[----:B------:R-:W2:Y:S04]  /*3b950*/  LDL.LU.64 R168, [R1+0x298] ;  /* 0x0002980001a87983 */ /* 0x000ea80000300a00 */
[----:B----4-:R0:W-:Y:S02]  /*3b960*/  @P1 STG.E.U8 desc[UR32][R170.64], R0 ;  /* 0x00000000aa001986 */ /* 0x0101e4000c101120 */
[----:B0-----:R-:W-:-:S02]  /*3b970*/  PRMT R0, R115, 0x7770, RZ ;  /* 0x0000777073007816 */ /* 0x001fc400000000ff */
[----:B------:R-:W3:Y:S04]  /*3b980*/  LDL.LU.64 R170, [R1+0x290] ;  /* 0x0002900001aa7983 */ /* 0x000ee80000300a00 */
        /* <DEDUP_REMOVED lines=8> */
[----:B------:R-:W-:Y:S02]  /*3ba10*/  PRMT R112, R112, 0x7773, RZ ;  /* 0x0000777370707816 */ /* 0x000fe400000000ff */
[----:B0-----:R-:W-:Y:S01]  /*3ba20*/  PRMT R0, R113, 0x7772, RZ ;  /* 0x0000777271007816 */ /* 0x001fe200000000ff */
[----:B------:R-:W4:Y:S08]  /*3ba30*/  LDL.LU.64 R176, [R1+0x278] ;  /* 0x0002780001b07983 */ /* 0x000f300000300a00 */
[----:B------:R-:W-:Y:S01]  /*3ba40*/  @P4 STG.E.U8 desc[UR32][R160.64], R112 ;  /* 0x00000070a0004986 */ /* 0x000fe2000c101120 */
[----:B------:R-:W-:-:S02]  /*3ba50*/  LOP3.LUT P4, RZ, R3, 0x4000000, RZ, 0xc0, !PT ;  /* 0x0400000003ff7812 */ /* 0x000fc4000788c0ff */
[----:B------:R-:W-:-:S11]  /*3ba60*/  PRMT R113, R113, 0x7773, RZ ;  /* 0x0000777371717816 */ /* 0x000fd600000000ff */
[----:B------:R0:W-:Y:S01]  /*3ba70*/  @P4 STG.E.U8 desc[UR32][R178.64], R0 ;  /* 0x00000000b2004986 */ /* 0x0001e2000c101120 */
[C---:B------:R-:W-:Y:S02]  /*3ba80*/  LOP3.LUT P4, RZ, R3.reuse, 0x2000000, RZ, 0xc0, !PT ;  /* 0x0200000003ff7812 */ /* 0x040fe4000788c0ff */
[----:B0-----:R-:W-:Y:S01]  /*3ba90*/  PRMT R0, R114, 0x7772, RZ ;  /* 0x0000777272007816 */ /* 0x001fe200000000ff */
[----:B------:R-:W4:Y:S10]  /*3baa0*/  LDL.LU.64 R178, [R1+0x268] ;  /* 0x0002680001b27983 */ /* 0x000f340000300a00 */
[----:B------:R-:W-:Y:S01]  /*3bab0*/  @P4 STG.E.U8 desc[UR32][R162.64], R113 ;  /* 0x00000071a2004986 */ /* 0x000fe2000c101120 */
[----:B------:R-:W-:-:S02]  /*3bac0*/  LOP3.LUT P4, RZ, R3, 0x1000000, RZ, 0xc0, !PT ;  /* 0x0100000003ff7812 */ /* 0x000fc4000788c0ff */
[----:B------:R-:W-:-:S11]  /*3bad0*/  PRMT R114, R114, 0x7773, RZ ;  /* 0x0000777372727816 */ /* 0x000fd600000000ff */
[----:B------:R0:W-:Y:S01]  /*3bae0*/  @P4 STG.E.U8 desc[UR32][R108.64], R0 ;  /* 0x000000006c004986 */ /* 0x0001e2000c101120 */
[----:B------:R-:W-:-:S03]  /*3baf0*/  LOP3.LUT P4, RZ, R3, 0x800000, RZ, 0xc0, !PT ;  /* 0x0080000003ff7812 */ /* 0x000fc6000788c0ff */
[----:B0-----:R-:W2:Y:S10]  /*3bb00*/  LDL.LU.64 R108, [R1+0x1030] ;  /* 0x00103000016c7983 */ /* 0x001eb40000300a00 */
[----:B------:R-:W-:Y:S01]  /*3bb10*/  @P4 STG.E.U8 desc[UR32][R164.64], R114 ;  /* 0x00000072a4004986 */ /* 0x000fe2000c101120 */
[----:B------:R-:W-:-:S02]  /*3bb20*/  LOP3.LUT P4, RZ, R3, 0x400000, RZ, 0xc0, !PT ;  /* 0x0040000003ff7812 */ /* 0x000fc4000788c0ff */
[----:B------:R-:W-:-:S11]  /*3bb30*/  PRMT R0, R115, 0x7772, RZ ;  /* 0x0000777273007816 */ /* 0x000fd600000000ff */
[----:B------:R0:W-:Y:S04]  /*3bb40*/  @P4 STG.E.U8 desc[UR32][R110.64], R0 ;  /* 0x000000006e004986 */ /* 0x0001e8000c101120 */
[----:B0-----:R-:W4:Y:S01]  /*3bb50*/  LDL.LU.64 R110, [R1+0x1028] ;  /* 0x00102800016e7983 */ /* 0x001f220000300a00 */
[----:B------:R-:W-:Y:S02]  /*3bb60*/  LOP3.LUT P4, RZ, R3, 0x200000, RZ, 0xc0, !PT ;  /* 0x0020000003ff7812 */ /* 0x000fe4000788c0ff */
[----:B------:R-:W-:Y:S02]  /*3bb70*/  PRMT R115, R115, 0x7773, RZ ;  /* 0x0000777373737816 */ /* 0x000fe400000000ff */
[----:B------:R-:W-:-:S09]  /*3bb80*/  LOP3.LUT P5, RZ, R243, 0x400, RZ, 0xc0, !PT ;  /* 0x00000400f3ff7812 */ /* 0x000fd200078ac0ff */
[----:B------:R-:W-:Y:S01]  /*3bb90*/  @P4 STG.E.U8 desc[UR32][R166.64], R115 ;  /* 0x00000073a6004986 */ /* 0x000fe2000c101120 */
[----:B------:R-:W-:Y:S02]  /*3bba0*/  LOP3.LUT P4, RZ, R3, 0x100000, RZ, 0xc0, !PT ;  /* 0x0010000003ff7812 */ /* 0x000fe4000788c0ff */
[C---:B------:R-:W-:Y:S02]  /*3bbb0*/  LOP3.LUT P6, RZ, R243.reuse, 0x200, RZ, 0xc0, !PT ;  /* 0x00000200f3ff7812 */ /* 0x040fe400078cc0ff */
[C---:B------:R-:W-:Y:S02]  /*3bbc0*/  LOP3.LUT P0, RZ, R243.reuse, 0x100, RZ, 0xc0, !PT ;  /* 0x00000100f3ff7812 */ /* 0x040fe4000780c0ff */
[C---:B------:R-:W-:Y:S02]  /*3bbd0*/  LOP3.LUT P1, RZ, R243.reuse, 0x80, RZ, 0xc0, !PT ;  /* 0x00000080f3ff7812 */ /* 0x040fe4000782c0ff */
[C---:B------:R-:W-:Y:S02]  /*3bbe0*/  LOP3.LUT P2, RZ, R243.reuse, 0x40, RZ, 0xc0, !PT ;  /* 0x00000040f3ff7812 */ /* 0x040fe4000784c0ff */
[----:B------:R-:W-:-:S02]  /*3bbf0*/  LOP3.LUT P3, RZ, R243, 0x20, RZ, 0xc0, !PT ;  /* 0x00000020f3ff7812 */ /* 0x000fc4000786c0ff */
[----:B--2---:R-:W-:-:S05]  /*3bc00*/  PRMT R0, R108, 0x7770, RZ ;  /* 0x000077706c007816 */ /* 0x004fca00000000ff */
[----:B------:R0:W-:Y:S02]  /*3bc10*/  @P4 STG.E.U8 desc[UR32][R168.64], R0 ;  /* 0x00000000a8004986 */ /* 0x0001e4000c101120 */
[----:B0-----:R-:W-:-:S05]  /*3bc20*/  PRMT R0, R108, 0x7771, RZ ;  /* 0x000077716c007816 */ /* 0x001fca00000000ff */
[----:B---3--:R0:W-:Y:S02]  /*3bc30*/  @P5 STG.E.U8 desc[UR32][R170.64], R0 ;  /* 0x00000000aa005986 */ /* 0x0081e4000c101120 */
[----:B0-----:R-:W-:-:S05]  /*3bc40*/  PRMT R0, R109, 0x7770, RZ ;  /* 0x000077706d007816 */ /* 0x001fca00000000ff */
[----:B----4-:R0:W-:Y:S02]  /*3bc50*/  @P6 STG.E.U8 desc[UR32][R172.64], R0 ;  /* 0x00000000ac006986 */ /* 0x0101e4000c101120 */
[----:B0-----:R-:W-:-:S05]  /*3bc60*/  PRMT R0, R109, 0x7771, RZ ;  /* 0x000077716d007816 */ /* 0x001fca00000000ff */
[----:B------:R0:W-:Y:S02]  /*3bc70*/  @P0 STG.E.U8 desc[UR32][R174.64], R0 ;  /* 0x00000000ae000986 */ /* 0x0001e4000c101120 */
[----:B0-----:R-:W-:-:S05]  /*3bc80*/  PRMT R0, R110, 0x7770, RZ ;  /* 0x000077706e007816 */ /* 0x001fca00000000ff */
[----:B------:R0:W-:Y:S02]  /*3bc90*/  @P1 STG.E.U8 desc[UR32][R176.64], R0 ;  /* 0x00000000b0001986 */ /* 0x0001e4000c101120 */
[----:B0-----:R-:W-:-:S05]  /*3bca0*/  PRMT R0, R110, 0x7771, RZ ;  /* 0x000077716e007816 */ /* 0x001fca00000000ff */
[----:B------:R0:W-:Y:S04]  /*3bcb0*/  @P2 STG.E.U8 desc[UR32][R244.64], R0 ;  /* 0x00000000f4002986 */ /* 0x0001e8000c101120 */
[----:B0-----:R-:W2:Y:S04]  /*3bcc0*/  LDL.LU.64 R244, [R1+0x1020] ;  /* 0x0010200001f47983 */ /* 0x001ea80000300a00 */
[----:B------:R-:W3:Y:S04]  /*3bcd0*/  LDL.LU.64 R168, [R1+0x260] ;  /* 0x0002600001a87983 */ /* 0x000ee80000300a00 */
[----:B------:R-:W4:Y:S04]  /*3bce0*/  LDL.LU.64 R170, [R1+0x258] ;  /* 0x0002580001aa7983 */ /* 0x000f280000300a00 */
[----:B------:R-:W4:Y:S04]  /*3bcf0*/  LDL.LU.64 R172, [R1+0x250] ;  /* 0x0002500001ac7983 */ /* 0x000f280000300a00 */
[----:B------:R-:W4:Y:S04]  /*3bd00*/  LDL.LU.64 R174, [R1+0x248] ;  /* 0x0002480001ae7983 */ /* 0x000f280000300a00 */
[----:B------:R-:W4:Y:S01]  /*3bd10*/  LDL.LU.64 R176, [R1+0x240] ;  /* 0x0002400001b07983 */ /* 0x000f220000300a00 */
[----:B------:R-:W-:-:S05]  /*3bd20*/  PRMT R0, R111, 0x7770, RZ ;  /* 0x000077706f007816 */ /* 0x000fca00000000ff */
[----:B------:R0:W-:Y:S04]  /*3bd30*/  @P3 STG.E.U8 desc[UR32][R178.64], R0 ;  /* 0x00000000b2003986 */ /* 0x0001e8000c101120 */
[----:B0-----:R-:W4:Y:S04]  /*3bd40*/  LDL.LU.64 R178, [R1+0x230] ;  /* 0x0002300001b27983 */ /* 0x001f280000300a00 */
[----:B------:R-:W4:Y:S01]  /*3bd50*/  LDL.LU.64 R158, [R1+0x228] ;  /* 0x00022800019e7983 */ /* 0x000f220000300a00 */
[----:B------:R-:W-:Y:S02]  /*3bd60*/  LOP3.LUT R3, R3, 0xffffefff, RZ, 0xc0, !PT ;  /* 0xffffefff03037812 */ /* 0x000fe400078ec0ff */
[C---:B------:R-:W-:Y:S01]  /*3bd70*/  LOP3.LUT P0, RZ, R243.reuse, 0x10, RZ, 0xc0, !PT ;  /* 0x00000010f3ff7812 */ /* 0x040fe2000780c0ff */
[----:B------:R-:W4:Y:S01]  /*3bd80*/  LDL.LU.64 R160, [R1+0x218] ;  /* 0x0002180001a07983 */ /* 0x000f220000300a00 */
[----:B------:R-:W-:-:S02]  /*3bd90*/  LOP3.LUT P1, RZ, R243, 0x8, RZ, 0xc0, !PT ;  /* 0x00000008f3ff7812 */ /* 0x000fc4000782c0ff */
[----:B------:R-:W-:Y:S01]  /*3bda0*/  PRMT R0, R111, 0x7771, RZ ;  /* 0x000077716f007816 */ /* 0x000fe200000000ff */
[----:B------:R-:W4:Y:S01]  /*3bdb0*/  LDL.LU.64 R162, [R1+0x210] ;  /* 0x0002100001a27983 */ /* 0x000f220000300a00 */
[C---:B------:R-:W-:Y:S02]  /*3bdc0*/  LOP3.LUT P2, RZ, R243.reuse, 0x4, RZ, 0xc0, !PT ;  /* 0x00000004f3ff7812 */ /* 0x040fe4000784c0ff */
[----:B------:R-:W-:Y:S01]  /*3bdd0*/  LOP3.LUT P3, RZ, R243, 0x2, RZ, 0xc0, !PT ;  /* 0x00000002f3ff7812 */ /* 0x000fe2000786c0ff */
[----:B------:R-:W4:Y:S04]  /*3bde0*/  LDL.LU.64 R164, [R1+0x208] ;  /* 0x0002080001a47983 */ /* 0x000f280000300a00 */
[----:B------:R-:W4:Y:S01]  /*3bdf0*/  LDL.LU.64 R166, [R1+0x200] ;  /* 0x0002000001a67983 */ /* 0x000f220000300a00 */
        /* <DEDUP_REMOVED lines=22> */
[----:B---3--:R0:W-:Y:S10]  /*3bf60*/  @P0 STG.E.U8 desc[UR32][R168.64], R0 ;  /* 0x00000000a8000986 */ /* 0x0081f4000c101120 */
[----:B------:R-:W-:-:S02]  /*3bf70*/  @P4 LOP3.LUT R3, R3, 0x80000, RZ, 0xfc, !PT ;  /* 0x0008000003034812 */ /* 0x000fc400078efcff */
[----:B------:R-:W-:Y:S01]  /*3bf80*/  LOP3.LUT P4, RZ, R243, 0x1, RZ, 0xc0, !PT ;  /* 0x00000001f3ff7812 */ /* 0x000fe2000788c0ff */
[----:B0-----:R-:W2:Y:S01]  /*3bf90*/  LDL.LU.64 R168, [R1+0x1f8] ;  /* 0x0001f80001a87983 */ /* 0x001ea20000300a00 */
[C---:B------:R-:W-:Y:S02]  /*3bfa0*/  PRMT R0, R108.reuse, 0x7772, RZ ;  /* 0x000077726c007816 */ /* 0x040fe400000000ff */
[----:B------:R-:W-:-:S03]  /*3bfb0*/  PRMT R108, R108, 0x7773, RZ ;  /* 0x000077736c6c7816 */ /* 0x000fc600000000ff */
[----:B----4-:R0:W-:Y:S04]  /*3bfc0*/  @P1 STG.E.U8 desc[UR32][R170.64], R0 ;  /* 0x00000000aa001986 */ /* 0x0101e8000c101120 */
[----:B------:R1:W-:Y:S01]  /*3bfd0*/  @P2 STG.E.U8 desc[UR32][R172.64], R108 ;  /* 0x0000006cac002986 */ /* 0x0003e2000c101120 */
[----:B0-----:R-:W-:-:S03]  /*3bfe0*/  PRMT R0, R109, 0x7772, RZ ;  /* 0x000077726d007816 */ /* 0x001fc600000000ff */
[----:B------:R-:W3:Y:S01]  /*3bff0*/  LDL.LU.64 R170, [R1+0x1f0] ;  /* 0x0001f00001aa7983 */ /* 0x000ee20000300a00 */
[----:B------:R-:W-:-:S03]  /*3c000*/  PRMT R109, R109, 0x7773, RZ ;  /* 0x000077736d6d7816 */ /* 0x000fc600000000ff */
[----:B------:R0:W-:Y:S04]  /*3c010*/  @P3 STG.E.U8 desc[UR32][R174.64], R0 ;  /* 0x00000000ae003986 */ /* 0x0001e8000c101120 */
[----:B------:R-:W-:Y:S01]  /*3c020*/  @P4 STG.E.U8 desc[UR32][R176.64], R109 ;  /* 0x0000006db0004986 */ /* 0x000fe2000c101120 */
[----:B------:R-:W-:-:S03]  /*3c030*/  LOP3.LUT P4, RZ, R3, 0x80000, RZ, 0xc0, !PT ;  /* 0x0008000003ff7812 */ /* 0x000fc6000788c0ff */
[----:B-1----:R-:W4:Y:S01]  /*3c040*/  LDL.LU.64 R172, [R1+0x1e8] ;  /* 0x0001e80001ac7983 */ /* 0x002f220000300a00 */
[----:B0-----:R-:W-:-:S09]  /*3c050*/  PRMT R0, R110, 0x7772, RZ ;  /* 0x000077726e007816 */ /* 0x001fd200000000ff */
[----:B------:R0:W-:Y:S01]  /*3c060*/  @P4 STG.E.U8 desc[UR32][R104.64], R0 ;  /* 0x0000000068004986 */ /* 0x0001e2000c101120 */
[----:B------:R-:W-:-:S03]  /*3c070*/  LOP3.LUT P4, RZ, R3, 0x40000, RZ, 0xc0, !PT ;  /* 0x0004000003ff7812 */ /* 0x000fc6000788c0ff */
[----:B0-----:R-:W2:Y:S01]  /*3c080*/  LDL.LU.64 R104, [R1+0x1018] ;  /* 0x0010180001687983 */ /* 0x001ea20000300a00 */
[----:B------:R-:W-:Y:S02]  /*3c090*/  PRMT R110, R110, 0x7773, RZ ;  /* 0x000077736e6e7816 */ /* 0x000fe400000000ff */
[----:B------:R-:W-:Y:S01]  /*3c0a0*/  PRMT R0, R111, 0x7772, RZ ;  /* 0x000077726f007816 */ /* 0x000fe200000000ff */
[----:B------:R-:W4:Y:S06]  /*3c0b0*/  LDL.LU.64 R174, [R1+0x1e0] ;  /* 0x0001e00001ae7983 */ /* 0x000f2c0000300a00 */
[----:B------:R0:W-:Y:S01]  /*3c0c0*/  @P4 STG.E.U8 desc[UR32][R178.64], R110 ;  /* 0x0000006eb2004986 */ /* 0x0001e2000c101120 */
[----:B------:R-:W-:-:S02]  /*3c0d0*/  LOP3.LUT P4, RZ, R3, 0x20000, RZ, 0xc0, !PT ;  /* 0x0002000003ff7812 */ /* 0x000fc4000788c0ff */
[----:B------:R-:W-:Y:S01]  /*3c0e0*/  PRMT R111, R111, 0x7773, RZ ;  /* 0x000077736f6f7816 */ /* 0x000fe200000000ff */
[----:B------:R-:W4:Y:S04]  /*3c0f0*/  LDL.LU.64 R176, [R1+0x1d8] ;  /* 0x0001d80001b07983 */ /* 0x000f280000300a00 */
[----:B0-----:R-:W4:Y:S06]  /*3c100*/  LDL.LU.64 R178, [R1+0x1d0] ;  /* 0x0001d00001b27983 */ /* 0x001f2c0000300a00 */
        /* <DEDUP_REMOVED lines=20> */
[----:B---3--:R-:W-:-:S05]  /*3c250*/  PRMT R0, R106, 0x7770, RZ ;  /* 0x000077706a007816 */ /* 0x008fca00000000ff */
[----:B------:R0:W-:Y:S02]  /*3c260*/  @P5 STG.E.U8 desc[UR32][R168.64], R0 ;  /* 0x00000000a8005986 */ /* 0x0001e4000c101120 */
[----:B0-----:R-:W-:-:S05]  /*3c270*/  PRMT R0, R106, 0x7771, RZ ;  /* 0x000077716a007816 */ /* 0x001fca00000000ff */
[----:B------:R0:W-:Y:S02]  /*3c280*/  @P6 STG.E.U8 desc[UR32][R170.64], R0 ;  /* 0x00000000aa006986 */ /* 0x0001e4000c101120 */
[C---:B0-----:R-:W-:Y:S02]  /*3c290*/  PRMT R0, R107.reuse, 0x7770, RZ ;  /* 0x000077706b007816 */ /* 0x041fe400000000ff */
[----:B------:R-:W2:Y:S04]  /*3c2a0*/  LDL.LU.64 R170, [R1+0x1c8] ;  /* 0x0001c80001aa7983 */ /* 0x000ea80000300a00 */
[----:B----4-:R0:W-:Y:S02]  /*3c2b0*/  @P0 STG.E.U8 desc[UR32][R172.64], R0 ;  /* 0x00000000ac000986 */ /* 0x0101e4000c101120 */
[----:B0-----:R-:W-:-:S02]  /*3c2c0*/  PRMT R0, R107, 0x7771, RZ ;  /* 0x000077716b007816 */ /* 0x001fc400000000ff */
[----:B------:R-:W3:Y:S04]  /*3c2d0*/  LDL.LU.64 R172, [R1+0x1c0] ;  /* 0x0001c00001ac7983 */ /* 0x000ee80000300a00 */
[----:B------:R0:W-:Y:S04]  /*3c2e0*/  @P1 STG.E.U8 desc[UR32][R174.64], R0 ;  /* 0x00000000ae001986 */ /* 0x0001e8000c101120 */
[----:B0-----:R-:W4:Y:S01]  /*3c2f0*/  LDL.LU.64 R174, [R1+0x1b8] ;  /* 0x0001b80001ae7983 */ /* 0x001f220000300a00 */
[----:B------:R-:W-:Y:S02]  /*3c300*/  LOP3.LUT P2, RZ, R244, 0x80000, RZ, 0xc0, !PT ;  /* 0x00080000f4ff7812 */ /* 0x000fe4000784c0ff */
[----:B------:R-:W-:-:S02]  /*3c310*/  PRMT R0, R104, 0x7772, RZ ;  /* 0x0000777268007816 */ /* 0x000fc400000000ff */
[C---:B------:R-:W-:Y:S02]  /*3c320*/  LOP3.LUT P3, RZ, R244.reuse, 0x40000, RZ, 0xc0, !PT ;  /* 0x00040000f4ff7812 */ /* 0x040fe4000786c0ff */
[----:B------:R-:W-:Y:S02]  /*3c330*/  LOP3.LUT P0, RZ, R244, 0x20000, RZ, 0xc0, !PT ;  /* 0x00020000f4ff7812 */ /* 0x000fe4000780c0ff */
[----:B------:R-:W-:-:S05]  /*3c340*/  PRMT R104, R104, 0x7773, RZ ;  /* 0x0000777368687816 */ /* 0x000fca00000000ff */
[----:B------:R0:W-:Y:S01]  /*3c350*/  @P2 STG.E.U8 desc[UR32][R176.64], R0 ;  /* 0x00000000b0002986 */ /* 0x0001e2000c101120 */
[C---:B------:R-:W-:Y:S02]  /*3c360*/  LOP3.LUT P1, RZ, R244.reuse, 0x10000, RZ, 0xc0, !PT ;  /* 0x00010000f4ff7812 */ /* 0x040fe4000782c0ff */
[C---:B------:R-:W-:Y:S01]  /*3c370*/  LOP3.LUT P2, RZ, R244.reuse, 0x8000, RZ, 0xc0, !PT ;  /* 0x00008000f4ff7812 */ /* 0x040fe2000784c0ff */
[----:B------:R1:W-:Y:S04]  /*3c380*/  @P3 STG.E.U8 desc[UR32][R178.64], R104 ;  /* 0x00000068b2003986 */ /* 0x0003e8000c101120 */
[----:B0-----:R-:W4:Y:S01]  /*3c390*/  LDL.LU.64 R176, [R1+0x1a8] ;  /* 0x0001a80001b07983 */ /* 0x001f220000300a00 */
[----:B------:R-:W-:Y:S02]  /*3c3a0*/  LOP3.LUT P3, RZ, R244, 0x4000, RZ, 0xc0, !PT ;  /* 0x00004000f4ff7812 */ /* 0x000fe4000786c0ff */
[C---:B------:R-:W-:Y:S01]  /*3c3b0*/  PRMT R0, R105.reuse, 0x7772, RZ ;  /* 0x0000777269007816 */ /* 0x040fe200000000ff */
[----:B-1----:R-:W4:Y:S01]  /*3c3c0*/  LDL.LU.64 R178, [R1+0x1a0] ;  /* 0x0001a00001b27983 */ /* 0x002f220000300a00 */
[----:B------:R-:W-:-:S03]  /*3c3d0*/  PRMT R105, R105, 0x7773, RZ ;  /* 0x0000777369697816 */ /* 0x000fc600000000ff */
        /* <DEDUP_REMOVED lines=13> */
[----:B------:R-:W-:Y:S01]  /*3c4b0*/  PRMT R106, R106, 0x7773, RZ ;  /* 0x000077736a6a7816 */ /* 0x000fe200000000ff */
[----:B---3--:R-:W-:Y:S04]  /*3c4c0*/  @P1 STG.E.U8 desc[UR32][R172.64], R105 ;  /* 0x00000069ac001986 */ /* 0x008fe8000c101120 */
[----:B----4-:R-:W-:Y:S04]  /*3c4d0*/  @P2 STG.E.U8 desc[UR32][R174.64], R0 ;  /* 0x00000000ae002986 */ /* 0x010fe8000c101120 */
[----:B------:R0:W-:Y:S04]  /*3c4e0*/  @P3 STG.E.U8 desc[UR32][R100.64], R106 ;  /* 0x0000006a64003986 */ /* 0x0001e8000c101120 */
[----:B0-----:R-:W2:Y:S01]  /*3c4f0*/  LDL.LU.64 R100, [R1+0x1008] ;  /* 0x0010080001647983 */ /* 0x001ea20000300a00 */
[----:B------:R-:W-:-:S02]  /*3c500*/  LOP3.LUT R3, R3, 0xffffffbf, RZ, 0xc0, !PT ;  /* 0xffffffbf03037812 */ /* 0x000fc400078ec0ff */
[----:B------:R-:W-:Y:S01]  /*3c510*/  PRMT R0, R107, 0x7772, RZ ;  /* 0x000077726b007816 */ /* 0x000fe200000000ff */
[----:B------:R-:W3:Y:S01]  /*3c520*/  LDL.LU.64 R164, [R1+0x170] ;  /* 0x0001700001a47983 */ /* 0x000ee20000300a00 */
[----:B------:R-:W-:Y:S02]  /*3c530*/  @P4 LOP3.LUT R3, R3, 0x40, RZ, 0xfc, !PT ;  /* 0x0000004003034812 */ /* 0x000fe400078efcff */
[C---:B------:R-:W-:Y:S01]  /*3c540*/  LOP3.LUT P4, RZ, R244.reuse, 0x100, RZ, 0xc0, !PT ;  /* 0x00000100f4ff7812 */ /* 0x040fe2000788c0ff */
[----:B------:R-:W4:Y:S01]  /*3c550*/  LDL.LU.64 R166, [R1+0x168] ;  /* 0x0001680001a67983 */ /* 0x000f220000300a00 */
[----:B------:R-:W-:Y:S02]  /*3c560*/  LOP3.LUT R3, R3, 0xffffff7f, RZ, 0xc0, !PT ;  /* 0xffffff7f03037812 */ /* 0x000fe400078ec0ff */
[----:B------:R-:W-:Y:S01]  /*3c570*/  PRMT R107, R107, 0x7773, RZ ;  /* 0x000077736b6b7816 */ /* 0x000fe200000000ff */
[----:B------:R-:W4:Y:S04]  /*3c580*/  LDL.LU.64 R168, [R1+0x160] ;  /* 0x0001600001a87983 */ /* 0x000f280000300a00 */
[----:B------:R-:W4:Y:S04]  /*3c590*/  LDL.LU.64 R170, [R1+0x158] ;  /* 0x0001580001aa7983 */ /* 0x000f280000300a00 */
[----:B------:R-:W-:Y:S01]  /*3c5a0*/  @P4 LOP3.LUT R3, R3, 0x80, RZ, 0xfc, !PT ;  /* 0x0000008003034812 */ /* 0x000fe200078efcff */
[----:B------:R-:W4:Y:S01]  /*3c5b0*/  LDL.LU.64 R172, [R1+0xaf8] ;  /* 0x000af80001ac7983 */ /* 0x000f220000300a00 */
[----:B------:R-:W-:-:S02]  /*3c5c0*/  LOP3.LUT P4, RZ, R244, 0x200, RZ, 0xc0, !PT ;  /* 0x00000200f4ff7812 */ /* 0x000fc4000788c0ff */
[----:B------:R-:W-:Y:S01]  /*3c5d0*/  LOP3.LUT R3, R3, 0xfffffeff, RZ, 0xc0, !PT ;  /* 0xfffffeff03037812 */ /* 0x000fe200078ec0ff */
[----:B------:R-:W4:Y:S10]  /*3c5e0*/  LDL.LU.64 R174, [R1+0xb08] ;  /* 0x000b080001ae7983 */ /* 0x000f340000300a00 */
        /* <DEDUP_REMOVED lines=12> */
[----:B------:R-:W-:-:S03]  /*3c6b0*/  LOP3.LUT P4, RZ, R3, 0x800, RZ, 0xc0, !PT ;  /* 0x0000080003ff7812 */ /* 0x000fc6000788c0ff */
[----:B0-----:R-:W4:Y:S10]  /*3c6c0*/  LDL.LU.64 R176, [R1+0xb18] ;  /* 0x000b180001b07983 */ /* 0x001f340000300a00 */
[----:B------:R-:W-:Y:S01]  /*3c6d0*/  @P4 STG.E.U8 desc[UR32][R178.64], R107 ;  /* 0x0000006bb2004986 */ /* 0x000fe2000c101120 */
[----:B------:R-:W-:-:S02]  /*3c6e0*/  LOP3.LUT P4, RZ, R3, 0x400, RZ, 0xc0, !PT ;  /* 0x0000040003ff7812 */ /* 0x000fc4000788c0ff */
[----:B--2---:R-:W-:-:S11]  /*3c6f0*/  PRMT R0, R100, 0x7770, RZ ;  /* 0x0000777064007816 */ /* 0x004fd600000000ff */
[----:B------:R0:W-:Y:S04]  /*3c700*/  @P4 STG.E.U8 desc[UR32][R102.64], R0 ;  /* 0x0000000066004986 */ /* 0x0001e8000c101120 */
[----:B0-----:R-:W2:Y:S04]  /*3c710*/  LDL.LU.64 R102, [R1+0x1000] ;  /* 0x0010000001667983 */ /* 0x001ea80000300a00 */
[----:B------:R-:W4:Y:S01]  /*3c720*/  LDL.LU.64 R178, [R1+0xb28] ;  /* 0x000b280001b27983 */ /* 0x000f220000300a00 */
        /* <DEDUP_REMOVED lines=20> */
[----:B---3--:R0:W-:Y:S01]  /*3c870*/  @P4 STG.E.U8 desc[UR32][R164.64], R0 ;  /* 0x00000000a4004986 */ /* 0x0081e2000c101120 */
[----:B------:R-:W-:Y:S02]  /*3c880*/  LOP3.LUT P4, RZ, R3, 0x10, RZ, 0xc0, !PT ;  /* 0x0000001003ff7812 */ /* 0x000fe4000788c0ff */
[----:B0-----:R-:W-:-:S11]  /*3c890*/  PRMT R0, R103, 0x7770, RZ ;  /* 0x0000777067007816 */ /* 0x001fd600000000ff */
[----:B----4-:R0:W-:Y:S02]  /*3c8a0*/  @P4 STG.E.U8 desc[UR32][R166.64], R0 ;  /* 0x00000000a6004986 */ /* 0x0101e4000c101120 */
[----:B0-----:R-:W-:-:S05]  /*3c8b0*/  PRMT R0, R103, 0x7771, RZ ;  /* 0x0000777167007816 */ /* 0x001fca00000000ff */
[----:B------:R0:W-:Y:S02]  /*3c8c0*/  @P5 STG.E.U8 desc[UR32][R168.64], R0 ;  /* 0x00000000a8005986 */ /* 0x0001e4000c101120 */
[C---:B0-----:R-:W-:Y:S02]  /*3c8d0*/  PRMT R0, R100.reuse, 0x7772, RZ ;  /* 0x0000777264007816 */ /* 0x041fe400000000ff */
[----:B------:R-:W-:-:S03]  /*3c8e0*/  PRMT R100, R100, 0x7773, RZ ;  /* 0x0000777364647816 */ /* 0x000fc600000000ff */
[----:B------:R0:W-:Y:S04]  /*3c8f0*/  @P6 STG.E.U8 desc[UR32][R170.64], R0 ;  /* 0x00000000aa006986 */ /* 0x0001e8000c101120 */
[----:B------:R-:W-:Y:S01]  /*3c900*/  @P0 STG.E.U8 desc[UR32][R172.64], R100 ;  /* 0x00000064ac000986 */ /* 0x000fe2000c101120 */
[----:B------:R-:W-:Y:S02]  /*3c910*/  LOP3.LUT P0, RZ, R245, 0x40000000, RZ, 0xc0, !PT ;  /* 0x40000000f5ff7812 */ /* 0x000fe4000780c0ff */
[C---:B0-----:R-:W-:Y:S02]  /*3c920*/  PRMT R0, R101.reuse, 0x7772, RZ ;  /* 0x0000777265007816 */ /* 0x041fe400000000ff */
[----:B------:R-:W-:-:S03]  /*3c930*/  PRMT R101, R101, 0x7773, RZ ;  /* 0x0000777365657816 */ /* 0x000fc600000000ff */
[----:B------:R0:W-:Y:S04]  /*3c940*/  @P1 STG.E.U8 desc[UR32][R174.64], R0 ;  /* 0x00000000ae001986 */ /* 0x0001e8000c101120 */
[----:B------:R1:W-:Y:S01]  /*3c950*/  @P2 STG.E.U8 desc[UR32][R176.64], R101 ;  /* 0x00000065b0002986 */ /* 0x0003e2000c101120 */
[----:B0-----:R-:W-:-:S03]  /*3c960*/  PRMT R0, R102, 0x7772, RZ ;  /* 0x0000777266007816 */ /* 0x001fc600000000ff */
[----:B------:R-:W2:Y:S01]  /*3c970*/  LDL.LU.64 R174, [R1+0xb38] ;  /* 0x000b380001ae7983 */ /* 0x000ea20000300a00 */
[----:B------:R-:W-:-:S03]  /*3c980*/  PRMT R102, R102, 0x7773, RZ ;  /* 0x0000777366667816 */ /* 0x000fc600000000ff */
[----:B------:R0:W-:Y:S04]  /*3c990*/  @P3 STG.E.U8 desc[UR32][R178.64], R0 ;  /* 0x00000000b2003986 */ /* 0x0001e8000c101120 */
[----:B-1----:R-:W3:Y:S04]  /*3c9a0*/  LDL.LU.64 R176, [R1+0xb40] ;  /* 0x000b400001b07983 */ /* 0x002ee80000300a00 */
[----:B------:R1:W-:Y:S04]  /*3c9b0*/  @P0 STG.E.U8 desc[UR32][R96.64], R102 ;  /* 0x0000006660000986 */ /* 0x0003e8000c101120 */
[----:B0-----:R-:W4:Y:S04]  /*3c9c0*/  LDL.LU.64 R178, [R1+0xb50] ;  /* 0x000b500001b27983 */ /* 0x001f280000300a00 */
[----:B------:R-:W4:Y:S04]  /*3c9d0*/  LDL.LU.64 R156, [R1+0xb58] ;  /* 0x000b5800019c7983 */ /* 0x000f280000300a00 */
[----:B------:R-:W4:Y:S04]  /*3c9e0*/  LDL.LU.64 R158, [R1+0xb60] ;  /* 0x000b6000019e7983 */ /* 0x000f280000300a00 */
[----:B-1----:R-:W4:Y:S01]  /*3c9f0*/  LDL.LU.64 R96, [R1+0xff8] ;  /* 0x000ff80001607983 */ /* 0x002f220000300a00 */
[----:B------:R-:W-:-:S02]  /*3ca00*/  LOP3.LUT P4, RZ, R245, 0x40000, RZ, 0xc0, !PT ;  /* 0x00040000f5ff7812 */ /* 0x000fc4000788c0ff */
[----:B------:R-:W-:Y:S01]  /*3ca10*/  LOP3.LUT R7, R7, 0xefffffff, RZ, 0xc0, !PT ;  /* 0xefffffff07077812 */ /* 0x000fe200078ec0ff */
[----:B------:R-:W4:Y:S01]  /*3ca20*/  LDL.LU.64 R160, [R1+0xb70] ;  /* 0x000b700001a07983 */ /* 0x000f220000300a00 */
[C---:B------:R-:W-:Y:S02]  /*3ca30*/  LOP3.LUT P1, RZ, R245.reuse, 0x20000000, RZ, 0xc0, !PT ;  /* 0x20000000f5ff7812 */ /* 0x040fe4000782c0ff */
[C---:B------:R-:W-:Y:S01]  /*3ca40*/  LOP3.LUT P2, RZ, R245.reuse, 0x10000000, RZ, 0xc0, !PT ;  /* 0x10000000f5ff7812 */ /* 0x040fe2000784c0ff */
[----:B------:R-:W4:Y:S01]  /*3ca50*/  LDL.LU.64 R162, [R1+0xb78] ;  /* 0x000b780001a27983 */ /* 0x000f220000300a00 */
[----:B------:R-:W-:Y:S02]  /*3ca60*/  LOP3.LUT P3, RZ, R245, 0x8000000, RZ, 0xc0, !PT ;  /* 0x08000000f5ff7812 */ /* 0x000fe4000786c0ff */
[----:B------:R-:W-:Y:S01]  /*3ca70*/  PRMT R0, R103, 0x7772, RZ ;  /* 0x0000777267007816 */ /* 0x000fe200000000ff */
[----:B------:R-:W4:Y:S02]  /*3ca80*/  LDL.LU.64 R164, [R1+0xb80] ;  /* 0x000b800001a47983 */ /* 0x000f240000300a00 */
[----:B------:R-:W-:-:S02]  /*3ca90*/  @P4 LOP3.LUT R7, R7, 0x10000000, RZ, 0xfc, !PT ;  /* 0x1000000007074812 */ /* 0x000fc400078efcff */
[----:B------:R-:W-:Y:S01]  /*3caa0*/  LOP3.LUT P4, RZ, R245, 0x80000, RZ, 0xc0, !PT ;  /* 0x00080000f5ff7812 */ /* 0x000fe2000788c0ff */
[----:B------:R-:W4:Y:S01]  /*3cab0*/  LDL.LU.64 R166, [R1+0xb88] ;  /* 0x000b880001a67983 */ /* 0x000f220000300a00 */
[----:B------:R-:W-:Y:S02]  /*3cac0*/  LOP3.LUT R7, R7, 0xdfffffff, RZ, 0xc0, !PT ;  /* 0xdfffffff07077812 */ /* 0x000fe400078ec0ff */
[----:B------:R-:W-:Y:S01]  /*3cad0*/  PRMT R103, R103, 0x7773, RZ ;  /* 0x0000777367677816 */ /* 0x000fe200000000ff */
        /* <DEDUP_REMOVED lines=21> */
[----:B--2---:R4:W-:Y:S04]  /*3cc30*/  @P1 STG.E.U8 desc[UR32][R174.64], R0 ;  /* 0x00000000ae001986 */ /* 0x0049e8000c101120 */
[----:B---3--:R-:W-:Y:S01]  /*3cc40*/  @P2 STG.E.U8 desc[UR32][R176.64], R103 ;  /* 0x00000067b0002986 */ /* 0x008fe2000c101120 */
[----:B----4-:R-:W-:-:S05]  /*3cc50*/  PRMT R0, R96, 0x7770, RZ ;  /* 0x0000777060007816 */ /* 0x010fca00000000ff */
[----:B------:R0:W-:Y:S04]  /*3cc60*/  @P3 STG.E.U8 desc[UR32][R98.64], R0 ;  /* 0x0000000062003986 */ /* 0x0001e8000c101120 */
[----:B0-----:R-:W2:Y:S04]  /*3cc70*/  LDL.LU.64 R98, [R1+0xff0] ;  /* 0x000ff00001627983 */ /* 0x001ea80000300a00 */
[----:B------:R-:W3:Y:S04]  /*3cc80*/  LDL.LU.64 R170, [R1+0xb98] ;  /* 0x000b980001aa7983 */ /* 0x000ee80000300a00 */
[----:B------:R-:W4:Y:S01]  /*3cc90*/  LDL.LU.64 R172, [R1+0xba8] ;  /* 0x000ba80001ac7983 */ /* 0x000f220000300a00 */
[----:B------:R-:W-:-:S03]  /*3cca0*/  PRMT R0, R96, 0x7771, RZ ;  /* 0x0000777160007816 */ /* 0x000fc600000000ff */
[----:B------:R-:W4:Y:S04]  /*3ccb0*/  LDL.LU.64 R174, [R1+0xbb0] ;  /* 0x000bb00001ae7983 */ /* 0x000f280000300a00 */
[----:B------:R-:W4:Y:S04]  /*3ccc0*/  LDL.LU.64 R176, [R1+0xbb8] ;  /* 0x000bb80001b07983 */ /* 0x000f280000300a00 */
[----:B------:R0:W-:Y:S04]  /*3ccd0*/  @P4 STG.E.U8 desc[UR32][R178.64], R0 ;  /* 0x00000000b2004986 */ /* 0x0001e8000c101120 */
[----:B0-----:R-:W4:Y:S01]  /*3cce0*/  LDL.LU.64 R178, [R1+0xbc0] ;  /* 0x000bc00001b27983 */ /* 0x001f220000300a00 */
        /* <DEDUP_REMOVED lines=28> */
[----:B------:R-:W-:Y:S02]  /*3ceb0*/  PRMT R96, R96, 0x7773, RZ ;  /* 0x0000777360607816 */ /* 0x000fe400000000ff */
[----:B0-----:R-:W-:-:S09]  /*3cec0*/  PRMT R0, R97, 0x7772, RZ ;  /* 0x0000777261007816 */ /* 0x001fd200000000ff */
[----:B---3--:R-:W-:Y:S01]  /*3ced0*/  @P4 STG.E.U8 desc[UR32][R170.64], R96 ;  /* 0x00000060aa004986 */ /* 0x008fe2000c101120 */
        /* <DEDUP_REMOVED lines=9> */
[----:B------:R0:W-:Y:S04]  /*3cf70*/  @P2 STG.E.U8 desc[UR32][R246.64], R0 ;  /* 0x00000000f6002986 */ /* 0x0001e8000c101120 */
[----:B------:R1:W-:Y:S04]  /*3cf80*/  @P3 STG.E.U8 desc[UR32][R92.64], R99 ;  /* 0x000000635c003986 */ /* 0x0003e8000c101120 */
[----:B0-----:R-:W2:Y:S04]  /*3cf90*/  LDL.LU.64 R246, [R1+0xfe8] ;  /* 0x000fe80001f67983 */ /* 0x001ea80000300a00 */
[----:B-1----:R-:W3:Y:S04]  /*3cfa0*/  LDL.LU.64 R92, [R1+0xfe0] ;  /* 0x000fe000015c7983 */ /* 0x002ee80000300a00 */
[----:B------:R-:W4:Y:S01]  /*3cfb0*/  LDL.LU.64 R170, [R1+0xbe0] ;  /* 0x000be00001aa7983 */ /* 0x000f220000300a00 */
[----:B------:R-:W-:-:S02]  /*3cfc0*/  LOP3.LUT P0, RZ, R245, 0x800, RZ, 0xc0, !PT ;  /* 0x00000800f5ff7812 */ /* 0x000fc4000780c0ff */
[----:B------:R-:W-:Y:S01]  /*3cfd0*/  LOP3.LUT P1, RZ, R245, 0x400, RZ, 0xc0, !PT ;  /* 0x00000400f5ff7812 */ /* 0x000fe2000782c0ff */
[----:B------:R-:W2:Y:S04]  /*3cfe0*/  LDL.LU.64 R172, [R1+0xbf0] ;  /* 0x000bf00001ac7983 */ /* 0x000ea80000300a00 */
[----:B------:R-:W2:Y:S04]  /*3cff0*/  LDL.LU.64 R174, [R1+0xbf8] ;  /* 0x000bf80001ae7983 */ /* 0x000ea80000300a00 */
[----:B------:R-:W2:Y:S04]  /*3d000*/  LDL.LU.64 R176, [R1+0xc00] ;  /* 0x000c000001b07983 */ /* 0x000ea80000300a00 */
[----:B------:R-:W2:Y:S04]  /*3d010*/  LDL.LU.64 R178, [R1+0xc08] ;  /* 0x000c080001b27983 */ /* 0x000ea80000300a00 */
[----:B------:R-:W2:Y:S04]  /*3d020*/  LDL.LU.64 R158, [R1+0xc10] ;  /* 0x000c1000019e7983 */ /* 0x000ea80000300a00 */
[----:B------:R-:W2:Y:S04]  /*3d030*/  LDL.LU.64 R160, [R1+0xc18] ;  /* 0x000c180001a07983 */ /* 0x000ea80000300a00 */
[----:B------:R-:W2:Y:S01]  /*3d040*/  LDL.LU.64 R162, [R1+0xc28] ;  /* 0x000c280001a27983 */ /* 0x000ea20000300a00 */
[----:B------:R-:W-:-:S02]  /*3d050*/  LOP3.LUT R7, R7, 0xffefffff, RZ, 0xc0, !PT ;  /* 0xffefffff07077812 */ /* 0x000fc400078ec0ff */
[----:B---3--:R-:W-:-:S05]  /*3d060*/  PRMT R0, R92, 0x7770, RZ ;  /* 0x000077705c007816 */ /* 0x008fca00000000ff */
[----:B----4-:R0:W-:Y:S02]  /*3d070*/  @P0 STG.E.U8 desc[UR32][R170.64], R0 ;  /* 0x00000000aa000986 */ /* 0x0101e4000c101120 */
[----:B0-----:R-:W-:-:S05]  /*3d080*/  PRMT R0, R92, 0x7771, RZ ;  /* 0x000077715c007816 */ /* 0x001fca00000000ff */
[----:B------:R0:W-:Y:S04]  /*3d090*/  @P1 STG.E.U8 desc[UR32][R94.64], R0 ;  /* 0x000000005e001986 */ /* 0x0001e8000c101120 */
[----:B0-----:R-:W3:Y:S04]  /*3d0a0*/  LDL.LU.64 R94, [R1+0xfd8] ;  /* 0x000fd800015e7983 */ /* 0x001ee80000300a00 */
[----:B------:R-:W4:Y:S01]  /*3d0b0*/  LDL.LU.64 R164, [R1+0xc30] ;  /* 0x000c300001a47983 */ /* 0x000f220000300a00 */
[----:B--2---:R-:W-:Y:S02]  /*3d0c0*/  LOP3.LUT P4, RZ, R246, 0x80000000, RZ, 0xc0, !PT ;  /* 0x80000000f6ff7812 */ /* 0x004fe4000788c0ff */
[C---:B------:R-:W-:Y:S01]  /*3d0d0*/  LOP3.LUT P2, RZ, R245.reuse, 0x200, RZ, 0xc0, !PT ;  /* 0x00000200f5ff7812 */ /* 0x040fe2000784c0ff */
[----:B------:R-:W2:Y:S01]  /*3d0e0*/  LDL.LU.64 R166, [R1+0xc40] ;  /* 0x000c400001a67983 */ /* 0x000ea20000300a00 */
[----:B------:R-:W-:-:S02]  /*3d0f0*/  LOP3.LUT P3, RZ, R245, 0x100, RZ, 0xc0, !PT ;  /* 0x00000100f5ff7812 */ /* 0x000fc4000786c0ff */
[----:B------:R-:W-:Y:S01]  /*3d100*/  PRMT R0, R93, 0x7770, RZ ;  /* 0x000077705d007816 */ /* 0x000fe200000000ff */
[----:B------:R-:W2:Y:S04]  /*3d110*/  LDL.LU.64 R168, [R1+0xc50] ;  /* 0x000c500001a87983 */ /* 0x000ea80000300a00 */
[----:B------:R-:W2:Y:S02]  /*3d120*/  LDL.LU.64 R170, [R1+0xc58] ;  /* 0x000c580001aa7983 */ /* 0x000ea40000300a00 */
        /* <DEDUP_REMOVED lines=24> */
[----:B0-----:R-:W2:Y:S01]  /*3d2b0*/  LDL.LU.64 R172, [R1+0xc60] ;  /* 0x000c600001ac7983 */ /* 0x001ea20000300a00 */
[----:B------:R-:W-:-:S05]  /*3d2c0*/  PRMT R0, R93, 0x7771, RZ ;  /* 0x000077715d007816 */ /* 0x000fca00000000ff */
[----:B------:R0:W-:Y:S04]  /*3d2d0*/  @P3 STG.E.U8 desc[UR32][R174.64], R0 ;  /* 0x00000000ae003986 */ /* 0x0001e8000c101120 */
[----:B0-----:R-:W2:Y:S01]  /*3d2e0*/  LDL.LU.64 R174, [R1+0xc68] ;  /* 0x000c680001ae7983 */ /* 0x001ea20000300a00 */
[----:B---3--:R-:W-:-:S05]  /*3d2f0*/  PRMT R0, R94, 0x7770, RZ ;  /* 0x000077705e007816 */ /* 0x008fca00000000ff */
[----:B------:R0:W-:Y:S01]  /*3d300*/  @P4 STG.E.U8 desc[UR32][R176.64], R0 ;  /* 0x00000000b0004986 */ /* 0x0001e2000c101120 */
[C---:B------:R-:W-:Y:S02]  /*3d310*/  LOP3.LUT P4, RZ, R7.reuse, 0x8000000, RZ, 0xc0, !PT ;  /* 0x0800000007ff7812 */ /* 0x040fe4000788c0ff */
        /* <DEDUP_REMOVED lines=14> */
[----:B------:R-:W-:-:S11]  /*3d400*/  PRMT R92, R92, 0x7773, RZ ;  /* 0x000077735c5c7816 */ /* 0x000fd600000000ff */
[----:B----4-:R-:W-:Y:S01]  /*3d410*/  @P4 STG.E.U8 desc[UR32][R164.64], R92 ;  /* 0x0000005ca4004986 */ /* 0x010fe2000c101120 */
[----:B------:R-:W-:Y:S02]  /*3d420*/  LOP3.LUT P4, RZ, R7, 0x400000, RZ, 0xc0, !PT ;  /* 0x0040000007ff7812 */ /* 0x000fe4000788c0ff */
[----:B0-----:R-:W-:-:S11]  /*3d430*/  PRMT R0, R93, 0x7772, RZ ;  /* 0x000077725d007816 */ /* 0x001fd600000000ff */
[----:B------:R0:W-:Y:S04]  /*3d440*/  @P4 STG.E.U8 desc[UR32][R88.64], R0 ;  /* 0x0000000058004986 */ /* 0x0001e8000c101120 */
[----:B0-----:R-:W4:Y:S01]  /*3d450*/  LDL.LU.64 R88, [R1+0xfd0] ;  /* 0x000fd00001587983 */ /* 0x001f220000300a00 */
[----:B------:R-:W-:Y:S02]  /*3d460*/  LOP3.LUT P4, RZ, R7, 0x200000, RZ, 0xc0, !PT ;  /* 0x0020000007ff7812 */ /* 0x000fe4000788c0ff */
[----:B------:R-:W-:Y:S02]  /*3d470*/  PRMT R93, R93, 0x7773, RZ ;  /* 0x000077735d5d7816 */ /* 0x000fe400000000ff */
[C---:B------:R-:W-:Y:S02]  /*3d480*/  LOP3.LUT P5, RZ, R246.reuse, 0x40000000, RZ, 0xc0, !PT ;  /* 0x40000000f6ff7812 */ /* 0x040fe400078ac0ff */
[----:B------:R-:W-:-:S07]  /*3d490*/  LOP3.LUT P6, RZ, R246, 0x20000000, RZ, 0xc0, !PT ;  /* 0x20000000f6ff7812 */ /* 0x000fce00078cc0ff */
[----:B--2---:R-:W-:Y:S01]  /*3d4a0*/  @P4 STG.E.U8 desc[UR32][R166.64], R93 ;  /* 0x0000005da6004986 */ /* 0x004fe2000c101120 */
[----:B------:R-:W-:Y:S02]  /*3d4b0*/  LOP3.LUT P4, RZ, R7, 0x100000, RZ, 0xc0, !PT ;  /* 0x0010000007ff7812 */ /* 0x000fe4000788c0ff */
[----:B------:R-:W-:Y:S02]  /*3d4c0*/  PRMT R0, R94, 0x7772, RZ ;  /* 0x000077725e007816 */ /* 0x000fe400000000ff */
        /* <DEDUP_REMOVED lines=11> */
[----:B------:R-:W-:Y:S02]  /*3d580*/  LOP3.LUT P4, RZ, R246, 0x1000, RZ, 0xc0, !PT ;  /* 0x00001000f6ff7812 */ /* 0x000fe4000788c0ff */
[----:B------:R-:W-:-:S11]  /*3d590*/  LOP3.LUT R7, R7, 0xffffefff, RZ, 0xc0, !PT ;  /* 0xffffefff07077812 */ /* 0x000fd600078ec0ff */
[----:B------:R-:W-:Y:S02]  /*3d5a0*/  @P4 LOP3.LUT R7, R7, 0x1000, RZ, 0xfc, !PT ;  /* 0x0000100007074812 */ /* 0x000fe400078efcff */
[----:B------:R-:W-:Y:S02]  /*3d5b0*/  LOP3.LUT P4, RZ, R246, 0x2000, RZ, 0xc0, !PT ;  /* 0x00002000f6ff7812 */ /* 0x000fe4000788c0ff */
[----:B----4-:R-:W-:-:S05]  /*3d5c0*/  PRMT R0, R88, 0x7770, RZ ;  /* 0x0000777058007816 */ /* 0x010fca00000000ff */
[----:B---3--:R0:W-:Y:S02]  /*3d5d0*/  @P1 STG.E.U8 desc[UR32][R176.64], R0 ;  /* 0x00000000b0001986 */ /* 0x0081e4000c101120 */
        /* <DEDUP_REMOVED lines=15> */
[----:B------:R-:W-:-:S04]  /*3d6d0*/  LOP3.LUT R7, R7, 0xffffdfff, RZ, 0xc0, !PT ;  /* 0xffffdfff07077812 */ /* 0x000fc800078ec0ff */
        /* <DEDUP_REMOVED lines=11> */
[----:B------:R-:W-:Y:S02]  /*3d790*/  LOP3.LUT R7, R7, 0xfffdffff, RZ, 0xc0, !PT ;  /* 0xfffdffff07077812 */ /* 0x000fe400078ec0ff */
[----:B------:R-:W-:-:S09]  /*3d7a0*/  LOP3.LUT P0, RZ, R246, 0x1000000, RZ, 0xc0, !PT ;  /* 0x01000000f6ff7812 */ /* 0x000fd2000780c0ff */
[----:B------:R-:W-:Y:S02]  /*3d7b0*/  @P4 LOP3.LUT R7, R7, 0x20000, RZ, 0xfc, !PT ;  /* 0x0002000007074812 */ /* 0x000fe400078efcff */
[C---:B------:R-:W-:Y:S02]  /*3d7c0*/  LOP3.LUT P4, RZ, R246.reuse, 0x40000, RZ, 0xc0, !PT ;  /* 0x00040000f6ff7812 */ /* 0x040fe4000788c0ff */
[----:B------:R-:W-:Y:S02]  /*3d7d0*/  LOP3.LUT R7, R7, 0xfffbffff, RZ, 0xc0, !PT ;  /* 0xfffbffff07077812 */ /* 0x000fe400078ec0ff */
[C---:B------:R-:W-:Y:S02]  /*3d7e0*/  LOP3.LUT P1, RZ, R246.reuse, 0x800000, RZ, 0xc0, !PT ;  /* 0x00800000f6ff7812 */ /* 0x040fe4000782c0ff */
[----:B------:R-:W-:Y:S02]  /*3d7f0*/  PRMT R0, R89, 0x7771, RZ ;  /* 0x0000777159007816 */ /* 0x000fe400000000ff */
[----:B------:R-:W-:-:S05]  /*3d800*/  LOP3.LUT P2, RZ, R246, 0x400000, RZ, 0xc0, !PT ;  /* 0x00400000f6ff7812 */ /* 0x000fca000784c0ff */
[----:B------:R-:W-:Y:S02]  /*3d810*/  @P4 LOP3.LUT R7, R7, 0x40000, RZ, 0xfc, !PT ;  /* 0x0004000007074812 */ /* 0x000fe400078efcff */
[C---:B------:R-:W-:Y:S02]  /*3d820*/  LOP3.LUT P4, RZ, R246.reuse, 0x80000, RZ, 0xc0, !PT ;  /* 0x00080000f6ff7812 */ /* 0x040fe4000788c0ff */
[----:B------:R-:W-:Y:S02]  /*3d830*/  LOP3.LUT P3, RZ, R246, 0x200000, RZ, 0xc0, !PT ;  /* 0x00200000f6ff7812 */ /* 0x000fe4000786c0ff */
[----:B------:R-:W-:-:S09]  /*3d840*/  LOP3.LUT R7, R7, 0xfff7ffff, RZ, 0xc0, !PT ;  /* 0xfff7ffff07077812 */ /* 0x000fd200078ec0ff */
[----:B------:R-:W-:Y:S02]  /*3d850*/  @P4 LOP3.LUT R7, R7, 0x80000, RZ, 0xfc, !PT ;  /* 0x0008000007074812 */ /* 0x000fe400078efcff */
[----:B------:R-:W-:Y:S01]  /*3d860*/  LOP3.LUT P4, RZ, R246, 0x100000, RZ, 0xc0, !PT ;  /* 0x00100000f6ff7812 */ /* 0x000fe2000788c0ff */
[----:B---3--:R2:W-:Y:S02]  /*3d870*/  @P0 STG.E.U8 desc[UR32][R166.64], R0 ;  /* 0x00000000a6000986 */ /* 0x0085e4000c101120 */
[C---:B--2---:R-:W-:Y:S02]  /*3d880*/  PRMT R0, R90.reuse, 0x7770, RZ ;  /* 0x000077705a007816 */ /* 0x044fe400000000ff */
[----:B------:R-:W2:Y:S04]  /*3d890*/  LDL.LU.64 R166, [R1+0xcf8] ;  /* 0x000cf80001a67983 */ /* 0x000ea80000300a00 */
[----:B----4-:R0:W-:Y:S02]  /*3d8a0*/  @P1 STG.E.U8 desc[UR32][R168.64], R0 ;  /* 0x00000000a8001986 */ /* 0x0101e4000c101120 */
[----:B0-----:R-:W-:-:S02]  /*3d8b0*/  PRMT R0, R90, 0x7771, RZ ;  /* 0x000077715a007816 */ /* 0x001fc400000000ff */
[----:B------:R-:W3:Y:S04]  /*3d8c0*/  LDL.LU.64 R168, [R1+0xd00] ;  /* 0x000d000001a87983 */ /* 0x000ee80000300a00 */
[----:B------:R0:W-:Y:S02]  /*3d8d0*/  @P2 STG.E.U8 desc[UR32][R170.64], R0 ;  /* 0x00000000aa002986 */ /* 0x0001e4000c101120 */
[C---:B0-----:R-:W-:Y:S02]  /*3d8e0*/  PRMT R0, R91.reuse, 0x7770, RZ ;  /* 0x000077705b007816 */ /* 0x041fe400000000ff */
[----:B------:R-:W4:Y:S04]  /*3d8f0*/  LDL.LU.64 R170, [R1+0xd08] ;  /* 0x000d080001aa7983 */ /* 0x000f280000300a00 */
[----:B------:R0:W-:Y:S02]  /*3d900*/  @P3 STG.E.U8 desc[UR32][R172.64], R0 ;  /* 0x00000000ac003986 */ /* 0x0001e4000c101120 */
[----:B0-----:R-:W-:-:S02]  /*3d910*/  PRMT R0, R91, 0x7771, RZ ;  /* 0x000077715b007816 */ /* 0x001fc400000000ff */
[----:B------:R-:W4:Y:S04]  /*3d920*/  LDL.LU.64 R172, [R1+0xd10] ;  /* 0x000d100001ac7983 */ /* 0x000f280000300a00 */
[----:B------:R0:W-:Y:S01]  /*3d930*/  @P4 STG.E.U8 desc[UR32][R174.64], R0 ;  /* 0x00000000ae004986 */ /* 0x0001e2000c101120 */
[C---:B------:R-:W-:Y:S02]  /*3d940*/  LOP3.LUT P4, RZ, R7.reuse, 0x80000, RZ, 0xc0, !PT ;  /* 0x0008000007ff7812 */ /* 0x040fe4000788c0ff */
[----:B0-----:R-:W-:Y:S01]  /*3d950*/  PRMT R0, R88, 0x7772, RZ ;  /* 0x0000777258007816 */ /* 0x001fe200000000ff */
[----:B------:R-:W4:Y:S10]  /*3d960*/  LDL.LU.64 R174, [R1+0xd18] ;  /* 0x000d180001ae7983 */ /* 0x000f340000300a00 */
[----:B------:R0:W-:Y:S01]  /*3d970*/  @P4 STG.E.U8 desc[UR32][R176.64], R0 ;  /* 0x00000000b0004986 */ /* 0x0001e2000c101120 */
[----:B------:R-:W-:-:S02]  /*3d980*/  LOP3.LUT P4, RZ, R7, 0x40000, RZ, 0xc0, !PT ;  /* 0x0004000007ff7812 */ /* 0x000fc4000788c0ff */
[----:B------:R-:W-:Y:S02]  /*3d990*/  PRMT R88, R88, 0x7773, RZ ;  /* 0x0000777358587816 */ /* 0x000fe400000000ff */
[----:B0-----:R-:W-:Y:S01]  /*3d9a0*/  PRMT R0, R89, 0x7772, RZ ;  /* 0x0000777259007816 */ /* 0x001fe200000000ff */
[----:B------:R-:W4:Y:S08]  /*3d9b0*/  LDL.LU.64 R176, [R1+0xd20] ;  /* 0x000d200001b07983 */ /* 0x000f300000300a00 */
[----:B------:R0:W-:Y:S01]  /*3d9c0*/  @P4 STG.E.U8 desc[UR32][R178.64], R88 ;  /* 0x00000058b2004986 */ /* 0x0001e2000c101120 */
[----:B------:R-:W-:-:S02]  /*3d9d0*/  LOP3.LUT P4, RZ, R7, 0x20000, RZ, 0xc0, !PT ;  /* 0x0002000007ff7812 */ /* 0x000fc4000788c0ff */
[----:B------:R-:W-:Y:S01]  /*3d9e0*/  PRMT R89, R89, 0x7773, RZ ;  /* 0x0000777359597816 */ /* 0x000fe200000000ff */
[----:B0-----:R-:W4:Y:S10]  /*3d9f0*/  LDL.LU.64 R178, [R1+0xd30] ;  /* 0x000d300001b27983 */ /* 0x001f340000300a00 */
[----:B------:R0:W-:Y:S01]  /*3da00*/  @P4 STG.E.U8 desc[UR32][R160.64], R0 ;  /* 0x00000000a0004986 */ /* 0x0001e2000c101120 */
[----:B------:R-:W-:-:S13]  /*3da10*/  LOP3.LUT P4, RZ, R7, 0x10000, RZ, 0xc0, !PT ;  /* 0x0001000007ff7812 */ /* 0x000fda000788c0ff */
[----:B------:R-:W-:Y:S01]  /*3da20*/  @P4 STG.E.U8 desc[UR32][R162.64], R89 ;  /* 0x00000059a2004986 */ /* 0x000fe2000c101120 */
[----:B------:R-:W-:Y:S02]  /*3da30*/  LOP3.LUT P4, RZ, R7, 0x8000, RZ, 0xc0, !PT ;  /* 0x0000800007ff7812 */ /* 0x000fe4000788c0ff */
[C---:B0-----:R-:W-:Y:S02]  /*3da40*/  PRMT R0, R90.reuse, 0x7772, RZ ;  /* 0x000077725a007816 */ /* 0x041fe400000000ff */
[----:B------:R-:W-:-:S09]  /*3da50*/  PRMT R90, R90, 0x7773, RZ ;  /* 0x000077735a5a7816 */ /* 0x000fd200000000ff */
[----:B------:R0:W-:Y:S01]  /*3da60*/  @P4 STG.E.U8 desc[UR32][R84.64], R0 ;  /* 0x0000000054004986 */ /* 0x0001e2000c101120 */
[----:B------:R-:W-:-:S03]  /*3da70*/  LOP3.LUT P4, RZ, R7, 0x4000, RZ, 0xc0, !PT ;  /* 0x0000400007ff7812 */ /* 0x000fc6000788c0ff */
[----:B0-----:R-:W3:Y:S10]  /*3da80*/  LDL.LU.64 R84, [R1+0xfc0] ;  /* 0x000fc00001547983 */ /* 0x001ef40000300a00 */
[----:B------:R-:W-:Y:S01]  /*3da90*/  @P4 STG.E.U8 desc[UR32][R164.64], R90 ;  /* 0x0000005aa4004986 */ /* 0x000fe2000c101120 */
[----:B------:R-:W-:-:S02]  /*3daa0*/  LOP3.LUT P4, RZ, R7, 0x2000, RZ, 0xc0, !PT ;  /* 0x0000200007ff7812 */ /* 0x000fc4000788c0ff */
[----:B------:R-:W-:-:S11]  /*3dab0*/  PRMT R0, R91, 0x7772, RZ ;  /* 0x000077725b007816 */ /* 0x000fd600000000ff */
[----:B------:R0:W-:Y:S04]  /*3dac0*/  @P4 STG.E.U8 desc[UR32][R86.64], R0 ;  /* 0x0000000056004986 */ /* 0x0001e8000c101120 */
[----:B0-----:R-:W4:Y:S01]  /*3dad0*/  LDL.LU.64 R86, [R1+0xfb8] ;  /* 0x000fb80001567983 */ /* 0x001f220000300a00 */
[----:B------:R-:W-:Y:S02]  /*3dae0*/  LOP3.LUT P4, RZ, R7, 0x1000, RZ, 0xc0, !PT ;  /* 0x0000100007ff7812 */ /* 0x000fe4000788c0ff */
[C---:B------:R-:W-:Y:S02]  /*3daf0*/  LOP3.LUT P5, RZ, R246.reuse, 0x800, RZ, 0xc0, !PT ;  /* 0x00000800f6ff7812 */ /* 0x040fe400078ac0ff */
[----:B------:R-:W-:Y:S02]  /*3db00*/  LOP3.LUT P6, RZ, R246, 0x400, RZ, 0xc0, !PT ;  /* 0x00000400f6ff7812 */ /* 0x000fe400078cc0ff */
[----:B------:R-:W-:-:S02]  /*3db10*/  PRMT R91, R91, 0x7773, RZ ;  /* 0x000077735b5b7816 */ /* 0x000fc400000000ff */
[C---:B------:R-:W-:Y:S02]  /*3db20*/  LOP3.LUT P0, RZ, R246.reuse, 0x200, RZ, 0xc0, !PT ;  /* 0x00000200f6ff7812 */ /* 0x040fe4000780c0ff */
[C---:B------:R-:W-:Y:S02]  /*3db30*/  LOP3.LUT P1, RZ, R246.reuse, 0x100, RZ, 0xc0, !PT ;  /* 0x00000100f6ff7812 */ /* 0x040fe4000782c0ff */
[C---:B------:R-:W-:Y:S02]  /*3db40*/  LOP3.LUT P2, RZ, R246.reuse, 0x80, RZ, 0xc0, !PT ;  /* 0x00000080f6ff7812 */ /* 0x040fe4000784c0ff */
[----:B------:R-:W-:Y:S01]  /*3db50*/  LOP3.LUT P3, RZ, R246, 0x40, RZ, 0xc0, !PT ;  /* 0x00000040f6ff7812 */ /* 0x000fe2000786c0ff */
[----:B--2---:R-:W-:Y:S01]  /*3db60*/  @P4 STG.E.U8 desc[UR32][R166.64], R91 ;  /* 0x0000005ba6004986 */ /* 0x004fe2000c101120 */
[----:B---3--:R-:W-:-:S05]  /*3db70*/  PRMT R0, R84, 0x7770, RZ ;  /* 0x0000777054007816 */ /* 0x008fca00000000ff */
[----:B------:R0:W-:Y:S02]  /*3db80*/  @P5 STG.E.U8 desc[UR32][R168.64], R0 ;  /* 0x00000000a8005986 */ /* 0x0001e4000c101120 */
[----:B0-----:R-:W-:-:S05]  /*3db90*/  PRMT R0, R84, 0x7771, RZ ;  /* 0x0000777154007816 */ /* 0x001fca00000000ff */
[----:B----4-:R0:W-:Y:S02]  /*3dba0*/  @P6 STG.E.U8 desc[UR32][R170.64], R0 ;  /* 0x00000000aa006986 */ /* 0x0101e4000c101120 */
[----:B0-----:R-:W-:-:S05]  /*3dbb0*/  PRMT R0, R85, 0x7770, RZ ;  /* 0x0000777055007816 */ /* 0x001fca00000000ff */
[----:B------:R0:W-:Y:S02]  /*3dbc0*/  @P0 STG.E.U8 desc[UR32][R172.64], R0 ;  /* 0x00000000ac000986 */ /* 0x0001e4000c101120 */
        /* <DEDUP_REMOVED lines=12> */
[----:B------:R-:W-:-:S02]  /*3dc90*/  LOP3.LUT P6, RZ, R246, 0x20, RZ, 0xc0, !PT ;  /* 0x00000020f6ff7812 */ /* 0x000fc400078cc0ff */
        /* <DEDUP_REMOVED lines=12> */
[----:B------:R-:W-:Y:S01]  /*3dd60*/  @P4 LOP3.LUT R7, R7, 0x100, RZ, 0xfc, !PT ;  /* 0x0000010007074812 */ /* 0x000fe200078efcff */
[----:B--2---:R0:W-:Y:S04]  /*3dd70*/  @P6 STG.E.U8 desc[UR32][R178.64], R0 ;  /* 0x00000000b2006986 */ /* 0x0041e8000c101120 */
[----:B0-----:R-:W2:Y:S04]  /*3dd80*/  LDL.LU.64 R178, [R1+0xd78] ;  /* 0x000d780001b27983 */ /* 0x001ea80000300a00 */
[----:B------:R-:W2:Y:S01]  /*3dd90*/  LDL.LU.64 R160, [R1+0xd88] ;  /* 0x000d880001a07983 */ /* 0x000ea20000300a00 */
[----:B------:R-:W-:-:S02]  /*3dda0*/  LOP3.LUT P4, RZ, R247, 0x20000000, RZ, 0xc0, !PT ;  /* 0x20000000f7ff7812 */ /* 0x000fc4000788c0ff */
[----:B------:R-:W-:Y:S01]  /*3ddb0*/  LOP3.LUT R7, R7, 0xfffffdff, RZ, 0xc0, !PT ;  /* 0xfffffdff07077812 */ /* 0x000fe200078ec0ff */
[----:B------:R-:W2:Y:S01]  /*3ddc0*/  LDL.LU.64 R162, [R1+0xd98] ;  /* 0x000d980001a27983 */ /* 0x000ea20000300a00 */
[C---:B------:R-:W-:Y:S02]  /*3ddd0*/  LOP3.LUT P2, RZ, R246.reuse, 0x10, RZ, 0xc0, !PT ;  /* 0x00000010f6ff7812 */ /* 0x040fe4000784c0ff */
[C---:B------:R-:W-:Y:S01]  /*3dde0*/  LOP3.LUT P3, RZ, R246.reuse, 0x8, RZ, 0xc0, !PT ;  /* 0x00000008f6ff7812 */ /* 0x040fe2000786c0ff */
[----:B------:R-:W2:Y:S01]  /*3ddf0*/  LDL.LU.64 R164, [R1+0xda0] ;  /* 0x000da00001a47983 */ /* 0x000ea20000300a00 */
[----:B------:R-:W-:Y:S02]  /*3de00*/  PRMT R0, R87, 0x7771, RZ ;  /* 0x0000777157007816 */ /* 0x000fe400000000ff */
[----:B------:R-:W-:Y:S01]  /*3de10*/  LOP3.LUT P0, RZ, R246, 0x4, RZ, 0xc0, !PT ;  /* 0x00000004f6ff7812 */ /* 0x000fe2000780c0ff */
[----:B------:R-:W2:Y:S02]  /*3de20*/  LDL.LU.64 R166, [R1+0xda8] ;  /* 0x000da80001a67983 */ /* 0x000ea40000300a00 */
[----:B------:R-:W-:-:S02]  /*3de30*/  @P4 LOP3.LUT R7, R7, 0x200, RZ, 0xfc, !PT ;  /* 0x0000020007074812 */ /* 0x000fc400078efcff */
[----:B------:R-:W-:Y:S02]  /*3de40*/  LOP3.LUT P4, RZ, R247, 0x40000000, RZ, 0xc0, !PT ;  /* 0x40000000f7ff7812 */ /* 0x000fe4000788c0ff */
[----:B------:R-:W-:-:S11]  /*3de50*/  LOP3.LUT R7, R7, 0xfffffbff, RZ, 0xc0, !PT ;  /* 0xfffffbff07077812 */ /* 0x000fd600078ec0ff */
[----:B------:R-:W-:Y:S02]  /*3de60*/  @P4 LOP3.LUT R7, R7, 0x400, RZ, 0xfc, !PT ;  /* 0x0000040007074812 */ /* 0x000fe400078efcff */
[----:B------:R-:W-:Y:S02]  /*3de70*/  LOP3.LUT P4, RZ, R247, 0x80000000, RZ, 0xc0, !PT ;  /* 0x80000000f7ff7812 */ /* 0x000fe4000788c0ff */
[----:B------:R-:W-:Y:S01]  /*3de80*/  LOP3.LUT R7, R7, 0xfffff7ff, RZ, 0xc0, !PT ;  /* 0xfffff7ff07077812 */ /* 0x000fe200078ec0ff */
[----:B---3--:R0:W-:Y:S01]  /*3de90*/  @P2 STG.E.U8 desc[UR32][R168.64], R0 ;  /* 0x00000000a8002986 */ /* 0x0081e2000c101120 */
[----:B------:R-:W-:-:S09]  /*3dea0*/  LOP3.LUT P1, RZ, R246, 0x2, RZ, 0xc0, !PT ;  /* 0x00000002f6ff7812 */ /* 0x000fd2000782c0ff */
[----:B------:R-:W-:Y:S02]  /*3deb0*/  @P4 LOP3.LUT R7, R7, 0x800, RZ, 0xfc, !PT ;  /* 0x0000080007074812 */ /* 0x000fe400078efcff */
[----:B------:R-:W-:Y:S01]  /*3dec0*/  LOP3.LUT P4, RZ, R246, 0x1, RZ, 0xc0, !PT ;  /* 0x00000001f6ff7812 */ /* 0x000fe2000788c0ff */
[----:B0-----:R-:W3:Y:S01]  /*3ded0*/  LDL.LU.64 R168, [R1+0xdb0] ;  /* 0x000db00001a87983 */ /* 0x001ee20000300a00 */
[C---:B------:R-:W-:Y:S02]  /*3dee0*/  PRMT R0, R84.reuse, 0x7772, RZ ;  /* 0x0000777254007816 */ /* 0x040fe400000000ff */
[----:B------:R-:W-:-:S03]  /*3def0*/  PRMT R84, R84, 0x7773, RZ ;  /* 0x0000777354547816 */ /* 0x000fc600000000ff */
[----:B----4-:R0:W-:Y:S04]  /*3df00*/  @P3 STG.E.U8 desc[UR32][R170.64], R0 ;  /* 0x00000000aa003986 */ /* 0x0101e8000c101120 */
[----:B------:R1:W-:Y:S01]  /*3df10*/  @P0 STG.E.U8 desc[UR32][R172.64], R84 ;  /* 0x00000054ac000986 */ /* 0x0003e2000c101120 */
[----:B0-----:R-:W-:-:S03]  /*3df20*/  PRMT R0, R85, 0x7772, RZ ;  /* 0x0000777255007816 */ /* 0x001fc600000000ff */
[----:B------:R-:W4:Y:S01]  /*3df30*/  LDL.LU.64 R170, [R1+0xdb8] ;  /* 0x000db80001aa7983 */ /* 0x000f220000300a00 */
[----:B------:R-:W-:-:S03]  /*3df40*/  PRMT R85, R85, 0x7773, RZ ;  /* 0x0000777355557816 */ /* 0x000fc600000000ff */
[----:B------:R0:W-:Y:S04]  /*3df50*/  @P1 STG.E.U8 desc[UR32][R174.64], R0 ;  /* 0x00000000ae001986 */ /* 0x0001e8000c101120 */
[----:B------:R-:W-:Y:S01]  /*3df60*/  @P4 STG.E.U8 desc[UR32][R176.64], R85 ;  /* 0x00000055b0004986 */ /* 0x000fe2000c101120 */
[----:B------:R-:W-:-:S03]  /*3df70*/  LOP3.LUT P4, RZ, R7, 0x800, RZ, 0xc0, !PT ;  /* 0x0000080007ff7812 */ /* 0x000fc6000788c0ff */
[----:B-1----:R-:W4:Y:S01]  /*3df80*/  LDL.LU.64 R172, [R1+0xdc0] ;  /* 0x000dc00001ac7983 */ /* 0x002f220000300a00 */
[----:B0-----:R-:W-:-:S03]  /*3df90*/  PRMT R0, R86, 0x7772, RZ ;  /* 0x0000777256007816 */ /* 0x001fc600000000ff */
[----:B------:R-:W4:Y:S06]  /*3dfa0*/  LDL.LU.64 R174, [R1+0xdc8] ;  /* 0x000dc80001ae7983 */ /* 0x000f2c0000300a00 */
[----:B------:R0:W-:Y:S01]  /*3dfb0*/  @P4 STG.E.U8 desc[UR32][R80.64], R0 ;  /* 0x0000000050004986 */ /* 0x0001e2000c101120 */
[----:B------:R-:W-:Y:S02]  /*3dfc0*/  LOP3.LUT P4, RZ, R7, 0x400, RZ, 0xc0, !PT ;  /* 0x0000040007ff7812 */ /* 0x000fe4000788c0ff */
[----:B------:R-:W-:Y:S01]  /*3dfd0*/  PRMT R86, R86, 0x7773, RZ ;  /* 0x0000777356567816 */ /* 0x000fe200000000ff */
[----:B0-----:R-:W3:Y:S01]  /*3dfe0*/  LDL.LU.64 R80, [R1+0xfb0] ;  /* 0x000fb00001507983 */ /* 0x001ee20000300a00 */
[----:B------:R-:W-:-:S02]  /*3dff0*/  PRMT R0, R87, 0x7772, RZ ;  /* 0x0000777257007816 */ /* 0x000fc400000000ff */
[----:B------:R-:W-:Y:S01]  /*3e000*/  PRMT R87, R87, 0x7773, RZ ;  /* 0x0000777357577816 */ /* 0x000fe200000000ff */
[----:B------:R-:W4:Y:S06]  /*3e010*/  LDL.LU.64 R176, [R1+0xdd0] ;  /* 0x000dd00001b07983 */ /* 0x000f2c0000300a00 */
[----:B--2---:R0:W-:Y:S01]  /*3e020*/  @P4 STG.E.U8 desc[UR32][R178.64], R86 ;  /* 0x00000056b2004986 */ /* 0x0041e2000c101120 */
[----:B------:R-:W-:-:S03]  /*3e030*/  LOP3.LUT P4, RZ, R7, 0x200, RZ, 0xc0, !PT ;  /* 0x0000020007ff7812 */ /* 0x000fc6000788c0ff */
[----:B0-----:R-:W2:Y:S10]  /*3e040*/  LDL.LU.64 R178, [R1+0xdd8] ;  /* 0x000dd80001b27983 */ /* 0x001eb40000300a00 */
[----:B------:R-:W-:Y:S01]  /*3e050*/  @P4 STG.E.U8 desc[UR32][R160.64], R0 ;  /* 0x00000000a0004986 */ /* 0x000fe2000c101120 */
[----:B------:R-:W-:-:S13]  /*3e060*/  LOP3.LUT P4, RZ, R7, 0x100, RZ, 0xc0, !PT ;  /* 0x0000010007ff7812 */ /* 0x000fda000788c0ff */
[----:B------:R0:W-:Y:S04]  /*3e070*/  @P4 STG.E.U8 desc[UR32][R82.64], R87 ;  /* 0x0000005752004986 */ /* 0x0001e8000c101120 */
[----:B0-----:R-:W4:Y:S01]  /*3e080*/  LDL.LU.64 R82, [R1+0xfa8] ;  /* 0x000fa80001527983 */ /* 0x001f220000300a00 */
[----:B------:R-:W-:Y:S02]  /*3e090*/  LOP3.LUT P4, RZ, R7, 0x80, RZ, 0xc0, !PT ;  /* 0x0000008007ff7812 */ /* 0x000fe4000788c0ff */
[C---:B------:R-:W-:Y:S02]  /*3e0a0*/  LOP3.LUT P5, RZ, R247.reuse, 0x1000000, RZ, 0xc0, !PT ;  /* 0x01000000f7ff7812 */ /* 0x040fe400078ac0ff */
[C---:B------:R-:W-:Y:S02]  /*3e0b0*/  LOP3.LUT P6, RZ, R247.reuse, 0x800000, RZ, 0xc0, !PT ;  /* 0x00800000f7ff7812 */ /* 0x040fe400078cc0ff */
[----:B------:R-:W-:-:S02]  /*3e0c0*/  LOP3.LUT P2, RZ, R247, 0x400000, RZ, 0xc0, !PT ;  /* 0x00400000f7ff7812 */ /* 0x000fc4000784c0ff */
[C---:B------:R-:W-:Y:S02]  /*3e0d0*/  LOP3.LUT P3, RZ, R247.reuse, 0x200000, RZ, 0xc0, !PT ;  /* 0x00200000f7ff7812 */ /* 0x040fe4000786c0ff */
        /* <DEDUP_REMOVED lines=8> */
[----:B------:R0:W-:Y:S02]  /*3e160*/  @P4 STG.E.U8 desc[UR32][R166.64], R0 ;  /* 0x00000000a6004986 */ /* 0x0001e4000c101120 */
[----:B0-----:R-:W-:Y:S02]  /*3e170*/  PRMT R0, R81, 0x7771, RZ ;  /* 0x0000777151007816 */ /* 0x001fe400000000ff */
[----:B------:R-:W3:Y:S04]  /*3e180*/  LDL.LU.64 R166, [R1+0xde0] ;  /* 0x000de00001a67983 */ /* 0x000ee80000300a00 */
[----:B------:R4:W-:Y:S02]  /*3e190*/  @P5 STG.E.U8 desc[UR32][R168.64], R0 ;  /* 0x00000000a8005986 */ /* 0x0009e4000c101120 */
[----:B----4-:R-:W-:-:S05]  /*3e1a0*/  PRMT R0, R82, 0x7770, RZ ;  /* 0x0000777052007816 */ /* 0x010fca00000000ff */
[----:B------:R0:W-:Y:S02]  /*3e1b0*/  @P6 STG.E.U8 desc[UR32][R170.64], R0 ;  /* 0x00000000aa006986 */ /* 0x0001e4000c101120 */
[----:B0-----:R-:W-:-:S05]  /*3e1c0*/  PRMT R0, R82, 0x7771, RZ ;  /* 0x0000777152007816 */ /* 0x001fca00000000ff */
[----:B------:R0:W-:Y:S02]  /*3e1d0*/  @P2 STG.E.U8 desc[UR32][R172.64], R0 ;  /* 0x00000000ac002986 */ /* 0x0001e4000c101120 */
[----:B0-----:R-:W-:-:S05]  /*3e1e0*/  PRMT R0, R83, 0x7770, RZ ;  /* 0x0000777053007816 */ /* 0x001fca00000000ff */
[----:B------:R0:W-:Y:S02]  /*3e1f0*/  @P3 STG.E.U8 desc[UR32][R174.64], R0 ;  /* 0x00000000ae003986 */ /* 0x0001e4000c101120 */
[----:B0-----:R-:W-:-:S05]  /*3e200*/  PRMT R0, R83, 0x7771, RZ ;  /* 0x0000777153007816 */ /* 0x001fca00000000ff */
[----:B------:R0:W-:Y:S04]  /*3e210*/  @P0 STG.E.U8 desc[UR32][R176.64], R0 ;  /* 0x00000000b0000986 */ /* 0x0001e8000c101120 */
[----:B0-----:R-:W4:Y:S04]  /*3e220*/  LDL.LU.64 R176, [R1+0xdf0] ;  /* 0x000df00001b07983 */ /* 0x001f280000300a00 */
[----:B------:R-:W4:Y:S04]  /*3e230*/  LDL.LU.64 R168, [R1+0xdf8] ;  /* 0x000df80001a87983 */ /* 0x000f280000300a00 */
[----:B------:R-:W4:Y:S01]  /*3e240*/  LDL.LU.64 R170, [R1+0xe00] ;  /* 0x000e000001aa7983 */ /* 0x000f220000300a00 */
[----:B------:R-:W-:-:S02]  /*3e250*/  LOP3.LUT P1, RZ, R247, 0x80000, RZ, 0xc0, !PT ;  /* 0x00080000f7ff7812 */ /* 0x000fc4000782c0ff */
[----:B------:R-:W-:-:S11]  /*3e260*/  PRMT R0, R80, 0x7772, RZ ;  /* 0x0000777250007816 */ /* 0x000fd600000000ff */
[----:B--2---:R0:W-:Y:S01]  /*3e270*/  @P1 STG.E.U8 desc[UR32][R178.64], R0 ;  /* 0x00000000b2001986 */ /* 0x0041e2000c101120 */
[----:B------:R-:W-:Y:S02]  /*3e280*/  LOP3.LUT P1, RZ, R247, 0x800, RZ, 0xc0, !PT ;  /* 0x00000800f7ff7812 */ /* 0x000fe4000782c0ff */
[----:B------:R-:W-:Y:S02]  /*3e290*/  LOP3.LUT R7, R7, 0xfffffffb, RZ, 0xc0, !PT ;  /* 0xfffffffb07077812 */ /* 0x000fe400078ec0ff */
[C---:B------:R-:W-:Y:S02]  /*3e2a0*/  LOP3.LUT P2, RZ, R247.reuse, 0x40000, RZ, 0xc0, !PT ;  /* 0x00040000f7ff7812 */ /* 0x040fe4000784c0ff */
[----:B------:R-:W-:Y:S01]  /*3e2b0*/  LOP3.LUT P3, RZ, R247, 0x20000, RZ, 0xc0, !PT ;  /* 0x00020000f7ff7812 */ /* 0x000fe2000786c0ff */
[----:B0-----:R-:W2:Y:S06]  /*3e2c0*/  LDL.LU.64 R178, [R1+0xe18] ;  /* 0x000e180001b27983 */ /* 0x001eac0000300a00 */
[----:B------:R-:W-:-:S02]  /*3e2d0*/  @P1 LOP3.LUT R7, R7, 0x4, RZ, 0xfc, !PT ;  /* 0x0000000407071812 */ /* 0x000fc400078efcff */
[----:B------:R-:W-:Y:S01]  /*3e2e0*/  LOP3.LUT P1, RZ, R247, 0x1000, RZ, 0xc0, !PT ;  /* 0x00001000f7ff7812 */ /* 0x000fe2000782c0ff */
[----:B------:R-:W2:Y:S01]  /*3e2f0*/  LDL.LU.64 R172, [R1+0xe20] ;  /* 0x000e200001ac7983 */ /* 0x000ea20000300a00 */
[----:B------:R-:W-:Y:S02]  /*3e300*/  LOP3.LUT R7, R7, 0xfffffff7, RZ, 0xc0, !PT ;  /* 0xfffffff707077812 */ /* 0x000fe400078ec0ff */
[----:B------:R-:W-:Y:S01]  /*3e310*/  LOP3.LUT P5, RZ, R247, 0x10000, RZ, 0xc0, !PT ;  /* 0x00010000f7ff7812 */ /* 0x000fe200078ac0ff */
[----:B------:R-:W2:Y:S08]  /*3e320*/  LDL.LU.64 R174, [R1+0xe28] ;  /* 0x000e280001ae7983 */ /* 0x000eb00000300a00 */
[----:B------:R-:W-:-:S02]  /*3e330*/  @P1 LOP3.LUT R7, R7, 0x8, RZ, 0xfc, !PT ;  /* 0x0000000807071812 */ /* 0x000fc400078efcff */
[----:B------:R-:W-:Y:S02]  /*3e340*/  LOP3.LUT P1, RZ, R247, 0x2000, RZ, 0xc0, !PT ;  /* 0x00002000f7ff7812 */ /* 0x000fe4000782c0ff */
[----:B------:R-:W-:Y:S02]  /*3e350*/  LOP3.LUT R7, R7, 0xffffffef, RZ, 0xc0, !PT ;  /* 0xffffffef07077812 */ /* 0x000fe400078ec0ff */
[----:B------:R-:W-:Y:S02]  /*3e360*/  LOP3.LUT P4, RZ, R247, 0x8000, RZ, 0xc0, !PT ;  /* 0x00008000f7ff7812 */ /* 0x000fe4000788c0ff */
[----:B------:R-:W-:Y:S02]  /*3e370*/  PRMT R80, R80, 0x7773, RZ ;  /* 0x0000777350507816 */ /* 0x000fe400000000ff */
[----:B------:R-:W-:-:S05]  /*3e380*/  PRMT R0, R81, 0x7772, RZ ;  /* 0x0000777251007816 */ /* 0x000fca00000000ff */
[----:B------:R-:W-:Y:S02]  /*3e390*/  @P1 LOP3.LUT R7, R7, 0x10, RZ, 0xfc, !PT ;  /* 0x0000001007071812 */ /* 0x000fe400078efcff */
[----:B------:R-:W-:Y:S01]  /*3e3a0*/  LOP3.LUT P1, RZ, R247, 0x4000, RZ, 0xc0, !PT ;  /* 0x00004000f7ff7812 */ /* 0x000fe2000782c0ff */
[----:B---3--:R-:W-:Y:S01]  /*3e3b0*/  @P2 STG.E.U8 desc[UR32][R166.64], R80 ;  /* 0x00000050a6002986 */ /* 0x008fe2000c101120 */
[----:B------:R-:W-:Y:S02]  /*3e3c0*/  PRMT R81, R81, 0x7773, RZ ;  /* 0x0000777351517816 */ /* 0x000fe400000000ff */
[----:B------:R-:W-:Y:S01]  /*3e3d0*/  LOP3.LUT P0, RZ, R247, 0x40, RZ, 0xc0, !PT ;  /* 0x00000040f7ff7812 */ /* 0x000fe2000780c0ff */
[----:B----4-:R0:W-:Y:S04]  /*3e3e0*/  @P3 STG.E.U8 desc[UR32][R176.64], R0 ;  /* 0x00000000b0003986 */ /* 0x0101e8000c101120 */
[----:B------:R-:W-:Y:S01]  /*3e3f0*/  @P5 STG.E.U8 desc[UR32][R168.64], R81 ;  /* 0x00000051a8005986 */ /* 0x000fe2000c101120 */
[----:B0-----:R-:W-:-:S03]  /*3e400*/  PRMT R0, R82, 0x7772, RZ ;  /* 0x0000777252007816 */ /* 0x001fc600000000ff */
[----:B------:R-:W3:Y:S01]  /*3e410*/  LDL.LU.64 R176, [R1+0xde8] ;  /* 0x000de80001b07983 */ /* 0x000ee20000300a00 */
[----:B------:R-:W-:-:S03]  /*3e420*/  PRMT R82, R82, 0x7773, RZ ;  /* 0x0000777352527816 */ /* 0x000fc600000000ff */
[----:B------:R-:W-:Y:S04]  /*3e430*/  @P4 STG.E.U8 desc[UR32][R170.64], R0 ;  /* 0x00000000aa004986 */ /* 0x000fe8000c101120 */
[----:B------:R-:W4:Y:S04]  /*3e440*/  LDL.LU.64 R164, [R1+0xd80] ;  /* 0x000d800001a47983 */ /* 0x000f280000300a00 */
[----:B------:R-:W4:Y:S04]  /*3e450*/  LDL.LU.64 R166, [R1+0xd58] ;  /* 0x000d580001a67983 */ /* 0x000f280000300a00 */
[----:B------:R0:W-:Y:S04]  /*3e460*/  @P1 STG.E.U8 desc[UR32][R76.64], R82 ;  /* 0x000000524c001986 */ /* 0x0001e8000c101120 */
[----:B0-----:R-:W3:Y:S01]  /*3e470*/  LDL.LU.64 R76, [R1+0xfa0] ;  /* 0x000fa000014c7983 */ /* 0x001ee20000300a00 */
[----:B------:R-:W-:-:S02]  /*3e480*/  LOP3.LUT R2, R2, 0x7fffffff, RZ, 0xc0, !PT ;  /* 0x7fffffff02027812 */ /* 0x000fc400078ec0ff */
[----:B------:R-:W-:Y:S01]  /*3e490*/  LOP3.LUT R7, R7, 0xfffffffe, RZ, 0xc0, !PT ;  /* 0xfffffffe07077812 */ /* 0x000fe200078ec0ff */
[----:B------:R-:W4:Y:S01]  /*3e4a0*/  LDL.LU.64 R168, [R1+0xd28] ;  /* 0x000d280001a87983 */ /* 0x000f220000300a00 */
[----:B------:R-:W-:Y:S02]  /*3e4b0*/  @P0 LOP3.LUT R2, R2, 0x80000000, RZ, 0xfc, !PT ;  /* 0x8000000002020812 */ /* 0x000fe400078efcff */
[----:B------:R-:W-:-:S13]  /*3e4c0*/  LOP3.LUT P0, RZ, R247, 0x80, RZ, 0xc0, !PT ;  /* 0x00000080f7ff7812 */ /* 0x000fda000780c0ff */
[----:B------:R-:W-:Y:S02]  /*3e4d0*/  @P0 LOP3.LUT R7, R7, 0x1, RZ, 0xfc, !PT ;  /* 0x0000000107070812 */ /* 0x000fe400078efcff */
[----:B------:R-:W-:Y:S02]  /*3e4e0*/  LOP3.LUT P0, RZ, R247, 0x100, RZ, 0xc0, !PT ;  /* 0x00000100f7ff7812 */ /* 0x000fe4000780c0ff */
[----:B------:R-:W-:-:S11]  /*3e4f0*/  LOP3.LUT R7, R7, 0xfffffffd, RZ, 0xc0, !PT ;  /* 0xfffffffd07077812 */ /* 0x000fd600078ec0ff */
[----:B------:R-:W-:-:S04]  /*3e500*/  @P0 LOP3.LUT R7, R7, 0x2, RZ, 0xfc, !PT ;  /* 0x0000000207070812 */ /* 0x000fc800078efcff */
[----:B------:R-:W-:Y:S02]  /*3e510*/  LOP3.LUT P1, RZ, R7, 0x10, RZ, 0xc0, !PT ;  /* 0x0000001007ff7812 */ /* 0x000fe4000782c0ff */
[C---:B------:R-:W-:Y:S02]  /*3e520*/  PRMT R0, R83.reuse, 0x7772, RZ ;  /* 0x0000777253007816 */ /* 0x040fe400000000ff */
[----:B------:R-:W-:-:S09]  /*3e530*/  PRMT R83, R83, 0x7773, RZ ;  /* 0x0000777353537816 */ /* 0x000fd200000000ff */
[----:B--2---:R0:W-:Y:S01]  /*3e540*/  @P1 STG.E.U8 desc[UR32][R178.64], R0 ;  /* 0x00000000b2001986 */ /* 0x0041e2000c101120 */
[----:B------:R-:W-:Y:S02]  /*3e550*/  LOP3.LUT P1, RZ, R7, 0x8, RZ, 0xc0, !PT ;  /* 0x0000000807ff7812 */ /* 0x000fe4000782c0ff */
[----:B------:R-:W-:Y:S01]  /*3e560*/  LOP3.LUT P6, RZ, R247, 0x400, RZ, 0xc0, !PT ;  /* 0x00000400f7ff7812 */ /* 0x000fe200078cc0ff */
[----:B0-----:R-:W2:Y:S10]  /*3e570*/  LDL.LU.64 R178, [R1+0xcd8] ;  /* 0x000cd80001b27983 */ /* 0x001eb40000300a00 */
[----:B------:R0:W-:Y:S01]  /*3e580*/  @P1 STG.E.U8 desc[UR32][R172.64], R83 ;  /* 0x00000053ac001986 */ /* 0x0001e2000c101120 */
[----:B------:R-:W-:-:S03]  /*3e590*/  LOP3.LUT P1, RZ, R7, 0x4, RZ, 0xc0, !PT ;  /* 0x0000000407ff7812 */ /* 0x000fc6000782c0ff */
[----:B------:R-:W2:Y:S04]  /*3e5a0*/  LDL.LU.64 R170, [R1+0xcb0] ;  /* 0x000cb00001aa7983 */ /* 0x000ea80000300a00 */
[----:B0-----:R-:W2:Y:S01]  /*3e5b0*/  LDL.LU.64 R172, [R1+0xc48] ;  /* 0x000c480001ac7983 */ /* 0x001ea20000300a00 */
[----:B---3--:R-:W-:-:S05]  /*3e5c0*/  PRMT R0, R76, 0x7770, RZ ;  /* 0x000077704c007816 */ /* 0x008fca00000000ff */
[----:B------:R0:W-:Y:S02]  /*3e5d0*/  @P1 STG.E.U8 desc[UR32][R174.64], R0 ;  /* 0x00000000ae001986 */ /* 0x0001e4000c101120 */
[----:B0-----:R-:W-:-:S05]  /*3e5e0*/  PRMT R0, R76, 0x7771, RZ ;  /* 0x000077714c007816 */ /* 0x001fca00000000ff */
[----:B------:R0:W-:Y:S04]  /*3e5f0*/  @P6 STG.E.U8 desc[UR32][R78.64], R0 ;  /* 0x000000004e006986 */ /* 0x0001e8000c101120 */
[----:B0-----:R-:W3:Y:S01]  /*3e600*/  LDL.LU.64 R78, [R1+0xf98] ;  /* 0x000f9800014e7983 */ /* 0x001ee20000300a00 */
[----:B------:R-:W-:Y:S02]  /*3e610*/  LOP3.LUT P0, RZ, R247, 0x200, RZ, 0xc0, !PT ;  /* 0x00000200f7ff7812 */ /* 0x000fe4000780c0ff */
[C---:B------:R-:W-:Y:S02]  /*3e620*/  PRMT R3, R77.reuse, 0x7770, RZ ;  /* 0x000077704d037816 */ /* 0x040fe400000000ff */
[----:B------:R-:W-:-:S09]  /*3e630*/  PRMT R5, R77, 0x7771, RZ ;  /* 0x000077714d057816 */ /* 0x000fd200000000ff */
[----:B------:R0:W-:Y:S01]  /*3e640*/  @P0 STG.E.U8 desc[UR32][R248.64], R3 ;  /* 0x00000003f8000986 */ /* 0x0001e2000c101120 */
[----:B------:R-:W-:Y:S02]  /*3e650*/  LOP3.LUT P0, RZ, R7, 0x2, RZ, 0xc0, !PT ;  /* 0x0000000207ff7812 */ /* 0x000fe4000780c0ff */
[C---:B------:R-:W-:Y:S02]  /*3e660*/  LOP3.LUT P2, RZ, R247.reuse, 0x20, RZ, 0xc0, !PT ;  /* 0x00000020f7ff7812 */ /* 0x040fe4000784c0ff */
[----:B------:R-:W-:Y:S01]  /*3e670*/  LOP3.LUT P3, RZ, R247, 0x10, RZ, 0xc0, !PT ;  /* 0x00000010f7ff7812 */ /* 0x000fe2000786c0ff */
[----:B0-----:R-:W2:Y:S08]  /*3e680*/  LDL.LU.64 R248, [R1+0xf90] ;  /* 0x000f900001f87983 */ /* 0x001eb00000300a00 */
[----:B------:R0:W-:Y:S01]  /*3e690*/  @P0 STG.E.U8 desc[UR32][R176.64], R5 ;  /* 0x00000005b0000986 */ /* 0x0001e2000c101120 */
[----:B------:R-:W-:-:S03]  /*3e6a0*/  LOP3.LUT P0, RZ, R7, 0x1, RZ, 0xc0, !PT ;  /* 0x0000000107ff7812 */ /* 0x000fc6000780c0ff */
[----:B------:R-:W2:Y:S04]  /*3e6b0*/  LDL.LU.64 R174, [R1+0xc20] ;  /* 0x000c200001ae7983 */ /* 0x000ea80000300a00 */
[----:B0-----:R-:W2:Y:S01]  /*3e6c0*/  LDL.LU.64 R176, [R1+0xbc8] ;  /* 0x000bc80001b07983 */ /* 0x001ea20000300a00 */
[----:B---3--:R-:W-:-:S05]  /*3e6d0*/  PRMT R6, R78, 0x7770, RZ ;  /* 0x000077704e067816 */ /* 0x008fca00000000ff */
[----:B----4-:R-:W-:Y:S01]  /*3e6e0*/  @P0 STG.E.U8 desc[UR32][R164.64], R6 ;  /* 0x00000006a4000986 */ /* 0x010fe2000c101120 */
[----:B------:R-:W-:Y:S02]  /*3e6f0*/  LOP3.LUT P0, RZ, R2, 0x80000000, RZ, 0xc0, !PT ;  /* 0x8000000002ff7812 */ /* 0x000fe4000780c0ff */
[----:B------:R-:W-:Y:S02]  /*3e700*/  PRMT R7, R78, 0x7771, RZ ;  /* 0x000077714e077816 */ /* 0x000fe400000000ff */
[C---:B------:R-:W-:Y:S02]  /*3e710*/  PRMT R8, R79.reuse, 0x7770, RZ ;  /* 0x000077704f087816 */ /* 0x040fe400000000ff */
[----:B------:R-:W-:-:S07]  /*3e720*/  PRMT R0, R79, 0x7771, RZ ;  /* 0x000077714f007816 */ /* 0x000fce00000000ff */
[----:B------:R-:W-:Y:S04]  /*3e730*/  @P0 STG.E.U8 desc[UR32][R166.64], R7 ;  /* 0x00000007a6000986 */ /* 0x000fe8000c101120 */
[----:B------:R-:W-:Y:S04]  /*3e740*/  @P2 STG.E.U8 desc[UR32][R168.64], R8 ;  /* 0x00000008a8002986 */ /* 0x000fe8000c101120 */
[----:B--2---:R0:W-:Y:S04]  /*3e750*/  @P3 STG.E.U8 desc[UR32][R178.64], R0 ;  /* 0x00000000b2003986 */ /* 0x0041e8000c101120 */
[----:B0-----:R-:W2:Y:S01]  /*3e760*/  LDL.LU.64 R178, [R1+0xba0] ;  /* 0x000ba00001b27983 */ /* 0x001ea20000300a00 */
[----:B------:R-:W-:-:S02]  /*3e770*/  LOP3.LUT P5, RZ, R247, 0x8, RZ, 0xc0, !PT ;  /* 0x00000008f7ff7812 */ /* 0x000fc400078ac0ff */
[C---:B------:R-:W-:Y:S02]  /*3e780*/  LOP3.LUT P4, RZ, R247.reuse, 0x4, RZ, 0xc0, !PT ;  /* 0x00000004f7ff7812 */ /* 0x040fe4000788c0ff */
[C---:B------:R-:W-:Y:S02]  /*3e790*/  LOP3.LUT P1, RZ, R247.reuse, 0x2, RZ, 0xc0, !PT ;  /* 0x00000002f7ff7812 */ /* 0x040fe4000782c0ff */
[----:B------:R-:W-:Y:S02]  /*3e7a0*/  LOP3.LUT P6, RZ, R247, 0x1, RZ, 0xc0, !PT ;  /* 0x00000001f7ff7812 */ /* 0x000fe400078cc0ff */
[C---:B------:R-:W-:Y:S02]  /*3e7b0*/  LOP3.LUT P0, RZ, R248.reuse, 0x80000000, RZ, 0xc0, !PT ;  /* 0x80000000f8ff7812 */ /* 0x040fe4000780c0ff */
[----:B------:R-:W-:Y:S02]  /*3e7c0*/  LOP3.LUT P2, RZ, R248, 0x40000000, RZ, 0xc0, !PT ;  /* 0x40000000f8ff7812 */ /* 0x000fe4000784c0ff */
[----:B------:R-:W-:-:S02]  /*3e7d0*/  PRMT R3, R76, 0x7772, RZ ;  /* 0x000077724c037816 */ /* 0x000fc400000000ff */
[----:B------:R-:W-:Y:S02]  /*3e7e0*/  PRMT R76, R76, 0x7773, RZ ;  /* 0x000077734c4c7816 */ /* 0x000fe400000000ff */
[C---:B------:R-:W-:Y:S02]  /*3e7f0*/  PRMT R5, R77.reuse, 0x7772, RZ ;  /* 0x000077724d057816 */ /* 0x040fe400000000ff */
[----:B------:R-:W-:Y:S01]  /*3e800*/  PRMT R77, R77, 0x7773, RZ ;  /* 0x000077734d4d7816 */ /* 0x000fe200000000ff */
[----:B------:R0:W-:Y:S01]  /*3e810*/  @P5 STG.E.U8 desc[UR32][R170.64], R3 ;  /* 0x00000003aa005986 */ /* 0x0001e2000c101120 */
[C---:B------:R-:W-:Y:S02]  /*3e820*/  PRMT R6, R78.reuse, 0x7772, RZ ;  /* 0x000077724e067816 */ /* 0x040fe400000000ff */
[----:B------:R-:W-:Y:S01]  /*3e830*/  PRMT R78, R78, 0x7773, RZ ;  /* 0x000077734e4e7816 */ /* 0x000fe200000000ff */
[----:B------:R1:W-:Y:S04]  /*3e840*/  @P4 STG.E.U8 desc[UR32][R172.64], R76 ;  /* 0x0000004cac004986 */ /* 0x0003e8000c101120 */
[----:B------:R3:W-:Y:S04]  /*3e850*/  @P1 STG.E.U8 desc[UR32][R174.64], R5 ;  /* 0x00000005ae001986 */ /* 0x0007e8000c101120 */
[----:B0-----:R-:W4:Y:S04]  /*3e860*/  LDL.LU.64 R170, [R1+0xb20] ;  /* 0x000b200001aa7983 */ /* 0x001f280000300a00 */
[----:B-1----:R-:W4:Y:S04]  /*3e870*/  LDL.LU.64 R172, [R1+0x150] ;  /* 0x0001500001ac7983 */ /* 0x002f280000300a00 */
[----:B------:R0:W-:Y:S04]  /*3e880*/  @P6 STG.E.U8 desc[UR32][R176.64], R77 ;  /* 0x0000004db0006986 */ /* 0x0001e8000c101120 */
[----:B---3--:R-:W3:Y:S04]  /*3e890*/  LDL.LU.64 R174, [R1+0x140] ;  /* 0x0001400001ae7983 */ /* 0x008ee80000300a00 */
[----:B0-----:R-:W3:Y:S04]  /*3e8a0*/  LDL.LU.64 R176, [R1+0x138] ;  /* 0x0001380001b07983 */ /* 0x001ee80000300a00 */
[----:B------:R-:W3:Y:S04]  /*3e8b0*/  LDL.LU.64 R160, [R1+0x130] ;  /* 0x0001300001a07983 */ /* 0x000ee80000300a00 */
[----:B------:R-:W3:Y:S04]  /*3e8c0*/  LDL.LU.64 R162, [R1+0x128] ;  /* 0x0001280001a27983 */ /* 0x000ee80000300a00 */
[----:B--2---:R-:W-:Y:S04]  /*3e8d0*/  @P0 STG.E.U8 desc[UR32][R178.64], R6 ;  /* 0x00000006b2000986 */ /* 0x004fe8000c101120 */
[----:B------:R0:W-:Y:S04]  /*3e8e0*/  @P2 STG.E.U8 desc[UR32][R72.64], R78 ;  /* 0x0000004e48002986 */ /* 0x0001e8000c101120 */
[----:B0-----:R-:W2:Y:S01]  /*3e8f0*/  LDL.LU.64 R72, [R1+0xf88] ;  /* 0x000f880001487983 */ /* 0x001ea20000300a00 */
[----:B------:R-:W-:-:S02]  /*3e900*/  LOP3.LUT P4, RZ, R248, 0x1000000, RZ, 0xc0, !PT ;  /* 0x01000000f8ff7812 */ /* 0x000fc4000788c0ff */
[C---:B------:R-:W-:Y:S01]  /*3e910*/  LOP3.LUT P3, RZ, R248.reuse, 0x20000000, RZ, 0xc0, !PT ;  /* 0x20000000f8ff7812 */ /* 0x040fe2000786c0ff */
[----:B------:R-:W3:Y:S01]  /*3e920*/  LDL.LU.64 R178, [R1+0x120] ;  /* 0x0001200001b27983 */ /* 0x000ee20000300a00 */
[----:B------:R-:W-:Y:S02]  /*3e930*/  P2R R9, PR, RZ, 0x10 ;  /* 0x00000010ff097803 */ /* 0x000fe40000000000 */
[C---:B------:R-:W-:Y:S01]  /*3e940*/  LOP3.LUT P4, RZ, R248.reuse, 0x2000000, RZ, 0xc0, !PT ;  /* 0x02000000f8ff7812 */ /* 0x040fe2000788c0ff */
[----:B------:R-:W3:Y:S03]  /*3e950*/  LDL.LU.64 R164, [R1+0x118] ;  /* 0x0001180001a47983 */ /* 0x000ee60000300a00 */
[----:B------:R-:W-:Y:S01]  /*3e960*/  P2R R8, PR, RZ, 0x10 ;  /* 0x00000010ff087803 */ /* 0x000fe20000000000 */
[----:B------:R-:W3:Y:S01]  /*3e970*/  LDL.LU.64 R166, [R1+0x110] ;  /* 0x0001100001a67983 */ /* 0x000ee20000300a00 */
[----:B------:R-:W-:-:S02]  /*3e980*/  LOP3.LUT P4, RZ, R248, 0x4000000, RZ, 0xc0, !PT ;  /* 0x04000000f8ff7812 */ /* 0x000fc4000788c0ff */
[C---:B------:R-:W-:Y:S01]  /*3e990*/  LOP3.LUT P5, RZ, R248.reuse, 0x10000000, RZ, 0xc0, !PT ;  /* 0x10000000f8ff7812 */ /* 0x040fe200078ac0ff */
[----:B------:R-:W3:Y:S01]  /*3e9a0*/  LDL.LU.64 R168, [R1+0x108] ;  /* 0x0001080001a87983 */ /* 0x000ee20000300a00 */
[----:B------:R-:W-:Y:S02]  /*3e9b0*/  P2R R7, PR, RZ, 0x10 ;  /* 0x00000010ff077803 */ /* 0x000fe40000000000 */
[----:B------:R-:W-:Y:S02]  /*3e9c0*/  LOP3.LUT P4, RZ, R248, 0x8000000, RZ, 0xc0, !PT ;  /* 0x08000000f8ff7812 */ /* 0x000fe4000788c0ff */
[C---:B------:R-:W-:Y:S02]  /*3e9d0*/  PRMT R0, R79.reuse, 0x7772, RZ ;  /* 0x000077724f007816 */ /* 0x040fe400000000ff */
[----:B------:R-:W-:-:S03]  /*3e9e0*/  PRMT R79, R79, 0x7773, RZ ;  /* 0x000077734f4f7816 */ /* 0x000fc600000000ff */
[----:B----4-:R-:W-:Y:S04]  /*3e9f0*/  @P3 STG.E.U8 desc[UR32][R170.64], R0 ;  /* 0x00000000aa003986 */ /* 0x010fe8000c101120 */
[----:B------:R-:W-:Y:S01]  /*3ea00*/  @P5 STG.E.U8 desc[UR32][R172.64], R79 ;  /* 0x0000004fac005986 */ /* 0x000fe2000c101120 */
[----:B--2---:R-:W-:-:S05]  /*3ea10*/  PRMT R3, R72, 0x7770, RZ ;  /* 0x0000777048037816 */ /* 0x004fca00000000ff */
[----:B------:R0:W-:Y:S04]  /*3ea20*/  @P4 STG.E.U8 desc[UR32][R74.64], R3 ;  /* 0x000000034a004986 */ /* 0x0001e8000c101120 */
[----:B0-----:R-:W2:Y:S01]  /*3ea30*/  LDL.LU.64 R74, [R1+0xf80] ;  /* 0x000f8000014a7983 */ /* 0x001ea20000300a00 */
[----:B------:R-:W-:Y:S02]  /*3ea40*/  ISETP.NE.AND P4, PT, R7, RZ, PT ;  /* 0x000000ff0700720c */ /* 0x000fe40003f85270 */
[----:B------:R-:W-:Y:S01]  /*3ea50*/  PRMT R5, R72, 0x7771, RZ ;  /* 0x0000777148057816 */ /* 0x000fe200000000ff */
[----:B------:R-:W4:Y:S01]  /*3ea60*/  LDL.LU.64 R170, [R1+0x100] ;  /* 0x0001000001aa7983 */ /* 0x000f220000300a00 */
[----:B------:R-:W-:Y:S02]  /*3ea70*/  LOP3.LUT P6, RZ, R248, 0x80000, RZ, 0xc0, !PT ;  /* 0x00080000f8ff7812 */ /* 0x000fe400078cc0ff */
[----:B------:R-:W-:Y:S01]  /*3ea80*/  PRMT R6, R73, 0x7770, RZ ;  /* 0x0000777049067816 */ /* 0x000fe200000000ff */
[----:B------:R-:W4:Y:S06]  /*3ea90*/  LDL.LU.64 R172, [R1+0xf8] ;  /* 0x0000f80001ac7983 */ /* 0x000f2c0000300a00 */
[----:B---3--:R0:W-:Y:S01]  /*3eaa0*/  @P4 STG.E.U8 desc[UR32][R174.64], R5 ;  /* 0x00000005ae004986 */ /* 0x0081e2000c101120 */
[----:B------:R-:W-:-:S02]  /*3eab0*/  ISETP.NE.AND P4, PT, R8, RZ, PT ;  /* 0x000000ff0800720c */ /* 0x000fc40003f85270 */
[----:B------:R-:W-:Y:S02]  /*3eac0*/  P2R R80, PR, RZ, 0x40 ;  /* 0x00000040ff507803 */ /* 0x000fe40000000000 */
[----:B------:R-:W-:-:S04]  /*3ead0*/  LOP3.LUT P6, RZ, R248, 0x100000, RZ, 0xc0, !PT ;  /* 0x00100000f8ff7812 */ /* 0x000fc800078cc0ff */
[----:B------:R-:W-:Y:S02]  /*3eae0*/  P2R R77, PR, RZ, 0x40 ;  /* 0x00000040ff4d7803 */ /* 0x000fe40000000000 */
[C---:B------:R-:W-:Y:S01]  /*3eaf0*/  LOP3.LUT P6, RZ, R248.reuse, 0x200000, RZ, 0xc0, !PT ;  /* 0x00200000f8ff7812 */ /* 0x040fe200078cc0ff */
[----:B0-----:R-:W3:Y:S01]  /*3eb00*/  LDL.LU.64 R174, [R1+0xf0] ;  /* 0x0000f00001ae7983 */ /* 0x001ee20000300a00 */
[----:B------:R-:W-:-:S03]  /*3eb10*/  LOP3.LUT P1, RZ, R248, 0x800000, RZ, 0xc0, !PT ;  /* 0x00800000f8ff7812 */ /* 0x000fc6000782c0ff */
[----:B------:R0:W-:Y:S01]  /*3eb20*/  @P4 STG.E.U8 desc[UR32][R176.64], R6 ;  /* 0x00000006b0004986 */ /* 0x0001e2000c101120 */
[----:B------:R-:W-:Y:S02]  /*3eb30*/  ISETP.NE.AND P4, PT, R9, RZ, PT ;  /* 0x000000ff0900720c */ /* 0x000fe40003f85270 */
[----:B------:R-:W-:Y:S02]  /*3eb40*/  P2R R76, PR, RZ, 0x40 ;  /* 0x00000040ff4c7803 */ /* 0x000fe40000000000 */
[----:B------:R-:W-:Y:S02]  /*3eb50*/  LOP3.LUT P6, RZ, R248, 0x400000, RZ, 0xc0, !PT ;  /* 0x00400000f8ff7812 */ /* 0x000fe400078cc0ff */
[----:B------:R-:W-:Y:S01]  /*3eb60*/  PRMT R7, R73, 0x7771, RZ ;  /* 0x0000777149077816 */ /* 0x000fe200000000ff */
[----:B0-----:R-:W3:Y:S06]  /*3eb70*/  LDL.LU.64 R176, [R1+0xe8] ;  /* 0x0000e80001b07983 */ /* 0x001eec0000300a00 */
[----:B------:R-:W-:Y:S01]  /*3eb80*/  @P4 STG.E.U8 desc[UR32][R160.64], R7 ;  /* 0x00000007a0004986 */ /* 0x000fe2000c101120 */
[----:B--2---:R-:W-:-:S02]  /*3eb90*/  PRMT R0, R74, 0x7770, RZ ;  /* 0x000077704a007816 */ /* 0x004fc400000000ff */
[----:B------:R-:W-:-:S03]  /*3eba0*/  PRMT R8, R74, 0x7771, RZ ;  /* 0x000077714a087816 */ /* 0x000fc600000000ff */
[----:B------:R-:W-:Y:S04]  /*3ebb0*/  @P1 STG.E.U8 desc[UR32][R162.64], R0 ;  /* 0x00000000a2001986 */ /* 0x000fe8000c101120 */
[----:B------:R0:W-:Y:S04]  /*3ebc0*/  @P6 STG.E.U8 desc[UR32][R178.64], R8 ;  /* 0x00000008b2006986 */ /* 0x0001e8000c101120 */
[----:B0-----:R-:W2:Y:S01]  /*3ebd0*/  LDL.LU.64 R178, [R1+0xe0] ;  /* 0x0000e00001b27983 */ /* 0x001ea20000300a00 */
[----:B------:R-:W-:Y:S02]  /*3ebe0*/  ISETP.NE.AND P6, PT, R76, RZ, PT ;  /* 0x000000ff4c00720c */ /* 0x000fe40003fc5270 */
[----:B------:R-:W-:-:S02]  /*3ebf0*/  PRMT R3, R75, 0x7770, RZ ;  /* 0x000077704b037816 */ /* 0x000fc400000000ff */
[----:B------:R-:W-:-:S09]  /*3ec00*/  PRMT R5, R75, 0x7771, RZ ;  /* 0x000077714b057816 */ /* 0x000fd200000000ff */
[----:B------:R0:W-:Y:S01]  /*3ec10*/  @P6 STG.E.U8 desc[UR32][R164.64], R3 ;  /* 0x00000003a4006986 */ /* 0x0001e2000c101120 */
[----:B------:R-:W-:Y:S02]  /*3ec20*/  ISETP.NE.AND P6, PT, R77, RZ, PT ;  /* 0x000000ff4d00720c */ /* 0x000fe40003fc5270 */
[C---:B------:R-:W-:Y:S02]  /*3ec30*/  LOP3.LUT P0, RZ, R248.reuse, 0x40000, RZ, 0xc0, !PT ;  /* 0x00040000f8ff7812 */ /* 0x040fe4000780c0ff */
[C---:B------:R-:W-:Y:S02]  /*3ec40*/  LOP3.LUT P2, RZ, R248.reuse, 0x20000, RZ, 0xc0, !PT ;  /* 0x00020000f8ff7812 */ /* 0x040fe4000784c0ff */
[C---:B------:R-:W-:Y:S02]  /*3ec50*/  LOP3.LUT P3, RZ, R248.reuse, 0x10000, RZ, 0xc0, !PT ;  /* 0x00010000f8ff7812 */ /* 0x040fe4000786c0ff */
[----:B------:R-:W-:-:S05]  /*3ec60*/  LOP3.LUT P5, RZ, R248, 0x8000, RZ, 0xc0, !PT ;  /* 0x00008000f8ff7812 */ /* 0x000fca00078ac0ff */
[----:B------:R1:W-:Y:S01]  /*3ec70*/  @P6 STG.E.U8 desc[UR32][R166.64], R5 ;  /* 0x00000005a6006986 */ /* 0x0003e2000c101120 */
[----:B------:R-:W-:Y:S02]  /*3ec80*/  ISETP.NE.AND P6, PT, R80, RZ, PT ;  /* 0x000000ff5000720c */ /* 0x000fe40003fc5270 */
[C---:B------:R-:W-:Y:S02]  /*3ec90*/  LOP3.LUT P4, RZ, R248.reuse, 0x4000, RZ, 0xc0, !PT ;  /* 0x00004000f8ff7812 */ /* 0x040fe4000788c0ff */
[----:B------:R-:W-:Y:S02]  /*3eca0*/  LOP3.LUT P1, RZ, R248, 0x2000, RZ, 0xc0, !PT ;  /* 0x00002000f8ff7812 */ /* 0x000fe4000782c0ff */
[C---:B------:R-:W-:Y:S02]  /*3ecb0*/  PRMT R6, R72.reuse, 0x7772, RZ ;  /* 0x0000777248067816 */ /* 0x040fe400000000ff */
[----:B------:R-:W-:Y:S02]  /*3ecc0*/  PRMT R72, R72, 0x7773, RZ ;  /* 0x0000777348487816 */ /* 0x000fe400000000ff */
[----:B------:R-:W-:-:S02]  /*3ecd0*/  PRMT R0, R73, 0x7772, RZ ;  /* 0x0000777249007816 */ /* 0x000fc400000000ff */
[----:B------:R-:W-:Y:S01]  /*3ece0*/  PRMT R73, R73, 0x7773, RZ ;  /* 0x0000777349497816 */ /* 0x000fe200000000ff */
[----:B------:R-:W-:Y:S01]  /*3ecf0*/  @P6 STG.E.U8 desc[UR32][R168.64], R6 ;  /* 0x00000006a8006986 */ /* 0x000fe2000c101120 */
[C---:B0-----:R-:W-:Y:S02]  /*3ed00*/  PRMT R3, R74.reuse, 0x7772, RZ ;  /* 0x000077724a037816 */ /* 0x041fe400000000ff */
[----:B------:R-:W-:Y:S01]  /*3ed10*/  PRMT R74, R74, 0x7773, RZ ;  /* 0x000077734a4a7816 */ /* 0x000fe200000000ff */
[----:B----4-:R-:W-:Y:S01]  /*3ed20*/  @P0 STG.E.U8 desc[UR32][R170.64], R72 ;  /* 0x00000048aa000986 */ /* 0x010fe2000c101120 */
[----:B-1----:R-:W-:-:S03]  /*3ed30*/  PRMT R5, R75, 0x7772, RZ ;  /* 0x000077724b057816 */ /* 0x002fc600000000ff */
[----:B------:R0:W-:Y:S04]  /*3ed40*/  @P2 STG.E.U8 desc[UR32][R172.64], R0 ;  /* 0x00000000ac002986 */ /* 0x0001e8000c101120 */
[----:B---3--:R1:W-:Y:S04]  /*3ed50*/  @P3 STG.E.U8 desc[UR32][R174.64], R73 ;  /* 0x00000049ae003986 */ /* 0x0083e8000c101120 */
[----:B------:R3:W-:Y:S04]  /*3ed60*/  @P5 STG.E.U8 desc[UR32][R176.64], R3 ;  /* 0x00000003b0005986 */ /* 0x0007e8000c101120 */
[----:B0-----:R-:W4:Y:S04]  /*3ed70*/  LDL.LU.64 R172, [R1+0xd0] ;  /* 0x0000d00001ac7983 */ /* 0x001f280000300a00 */
[----:B-1----:R-:W4:Y:S04]  /*3ed80*/  LDL.LU.64 R174, [R1+0xc8] ;  /* 0x0000c80001ae7983 */ /* 0x002f280000300a00 */
[----:B---3--:R-:W3:Y:S04]  /*3ed90*/  LDL.LU.64 R176, [R1+0xb8] ;  /* 0x0000b80001b07983 */ /* 0x008ee80000300a00 */
[----:B--2---:R0:W-:Y:S04]  /*3eda0*/  @P4 STG.E.U8 desc[UR32][R178.64], R74 ;  /* 0x0000004ab2004986 */ /* 0x0041e8000c101120 */
[----:B------:R1:W-:Y:S04]  /*3edb0*/  @P1 STG.E.U8 desc[UR32][R68.64], R5 ;  /* 0x0000000544001986 */ /* 0x0003e8000c101120 */
[----:B0-----:R-:W2:Y:S04]  /*3edc0*/  LDL.LU.64 R178, [R1+0xb0] ;  /* 0x0000b00001b27983 */ /* 0x001ea80000300a00 */
[----:B-1----:R-:W3:Y:S01]  /*3edd0*/  LDL.LU.64 R68, [R1+0xf78] ;  /* 0x000f780001447983 */ /* 0x002ee20000300a00 */
[----:B------:R-:W-:-:S02]  /*3ede0*/  LOP3.LUT P6, RZ, R248, 0x1000, RZ, 0xc0, !PT ;  /* 0x00001000f8ff7812 */ /* 0x000fc400078cc0ff */
[C---:B------:R-:W-:Y:S01]  /*3edf0*/  LOP3.LUT P0, RZ, R248.reuse, 0x800, RZ, 0xc0, !PT ;  /* 0x00000800f8ff7812 */ /* 0x040fe2000780c0ff */
[----:B------:R-:W2:Y:S01]  /*3ee00*/  LDL.LU.64 R160, [R1+0xa8] ;  /* 0x0000a80001a07983 */ /* 0x000ea20000300a00 */
[C---:B------:R-:W-:Y:S02]  /*3ee10*/  LOP3.LUT P2, RZ, R248.reuse, 0x400, RZ, 0xc0, !PT ;  /* 0x00000400f8ff7812 */ /* 0x040fe4000784c0ff */
[----:B------:R-:W-:Y:S01]  /*3ee20*/  PRMT R75, R75, 0x7773, RZ ;  /* 0x000077734b4b7816 */ /* 0x000fe200000000ff */
[----:B------:R-:W2:Y:S04]  /*3ee30*/  LDL.LU.64 R162, [R1+0xa0] ;  /* 0x0000a00001a27983 */ /* 0x000ea80000300a00 */
[----:B------:R-:W2:Y:S04]  /*3ee40*/  LDL.LU.64 R168, [R1+0x98] ;  /* 0x0000980001a87983 */ /* 0x000ea80000300a00 */
[----:B------:R-:W2:Y:S04]  /*3ee50*/  LDL.LU.64 R164, [R1+0x90] ;  /* 0x0000900001a47983 */ /* 0x000ea80000300a00 */
[----:B------:R-:W2:Y:S04]  /*3ee60*/  LDL.LU.64 R166, [R1+0x88] ;  /* 0x0000880001a67983 */ /* 0x000ea80000300a00 */
[----:B------:R-:W2:Y:S04]  /*3ee70*/  LDL.LU.64 R170, [R1+0x80] ;  /* 0x0000800001aa7983 */ /* 0x000ea80000300a00 */
[----:B----4-:R-:W-:Y:S01]  /*3ee80*/  @P6 STG.E.U8 desc[UR32][R172.64], R75 ;  /* 0x0000004bac006986 */ /* 0x010fe2000c101120 */
[----:B------:R-:W-:-:S04]  /*3ee90*/  LOP3.LUT P5, RZ, R248, 0x20, RZ, 0xc0, !PT ;  /* 0x00000020f8ff7812 */ /* 0x000fc800078ac0ff */
[----:B------:R-:W-:Y:S02]  /*3eea0*/  P2R R72, PR, RZ, 0x20 ;  /* 0x00000020ff487803 */ /* 0x000fe40000000000 */
[----:B------:R-:W-:-:S04]  /*3eeb0*/  LOP3.LUT P5, RZ, R248, 0x40, RZ, 0xc0, !PT ;  /* 0x00000040f8ff7812 */ /* 0x000fc800078ac0ff */
[----:B------:R-:W-:Y:S02]  /*3eec0*/  P2R R9, PR, RZ, 0x20 ;  /* 0x00000020ff097803 */ /* 0x000fe40000000000 */
[C---:B------:R-:W-:Y:S02]  /*3eed0*/  LOP3.LUT P5, RZ, R248.reuse, 0x80, RZ, 0xc0, !PT ;  /* 0x00000080f8ff7812 */ /* 0x040fe400078ac0ff */
[C---:B------:R-:W-:Y:S02]  /*3eee0*/  LOP3.LUT P3, RZ, R248.reuse, 0x200, RZ, 0xc0, !PT ;  /* 0x00000200f8ff7812 */ /* 0x040fe4000786c0ff */
[----:B------:R-:W-:Y:S02]  /*3eef0*/  P2R R8, PR, RZ, 0x20 ;  /* 0x00000020ff087803 */ /* 0x000fe40000000000 */
[----:B------:R-:W-:Y:S02]  /*3ef00*/  LOP3.LUT P5, RZ, R248, 0x100, RZ, 0xc0, !PT ;  /* 0x00000100f8ff7812 */ /* 0x000fe400078ac0ff */
[----:B---3--:R-:W-:-:S02]  /*3ef10*/  PRMT R0, R68, 0x7770, RZ ;  /* 0x0000777044007816 */ /* 0x008fc400000000ff */
[----:B------:R-:W-:-:S03]  /*3ef20*/  PRMT R6, R68, 0x7771, RZ ;  /* 0x0000777144067816 */ /* 0x000fc600000000ff */
[----:B------:R-:W-:Y:S04]  /*3ef30*/  @P0 STG.E.U8 desc[UR32][R174.64], R0 ;  /* 0x00000000ae000986 */ /* 0x000fe8000c101120 */
[----:B------:R0:W-:Y:S04]  /*3ef40*/  @P2 STG.E.U8 desc[UR32][R70.64], R6 ;  /* 0x0000000646002986 */ /* 0x0001e8000c101120 */
[----:B0-----:R-:W3:Y:S04]  /*3ef50*/  LDL.LU.64 R70, [R1+0xf70] ;  /* 0x000f700001467983 */ /* 0x001ee80000300a00 */
[----:B------:R-:W4:Y:S01]  /*3ef60*/  LDL.LU.64 R172, [R1+0x78] ;  /* 0x0000780001ac7983 */ /* 0x000f220000300a00 */
[----:B------:R-:W-:-:S02]  /*3ef70*/  PRMT R3, R69, 0x7770, RZ ;  /* 0x0000777045037816 */ /* 0x000fc400000000ff */
[----:B------:R-:W-:Y:S01]  /*3ef80*/  PRMT R7, R69, 0x7771, RZ ;  /* 0x0000777145077816 */ /* 0x000fe200000000ff */
[----:B------:R-:W4:Y:S04]  /*3ef90*/  LDL.LU.64 R174, [R1+0x70] ;  /* 0x0000700001ae7983 */ /* 0x000f280000300a00 */
[----:B------:R0:W-:Y:S04]  /*3efa0*/  @P3 STG.E.U8 desc[UR32][R176.64], R3 ;  /* 0x00000003b0003986 */ /* 0x0001e8000c101120 */
[----:B--2---:R1:W-:Y:S04]  /*3efb0*/  @P5 STG.E.U8 desc[UR32][R178.64], R7 ;  /* 0x00000007b2005986 */ /* 0x0043e8000c101120 */
[----:B0-----:R-:W2:Y:S04]  /*3efc0*/  LDL.LU.64 R176, [R1+0x68] ;  /* 0x0000680001b07983 */ /* 0x001ea80000300a00 */
[----:B-1----:R-:W2:Y:S01]  /*3efd0*/  LDL.LU.64 R178, [R1+0x60] ;  /* 0x0000600001b27983 */ /* 0x002ea20000300a00 */
[----:B------:R-:W-:-:S02]  /*3efe0*/  ISETP.NE.AND P5, PT, R8, RZ, PT ;  /* 0x000000ff0800720c */ /* 0x000fc40003fa5270 */
        /* <DEDUP_REMOVED lines=8> */
[----:B------:R-:W-:-:S02]  /*3f070*/  PRMT R3, R68, 0x7772, RZ ;  /* 0x0000777244037816 */ /* 0x000fc400000000ff */
[----:B------:R-:W-:Y:S02]  /*3f080*/  PRMT R68, R68, 0x7773, RZ ;  /* 0x0000777344447816 */ /* 0x000fe400000000ff */
[C---:B------:R-:W-:Y:S02]  /*3f090*/  LOP3.LUT P6, RZ, R249.reuse, 0x80000000, RZ, 0xc0, !PT ;  /* 0x80000000f9ff7812 */ /* 0x040fe400078cc0ff */
[C---:B------:R-:W-:Y:S02]  /*3f0a0*/  LOP3.LUT P0, RZ, R249.reuse, 0x40000000, RZ, 0xc0, !PT ;  /* 0x40000000f9ff7812 */ /* 0x040fe4000780c0ff */
[----:B------:R-:W-:Y:S02]  /*3f0b0*/  LOP3.LUT P2, RZ, R249, 0x20000000, RZ, 0xc0, !PT ;  /* 0x20000000f9ff7812 */ /* 0x000fe4000784c0ff */
[----:B---3--:R-:W-:-:S05]  /*3f0c0*/  PRMT R5, R70, 0x7770, RZ ;  /* 0x0000777046057816 */ /* 0x008fca00000000ff */
[----:B------:R0:W-:Y:S01]  /*3f0d0*/  @P5 STG.E.U8 desc[UR32][R160.64], R5 ;  /* 0x00000005a0005986 */ /* 0x0001e2000c101120 */
[----:B------:R-:W-:Y:S02]  /*3f0e0*/  ISETP.NE.AND P5, PT, R9, RZ, PT ;  /* 0x000000ff0900720c */ /* 0x000fe40003fa5270 */
[----:B------:R-:W-:Y:S02]  /*3f0f0*/  PRMT R8, R70, 0x7771, RZ ;  /* 0x0000777146087816 */ /* 0x000fe400000000ff */
[----:B------:R-:W-:-:S09]  /*3f100*/  PRMT R0, R71, 0x7770, RZ ;  /* 0x0000777047007816 */ /* 0x000fd200000000ff */
[----:B------:R-:W-:Y:S01]  /*3f110*/  @P5 STG.E.U8 desc[UR32][R162.64], R8 ;  /* 0x00000008a2005986 */ /* 0x000fe2000c101120 */
[----:B------:R-:W-:Y:S02]  /*3f120*/  ISETP.NE.AND P5, PT, R72, RZ, PT ;  /* 0x000000ff4800720c */ /* 0x000fe40003fa5270 */
[----:B------:R-:W-:-:S11]  /*3f130*/  PRMT R6, R71, 0x7771, RZ ;  /* 0x0000777147067816 */ /* 0x000fd600000000ff */
[----:B------:R1:W-:Y:S04]  /*3f140*/  @P5 STG.E.U8 desc[UR32][R168.64], R0 ;  /* 0x00000000a8005986 */ /* 0x0003e8000c101120 */
[----:B------:R-:W-:Y:S04]  /*3f150*/  @P4 STG.E.U8 desc[UR32][R164.64], R6 ;  /* 0x00000006a4004986 */ /* 0x000fe8000c101120 */
[----:B------:R3:W-:Y:S01]  /*3f160*/  @P1 STG.E.U8 desc[UR32][R166.64], R3 ;  /* 0x00000003a6001986 */ /* 0x0007e2000c101120 */
[----:B------:R-:W-:Y:S02]  /*3f170*/  ISETP.NE.AND P1, PT, R73, RZ, PT ;  /* 0x000000ff4900720c */ /* 0x000fe40003f25270 */
[----:B0-----:R-:W-:Y:S01]  /*3f180*/  PRMT R5, R69, 0x7772, RZ ;  /* 0x0000777245057816 */ /* 0x001fe200000000ff */
[----:B-1----:R-:W2:Y:S10]  /*3f190*/  LDL.LU.64 R168, [R1+0x50] ;  /* 0x0000500001a87983 */ /* 0x002eb40000300a00 */
[----:B------:R0:W-:Y:S01]  /*3f1a0*/  @P1 STG.E.U8 desc[UR32][R170.64], R68 ;  /* 0x00000044aa001986 */ /* 0x0001e2000c101120 */
[----:B------:R-:W-:-:S02]  /*3f1b0*/  ISETP.NE.AND P1, PT, R74, RZ, PT ;  /* 0x000000ff4a00720c */ /* 0x000fc40003f25270 */
[----:B------:R-:W-:Y:S02]  /*3f1c0*/  PRMT R69, R69, 0x7773, RZ ;  /* 0x0000777345457816 */ /* 0x000fe400000000ff */
[----:B------:R-:W-:Y:S02]  /*3f1d0*/  PRMT R0, R70, 0x7772, RZ ;  /* 0x0000777246007816 */ /* 0x000fe400000000ff */
[----:B---3--:R-:W-:Y:S01]  /*3f1e0*/  PRMT R3, R71, 0x7772, RZ ;  /* 0x0000777247037816 */ /* 0x008fe200000000ff */
[----:B0-----:R-:W3:Y:S06]  /*3f1f0*/  LDL.LU.64 R170, [R1+0x48] ;  /* 0x0000480001aa7983 */ /* 0x001eec0000300a00 */
[----:B----4-:R0:W-:Y:S01]  /*3f200*/  @P1 STG.E.U8 desc[UR32][R172.64], R5 ;  /* 0x00000005ac001986 */ /* 0x0101e2000c101120 */
[----:B------:R-:W-:-:S02]  /*3f210*/  ISETP.NE.AND P1, PT, R76, RZ, PT ;  /* 0x000000ff4c00720c */ /* 0x000fc40003f25270 */
[----:B------:R-:W-:Y:S01]  /*3f220*/  PRMT R70, R70, 0x7773, RZ ;  /* 0x0000777346467816 */ /* 0x000fe200000000ff */
[----:B0-----:R-:W4:Y:S10]  /*3f230*/  LDL.LU.64 R172, [R1+0x38] ;  /* 0x0000380001ac7983 */ /* 0x001f340000300a00 */
[----:B------:R0:W-:Y:S04]  /*3f240*/  @P1 STG.E.U8 desc[UR32][R174.64], R69 ;  /* 0x00000045ae001986 */ /* 0x0001e8000c101120 */
[----:B--2---:R-:W-:Y:S04]  /*3f250*/  @P6 STG.E.U8 desc[UR32][R176.64], R0 ;  /* 0x00000000b0006986 */ /* 0x004fe8000c101120 */
[----:B------:R-:W-:Y:S04]  /*3f260*/  @P0 STG.E.U8 desc[UR32][R178.64], R70 ;  /* 0x00000046b2000986 */ /* 0x000fe8000c101120 */
[----:B0-----:R-:W2:Y:S04]  /*3f270*/  LDL.LU.64 R174, [R1+0x30] ;  /* 0x0000300001ae7983 */ /* 0x001ea80000300a00 */
[----:B------:R0:W-:Y:S04]  /*3f280*/  @P2 STG.E.U8 desc[UR32][R64.64], R3 ;  /* 0x0000000340002986 */ /* 0x0001e8000c101120 */
[----:B0-----:R-:W3:Y:S01]  /*3f290*/  LDL.LU.64 R64, [R1+0xf68] ;  /* 0x000f680001407983 */ /* 0x001ee20000300a00 */
[----:B------:R-:W-:-:S02]  /*3f2a0*/  LOP3.LUT P3, RZ, R249, 0x10000000, RZ, 0xc0, !PT ;  /* 0x10000000f9ff7812 */ /* 0x000fc4000786c0ff */
[C---:B------:R-:W-:Y:S01]  /*3f2b0*/  LOP3.LUT P5, RZ, R249.reuse, 0x8000000, RZ, 0xc0, !PT ;  /* 0x08000000f9ff7812 */ /* 0x040fe200078ac0ff */
[----:B------:R-:W2:Y:S01]  /*3f2c0*/  LDL.LU.64 R176, [R1+0x28] ;  /* 0x0000280001b07983 */ /* 0x000ea20000300a00 */
[----:B------:R-:W-:Y:S02]  /*3f2d0*/  LOP3.LUT P4, RZ, R249, 0x4000000, RZ, 0xc0, !PT ;  /* 0x04000000f9ff7812 */ /* 0x000fe4000788c0ff */
[----:B------:R-:W-:Y:S01]  /*3f2e0*/  PRMT R71, R71, 0x7773, RZ ;  /* 0x0000777347477816 */ /* 0x000fe200000000ff */
[----:B------:R-:W2:Y:S06]  /*3f2f0*/  LDL.LU.64 R178, [R1+0x20] ;  /* 0x0000200001b27983 */ /* 0x000eac0000300a00 */
[----:B------:R-:W-:Y:S01]  /*3f300*/  @P3 STG.E.U8 desc[UR32][R168.64], R71 ;  /* 0x00000047a8003986 */ /* 0x000fe2000c101120 */
[----:B---3--:R-:W-:-:S02]  /*3f310*/  PRMT R5, R64, 0x7770, RZ ;  /* 0x0000777040057816 */ /* 0x008fc400000000ff */
[----:B------:R-:W-:-:S03]  /*3f320*/  PRMT R6, R64, 0x7771, RZ ;  /* 0x0000777140067816 */ /* 0x000fc600000000ff */
[----:B------:R-:W-:Y:S04]  /*3f330*/  @P5 STG.E.U8 desc[UR32][R170.64], R5 ;  /* 0x00000005aa005986 */ /* 0x000fe8000c101120 */
[----:B------:R0:W-:Y:S04]  /*3f340*/  @P4 STG.E.U8 desc[UR32][R66.64], R6 ;  /* 0x0000000642004986 */ /* 0x0001e8000c101120 */
[----:B0-----:R-:W3:Y:S01]  /*3f350*/  LDL.LU.64 R66, [R1+0xf60] ;  /* 0x000f600001427983 */ /* 0x001ee20000300a00 */
[----:B------:R-:W-:-:S04]  /*3f360*/  LOP3.LUT P3, RZ, R249, 0x40000, RZ, 0xc0, !PT ;  /* 0x00040000f9ff7812 */ /* 0x000fc8000786c0ff */
[----:B------:R-:W-:Y:S02]  /*3f370*/  P2R R69, PR, RZ, 0x8 ;  /* 0x00000008ff457803 */ /* 0x000fe40000000000 */
[C---:B------:R-:W-:Y:S02]  /*3f380*/  LOP3.LUT P3, RZ, R249.reuse, 0x80000, RZ, 0xc0, !PT ;  /* 0x00080000f9ff7812 */ /* 0x040fe4000786c0ff */
[C---:B------:R-:W-:Y:S02]  /*3f390*/  LOP3.LUT P1, RZ, R249.reuse, 0x2000000, RZ, 0xc0, !PT ;  /* 0x02000000f9ff7812 */ /* 0x040fe4000782c0ff */
[----:B------:R-:W-:Y:S02]  /*3f3a0*/  P2R R68, PR, RZ, 0x8 ;  /* 0x00000008ff447803 */ /* 0x000fe40000000000 */
[C---:B------:R-:W-:Y:S02]  /*3f3b0*/  LOP3.LUT P3, RZ, R249.reuse, 0x100000, RZ, 0xc0, !PT ;  /* 0x00100000f9ff7812 */ /* 0x040fe4000786c0ff */
[----:B------:R-:W-:-:S02]  /*3f3c0*/  LOP3.LUT P6, RZ, R249, 0x1000000, RZ, 0xc0, !PT ;  /* 0x01000000f9ff7812 */ /* 0x000fc400078cc0ff */
[C---:B------:R-:W-:Y:S02]  /*3f3d0*/  LOP3.LUT P0, RZ, R249.reuse, 0x800000, RZ, 0xc0, !PT ;  /* 0x00800000f9ff7812 */ /* 0x040fe4000780c0ff */
[C---:B------:R-:W-:Y:S02]  /*3f3e0*/  LOP3.LUT P2, RZ, R249.reuse, 0x400000, RZ, 0xc0, !PT ;  /* 0x00400000f9ff7812 */ /* 0x040fe4000784c0ff */
[----:B------:R-:W-:Y:S02]  /*3f3f0*/  P2R R9, PR, RZ, 0x8 ;  /* 0x00000008ff097803 */ /* 0x000fe40000000000 */
[----:B------:R-:W-:Y:S02]  /*3f400*/  LOP3.LUT P3, RZ, R249, 0x200000, RZ, 0xc0, !PT ;  /* 0x00200000f9ff7812 */ /* 0x000fe4000786c0ff */
[C---:B------:R-:W-:Y:S02]  /*3f410*/  PRMT R0, R65.reuse, 0x7770, RZ ;  /* 0x0000777041007816 */ /* 0x040fe400000000ff */
[----:B------:R-:W-:-:S03]  /*3f420*/  PRMT R7, R65, 0x7771, RZ ;  /* 0x0000777141077816 */ /* 0x000fc600000000ff */
[----:B----4-:R0:W-:Y:S04]  /*3f430*/  @P1 STG.E.U8 desc[UR32][R172.64], R0 ;  /* 0x00000000ac001986 */ /* 0x0101e8000c101120 */
[----:B--2---:R-:W-:Y:S01]  /*3f440*/  @P6 STG.E.U8 desc[UR32][R174.64], R7 ;  /* 0x00000007ae006986 */ /* 0x004fe2000c101120 */
[C---:B0-----:R-:W-:Y:S02]  /*3f450*/  PRMT R0, R64.reuse, 0x7772, RZ ;  /* 0x0000777240007816 */ /* 0x041fe400000000ff */
[----:B------:R-:W-:Y:S02]  /*3f460*/  PRMT R64, R64, 0x7773, RZ ;  /* 0x0000777340407816 */ /* 0x000fe400000000ff */
[C---:B---3--:R-:W-:Y:S02]  /*3f470*/  PRMT R3, R66.reuse, 0x7770, RZ ;  /* 0x0000777042037816 */ /* 0x048fe400000000ff */
[----:B------:R-:W-:-:S02]  /*3f480*/  PRMT R8, R66, 0x7771, RZ ;  /* 0x0000777142087816 */ /* 0x000fc400000000ff */
[----:B------:R-:W-:Y:S01]  /*3f490*/  PRMT R5, R67, 0x7770, RZ ;  /* 0x0000777043057816 */ /* 0x000fe200000000ff */
[----:B------:R-:W-:Y:S04]  /*3f4a0*/  @P0 STG.E.U8 desc[UR32][R176.64], R3 ;  /* 0x00000003b0000986 */ /* 0x000fe8000c101120 */
[----:B------:R-:W-:Y:S04]  /*3f4b0*/  @P2 STG.E.U8 desc[UR32][R178.64], R8 ;  /* 0x00000008b2002986 */ /* 0x000fe8000c101120 */
[----:B------:R0:W-:Y:S01]  /*3f4c0*/  @P3 STG.E.U8 desc[UR32][R56.64], R5 ;  /* 0x0000000538003986 */ /* 0x0001e2000c101120 */
[----:B------:R-:W-:-:S02]  /*3f4d0*/  ISETP.NE.AND P3, PT, R9, RZ, PT ;  /* 0x000000ff0900720c */ /* 0x000fc40003f65270 */
[----:B------:R-:W-:Y:S01]  /*3f4e0*/  PRMT R6, R67, 0x7771, RZ ;  /* 0x0000777143067816 */ /* 0x000fe200000000ff */
[----:B0-----:R-:W2:Y:S10]  /*3f4f0*/  LDL.LU.64 R56, [R1+0xf58] ;  /* 0x000f580001387983 */ /* 0x001eb40000300a00 */
[----:B------:R0:W-:Y:S01]  /*3f500*/  @P3 STG.E.U8 desc[UR32][R58.64], R6 ;  /* 0x000000063a003986 */ /* 0x0001e2000c101120 */
[----:B------:R-:W-:-:S03]  /*3f510*/  ISETP.NE.AND P3, PT, R68, RZ, PT ;  /* 0x000000ff4400720c */ /* 0x000fc60003f65270 */
[----:B0-----:R-:W3:Y:S10]  /*3f520*/  LDL.LU.64 R58, [R1+0xf50] ;  /* 0x000f5000013a7983 */ /* 0x001ef40000300a00 */
[----:B------:R0:W-:Y:S04]  /*3f530*/  @P3 STG.E.U8 desc[UR32][R60.64], R0 ;  /* 0x000000003c003986 */ /* 0x0001e8000c101120 */
[----:B0-----:R-:W4:Y:S01]  /*3f540*/  LDL.LU.64 R60, [R1+0xf48] ;  /* 0x000f4800013c7983 */ /* 0x001f220000300a00 */
[----:B------:R-:W-:-:S13]  /*3f550*/  ISETP.NE.AND P3, PT, R69, RZ, PT ;  /* 0x000000ff4500720c */ /* 0x000fda0003f65270 */
[----:B------:R0:W-:Y:S04]  /*3f560*/  @P3 STG.E.U8 desc[UR32][R62.64], R64 ;  /* 0x000000403e003986 */ /* 0x0001e8000c101120 */
[----:B0-----:R-:W2:Y:S01]  /*3f570*/  LDL.LU.64 R62, [R1+0xf40] ;  /* 0x000f4000013e7983 */ /* 0x001ea20000300a00 */
        /* <DEDUP_REMOVED lines=9> */
[----:B------:R-:W-:-:S05]  /*3f610*/  PRMT R65, R65, 0x7773, RZ ;  /* 0x0000777341417816 */ /* 0x000fca00000000ff */
[----:B------:R-:W-:Y:S04]  /*3f620*/  @P5 STG.E.U8 desc[UR32][R12.64], R3 ;  /* 0x000000030c005986 */ /* 0x000fe8000c101120 */
[----:B------:R-:W-:Y:S01]  /*3f630*/  @P4 STG.E.U8 desc[UR32][R14.64], R65 ;  /* 0x000000410e004986 */ /* 0x000fe2000c101120 */
[----:B------:R-:W-:Y:S02]  /*3f640*/  ISETP.NE.AND P4, PT, R70, RZ, PT ;  /* 0x000000ff4600720c */ /* 0x000fe40003f85270 */
[C---:B------:R-:W-:Y:S02]  /*3f650*/  PRMT R5, R66.reuse, 0x7772, RZ ;  /* 0x0000777242057816 */ /* 0x040fe400000000ff */
        /* <DEDUP_REMOVED lines=9> */
[C---:B------:R-:W-:Y:S02]  /*3f6f0*/  PRMT R9, R67.reuse, 0x7772, RZ ;  /* 0x0000777243097816 */ /* 0x040fe400000000ff */
[----:B------:R-:W-:-:S09]  /*3f700*/  PRMT R67, R67, 0x7773, RZ ;  /* 0x0000777343437816 */ /* 0x000fd200000000ff */
[----:B------:R2:W-:Y:S04]  /*3f710*/  @P4 STG.E.U8 desc[UR32][R20.64], R9 ;  /* 0x0000000914004986 */ /* 0x0005e8000c101120 */
[----:B------:R-:W-:Y:S01]  /*3f720*/  @P1 STG.E.U8 desc[UR32][R22.64], R67 ;  /* 0x0000004316001986 */ /* 0x000fe2000c101120 */
[C---:B------:R-:W-:Y:S02]  /*3f730*/  LOP3.LUT P3, RZ, R249.reuse, 0x100, RZ, 0xc0, !PT ;  /* 0x00000100f9ff7812 */ /* 0x040fe4000786c0ff */
[C---:B------:R-:W-:Y:S02]  /*3f740*/  LOP3.LUT P5, RZ, R249.reuse, 0x80, RZ, 0xc0, !PT ;  /* 0x00000080f9ff7812 */ /* 0x040fe400078ac0ff */
[----:B------:R-:W-:Y:S02]  /*3f750*/  LOP3.LUT P1, RZ, R249, 0x40, RZ, 0xc0, !PT ;  /* 0x00000040f9ff7812 */ /* 0x000fe4000782c0ff */
[----:B------:R-:W-:-:S04]  /*3f760*/  LOP3.LUT P4, RZ, R4, 0x4000000, RZ, 0xc0, !PT ;  /* 0x0400000004ff7812 */ /* 0x000fc8000788c0ff */
[----:B0-----:R-:W-:Y:S02]  /*3f770*/  P2R R17, PR, RZ, 0x10 ;  /* 0x00000010ff117803 */ /* 0x001fe40000000000 */
[----:B------:R-:W-:-:S04]  /*3f780*/  LOP3.LUT P4, RZ, R4, 0x8000000, RZ, 0xc0, !PT ;  /* 0x0800000004ff7812 */ /* 0x000fc8000788c0ff */
[----:B------:R-:W-:Y:S02]  /*3f790*/  P2R R16, PR, RZ, 0x10 ;  /* 0x00000010ff107803 */ /* 0x000fe40000000000 */
[----:B------:R-:W-:-:S04]  /*3f7a0*/  LOP3.LUT P4, RZ, R4, 0x10000000, RZ, 0xc0, !PT ;  /* 0x1000000004ff7812 */ /* 0x000fc8000788c0ff */
[----:B------:R-:W-:Y:S02]  /*3f7b0*/  P2R R14, PR, RZ, 0x10 ;  /* 0x00000010ff0e7803 */ /* 0x000fe40000000000 */
[----:B------:R-:W-:-:S04]  /*3f7c0*/  LOP3.LUT P4, RZ, R4, 0x20000000, RZ, 0xc0, !PT ;  /* 0x2000000004ff7812 */ /* 0x000fc8000788c0ff */
[----:B------:R-:W-:Y:S02]  /*3f7d0*/  P2R R12, PR, RZ, 0x10 ;  /* 0x00000010ff0c7803 */ /* 0x000fe40000000000 */
[----:B------:R-:W-:Y:S02]  /*3f7e0*/  LOP3.LUT P4, RZ, R4, 0x40000000, RZ, 0xc0, !PT ;  /* 0x4000000004ff7812 */ /* 0x000fe4000788c0ff */
[C---:B----4-:R-:W-:Y:S02]  /*3f7f0*/  PRMT R3, R60.reuse, 0x7770, RZ ;  /* 0x000077703c037816 */ /* 0x050fe400000000ff */
[----:B------:R-:W-:Y:S02]  /*3f800*/  PRMT R13, R60, 0x7771, RZ ;  /* 0x000077713c0d7816 */ /* 0x000fe400000000ff */
[----:B------:R-:W-:Y:S01]  /*3f810*/  PRMT R5, R61, 0x7770, RZ ;  /* 0x000077703d057816 */ /* 0x000fe200000000ff */
[----:B------:R0:W-:Y:S04]  /*3f820*/  @P6 STG.E.U8 desc[UR32][R24.64], R3 ;  /* 0x0000000318006986 */ /* 0x0001e8000c101120 */
[----:B------:R4:W-:Y:S04]  /*3f830*/  @P0 STG.E.U8 desc[UR32][R26.64], R13 ;  /* 0x0000000d1a000986 */ /* 0x0009e8000c101120 */
[----:B------:R3:W-:Y:S01]  /*3f840*/  @P2 STG.E.U8 desc[UR32][R28.64], R5 ;  /* 0x000000051c002986 */ /* 0x0007e2000c101120 */
[----:B------:R-:W-:-:S04]  /*3f850*/  LOP3.LUT P2, RZ, R249, 0x1, RZ, 0xc0, !PT ;  /* 0x00000001f9ff7812 */ /* 0x000fc8000784c0ff */
[----:B------:R-:W-:Y:S02]  /*3f860*/  P2R R8, PR, RZ, 0x4 ;  /* 0x00000004ff087803 */ /* 0x000fe40000000000 */
[----:B------:R-:W-:-:S04]  /*3f870*/  LOP3.LUT P2, RZ, R249, 0x2, RZ, 0xc0, !PT ;  /* 0x00000002f9ff7812 */ /* 0x000fc8000784c0ff */
[----:B------:R-:W-:Y:S02]  /*3f880*/  P2R R6, PR, RZ, 0x4 ;  /* 0x00000004ff067803 */ /* 0x000fe40000000000 */
[C---:B------:R-:W-:Y:S02]  /*3f890*/  LOP3.LUT P2, RZ, R249.reuse, 0x4, RZ, 0xc0, !PT ;  /* 0x00000004f9ff7812 */ /* 0x040fe4000784c0ff */
[C---:B------:R-:W-:Y:S02]  /*3f8a0*/  LOP3.LUT P6, RZ, R249.reuse, 0x20, RZ, 0xc0, !PT ;  /* 0x00000020f9ff7812 */ /* 0x040fe400078cc0ff */
[C---:B------:R-:W-:Y:S02]  /*3f8b0*/  LOP3.LUT P0, RZ, R249.reuse, 0x10, RZ, 0xc0, !PT ;  /* 0x00000010f9ff7812 */ /* 0x040fe4000780c0ff */
[----:B------:R-:W-:Y:S02]  /*3f8c0*/  P2R R0, PR, RZ, 0x4 ;  /* 0x00000004ff007803 */ /* 0x000fe40000000000 */
[----:B------:R-:W-:-:S02]  /*3f8d0*/  LOP3.LUT P2, RZ, R249, 0x8, RZ, 0xc0, !PT ;  /* 0x00000008f9ff7812 */ /* 0x000fc4000784c0ff */
[----:B-1----:R-:W-:Y:S01]  /*3f8e0*/  PRMT R7, R61, 0x7771, RZ ;  /* 0x000077713d077816 */ /* 0x002fe200000000ff */
[----:B------:R-:W1:Y:S01]  /*3f8f0*/  LDS.128 R248, [R251] ;  /* 0x00000000fbf87984 */ /* 0x000e620000000c00 */
[C---:B--2---:R-:W-:Y:S02]  /*3f900*/  PRMT R9, R62.reuse, 0x7770, RZ ;  /* 0x000077703e097816 */ /* 0x044fe400000000ff */
[----:B------:R-:W-:Y:S02]  /*3f910*/  PRMT R15, R62, 0x7771, RZ ;  /* 0x000077713e0f7816 */ /* 0x000fe400000000ff */
[C---:B0-----:R-:W-:Y:S01]  /*3f920*/  PRMT R3, R63.reuse, 0x7770, RZ ;  /* 0x000077703f037816 */ /* 0x041fe200000000ff */
[----:B------:R0:W-:Y:S01]  /*3f930*/  @P3 STG.E.U8 desc[UR32][R30.64], R7 ;  /* 0x000000071e003986 */ /* 0x0001e2000c101120 */
[----:B----4-:R-:W-:Y:S02]  /*3f940*/  PRMT R13, R63, 0x7771, RZ ;  /* 0x000077713f0d7816 */ /* 0x010fe400000000ff */
[----:B---3--:R-:W-:Y:S01]  /*3f950*/  PRMT R5, R60, 0x7772, RZ ;  /* 0x000077723c057816 */ /* 0x008fe200000000ff */
[----:B------:R2:W-:Y:S04]  /*3f960*/  @P5 STG.E.U8 desc[UR32][R32.64], R9 ;  /* 0x0000000920005986 */ /* 0x0005e8000c101120 */
[----:B------:R-:W-:Y:S04]  /*3f970*/  @P1 STG.E.U8 desc[UR32][R34.64], R15 ;  /* 0x0000000f22001986 */ /* 0x000fe8000c101120 */
[----:B------:R3:W-:Y:S04]  /*3f980*/  @P6 STG.E.U8 desc[UR32][R36.64], R3 ;  /* 0x0000000324006986 */ /* 0x0007e8000c101120 */
[----:B------:R4:W-:Y:S04]  /*3f990*/  @P0 STG.E.U8 desc[UR32][R38.64], R13 ;  /* 0x0000000d26000986 */ /* 0x0009e8000c101120 */
[----:B------:R1:W-:Y:S01]  /*3f9a0*/  @P2 STG.E.U8 desc[UR32][R40.64], R5 ;  /* 0x0000000528002986 */ /* 0x0003e2000c101120 */
[----:B------:R-:W-:-:S02]  /*3f9b0*/  ISETP.NE.AND P2, PT, R0, RZ, PT ;  /* 0x000000ff0000720c */ /* 0x000fc40003f45270 */
[----:B0-----:R-:W-:Y:S02]  /*3f9c0*/  PRMT R7, R60, 0x7773, RZ ;  /* 0x000077733c077816 */ /* 0x001fe400000000ff */
[----:B--2---:R-:W-:-:S09]  /*3f9d0*/  PRMT R9, R61, 0x7772, RZ ;  /* 0x000077723d097816 */ /* 0x004fd200000000ff */
[----:B------:R0:W-:Y:S01]  /*3f9e0*/  @P2 STG.E.U8 desc[UR32][R42.64], R7 ;  /* 0x000000072a002986 */ /* 0x0001e2000c101120 */
[----:B------:R-:W-:Y:S02]  /*3f9f0*/  ISETP.NE.AND P2, PT, R6, RZ, PT ;  /* 0x000000ff0600720c */ /* 0x000fe40003f45270 */
[----:B------:R-:W-:Y:S02]  /*3fa00*/  LOP3.LUT P3, RZ, R4, 0x80000000, RZ, 0xc0, !PT ;  /* 0x8000000004ff7812 */ /* 0x000fe4000786c0ff */
[----:B------:R-:W-:-:S09]  /*3fa10*/  PRMT R61, R61, 0x7773, RZ ;  /* 0x000077733d3d7816 */ /* 0x000fd200000000ff */
[----:B------:R2:W-:Y:S01]  /*3fa20*/  @P2 STG.E.U8 desc[UR32][R44.64], R9 ;  /* 0x000000092c002986 */ /* 0x0005e2000c101120 */
[----:B------:R-:W-:Y:S02]  /*3fa30*/  ISETP.NE.AND P2, PT, R8, RZ, PT ;  /* 0x000000ff0800720c */ /* 0x000fe40003f45270 */
[C---:B---3--:R-:W-:Y:S02]  /*3fa40*/  PRMT R3, R62.reuse, 0x7772, RZ ;  /* 0x000077723e037816 */ /* 0x048fe400000000ff */
[----:B----4-:R-:W-:-:S09]  /*3fa50*/  PRMT R13, R62, 0x7773, RZ ;  /* 0x000077733e0d7816 */ /* 0x010fd200000000ff */
[----:B------:R-:W-:Y:S04]  /*3fa60*/  @P2 STG.E.U8 desc[UR32][R46.64], R61 ;  /* 0x0000003d2e002986 */ /* 0x000fe8000c101120 */
[----:B------:R3:W-:Y:S04]  /*3fa70*/  @P3 STG.E.U8 desc[UR32][R48.64], R3 ;  /* 0x0000000330003986 */ /* 0x0007e8000c101120 */
[----:B------:R4:W-:Y:S01]  /*3fa80*/  @P4 STG.E.U8 desc[UR32][R50.64], R13 ;  /* 0x0000000d32004986 */ /* 0x0009e2000c101120 */
[----:B------:R-:W-:Y:S02]  /*3fa90*/  ISETP.NE.AND P4, PT, R12, RZ, PT ;  /* 0x000000ff0c00720c */ /* 0x000fe40003f85270 */
[----:B-1----:R-:W-:-:S02]  /*3faa0*/  PRMT R5, R63, 0x7772, RZ ;  /* 0x000077723f057816 */ /* 0x002fc400000000ff */
[----:B------:R-:W-:-:S09]  /*3fab0*/  PRMT R63, R63, 0x7773, RZ ;  /* 0x000077733f3f7816 */ /* 0x000fd200000000ff */
[----:B------:R1:W-:Y:S01]  /*3fac0*/  @P4 STG.E.U8 desc[UR32][R52.64], R5 ;  /* 0x0000000534004986 */ /* 0x0003e2000c101120 */
[----:B------:R-:W-:Y:S02]  /*3fad0*/  ISETP.NE.AND P4, PT, R14, RZ, PT ;  /* 0x000000ff0e00720c */ /* 0x000fe40003f85270 */
[----:B0-----:R-:W-:-:S11]  /*3fae0*/  PRMT R7, R56, 0x7770, RZ ;  /* 0x0000777038077816 */ /* 0x001fd600000000ff */
[----:B------:R-:W-:Y:S01]  /*3faf0*/  @P4 STG.E.U8 desc[UR32][R54.64], R63 ;  /* 0x0000003f36004986 */ /* 0x000fe2000c101120 */
[----:B------:R-:W-:Y:S02]  /*3fb00*/  ISETP.NE.AND P4, PT, R16, RZ, PT ;  /* 0x000000ff1000720c */ /* 0x000fe40003f85270 */
[----:B--2---:R-:W-:-:S11]  /*3fb10*/  PRMT R9, R56, 0x7771, RZ ;  /* 0x0000777138097816 */ /* 0x004fd600000000ff */
[----:B------:R0:W-:Y:S01]  /*3fb20*/  @P4 STG.E.U8 desc[UR32][R180.64], R7 ;  /* 0x00000007b4004986 */ /* 0x0001e2000c101120 */
[----:B------:R-:W-:Y:S02]  /*3fb30*/  ISETP.NE.AND P4, PT, R17, RZ, PT ;  /* 0x000000ff1100720c */ /* 0x000fe40003f85270 */
[C---:B------:R-:W-:Y:S02]  /*3fb40*/  LOP3.LUT P1, RZ, R4.reuse, 0x2000000, RZ, 0xc0, !PT ;  /* 0x0200000004ff7812 */ /* 0x040fe4000782c0ff */
[C---:B------:R-:W-:Y:S02]  /*3fb50*/  LOP3.LUT P5, RZ, R4.reuse, 0x1000000, RZ, 0xc0, !PT ;  /* 0x0100000004ff7812 */ /* 0x040fe400078ac0ff */
[----:B------:R-:W-:-:S07]  /*3fb60*/  LOP3.LUT P6, RZ, R4, 0x800000, RZ, 0xc0, !PT ;  /* 0x0080000004ff7812 */ /* 0x000fce00078cc0ff */
[----:B------:R2:W-:Y:S01]  /*3fb70*/  @P4 STG.E.U8 desc[UR32][R182.64], R9 ;  /* 0x00000009b6004986 */ /* 0x0005e2000c101120 */
[C---:B------:R-:W-:Y:S02]  /*3fb80*/  LOP3.LUT P4, RZ, R4.reuse, 0x4000, RZ, 0xc0, !PT ;  /* 0x0000400004ff7812 */ /* 0x040fe4000788c0ff */
[C---:B---3--:R-:W-:Y:S02]  /*3fb90*/  PRMT R3, R57.reuse, 0x7770, RZ ;  /* 0x0000777039037816 */ /* 0x048fe400000000ff */
[----:B------:R-:W-:Y:S02]  /*3fba0*/  P2R R8, PR, RZ, 0x10 ;  /* 0x00000010ff087803 */ /* 0x000fe40000000000 */
[----:B------:R-:W-:Y:S02]  /*3fbb0*/  LOP3.LUT P4, RZ, R4, 0x8000, RZ, 0xc0, !PT ;  /* 0x0000800004ff7812 */ /* 0x000fe4000788c0ff */
[----:B----4-:R-:W-:Y:S02]  /*3fbc0*/  PRMT R13, R57, 0x7771, RZ ;  /* 0x00007771390d7816 */ /* 0x010fe400000000ff */
[----:B-1----:R-:W-:-:S02]  /*3fbd0*/  PRMT R5, R58, 0x7770, RZ ;  /* 0x000077703a057816 */ /* 0x002fc400000000ff */
[----:B------:R-:W-:Y:S01]  /*3fbe0*/  P2R R6, PR, RZ, 0x10 ;  /* 0x00000010ff067803 */ /* 0x000fe20000000000 */
[----:B------:R1:W-:Y:S01]  /*3fbf0*/  @P1 STG.E.U8 desc[UR32][R184.64], R3 ;  /* 0x00000003b8001986 */ /* 0x0003e2000c101120 */
[C---:B------:R-:W-:Y:S02]  /*3fc00*/  LOP3.LUT P0, RZ, R4.reuse, 0x400000, RZ, 0xc0, !PT ;  /* 0x0040000004ff7812 */ /* 0x040fe4000780c0ff */
[C---:B------:R-:W-:Y:S01]  /*3fc10*/  LOP3.LUT P4, RZ, R4.reuse, 0x10000, RZ, 0xc0, !PT ;  /* 0x0001000004ff7812 */ /* 0x040fe2000788c0ff */
[----:B------:R3:W-:Y:S01]  /*3fc20*/  @P5 STG.E.U8 desc[UR32][R186.64], R13 ;  /* 0x0000000dba005986 */ /* 0x0007e2000c101120 */
[C---:B------:R-:W-:Y:S02]  /*3fc30*/  LOP3.LUT P2, RZ, R4.reuse, 0x200000, RZ, 0xc0, !PT ;  /* 0x0020000004ff7812 */ /* 0x040fe4000784c0ff */
[C---:B------:R-:W-:Y:S01]  /*3fc40*/  LOP3.LUT P3, RZ, R4.reuse, 0x100000, RZ, 0xc0, !PT ;  /* 0x0010000004ff7812 */ /* 0x040fe2000786c0ff */
[----:B------:R4:W-:Y:S01]  /*3fc50*/  @P6 STG.E.U8 desc[UR32][R188.64], R5 ;  /* 0x00000005bc006986 */ /* 0x0009e2000c101120 */
[----:B------:R-:W-:-:S02]  /*3fc60*/  LOP3.LUT P1, RZ, R4, 0x80000, RZ, 0xc0, !PT ;  /* 0x0008000004ff7812 */ /* 0x000fc4000782c0ff */
[C---:B------:R-:W-:Y:S02]  /*3fc70*/  LOP3.LUT P6, RZ, R4.reuse, 0x40000, RZ, 0xc0, !PT ;  /* 0x0004000004ff7812 */ /* 0x040fe400078cc0ff */
[----:B------:R-:W-:Y:S02]  /*3fc80*/  P2R R0, PR, RZ, 0x10 ;  /* 0x00000010ff007803 */ /* 0x000fe40000000000 */
[----:B------:R-:W-:Y:S02]  /*3fc90*/  LOP3.LUT P4, RZ, R4, 0x20000, RZ, 0xc0, !PT ;  /* 0x0002000004ff7812 */ /* 0x000fe4000788c0ff */
[----:B------:R-:W-:Y:S02]  /*3fca0*/  PRMT R15, R58, 0x7771, RZ ;  /* 0x000077713a0f7816 */ /* 0x000fe400000000ff */
[C---:B0-----:R-:W-:Y:S02]  /*3fcb0*/  PRMT R7, R59.reuse, 0x7770, RZ ;  /* 0x000077703b077816 */ /* 0x041fe400000000ff */
[----:B--2---:R-:W-:-:S02]  /*3fcc0*/  PRMT R9, R59, 0x7771, RZ ;  /* 0x000077713b097816 */ /* 0x004fc400000000ff */
[C---:B-1----:R-:W-:Y:S01]  /*3fcd0*/  PRMT R3, R56.reuse, 0x7772, RZ ;  /* 0x0000777238037816 */ /* 0x042fe200000000ff */
[----:B------:R0:W-:Y:S01]  /*3fce0*/  @P0 STG.E.U8 desc[UR32][R190.64], R15 ;  /* 0x0000000fbe000986 */ /* 0x0001e2000c101120 */
[----:B---3--:R-:W-:Y:S02]  /*3fcf0*/  PRMT R13, R56, 0x7773, RZ ;  /* 0x00007773380d7816 */ /* 0x008fe400000000ff */
[----:B----4-:R-:W-:Y:S01]  /*3fd00*/  PRMT R5, R57, 0x7772, RZ ;  /* 0x0000777239057816 */ /* 0x010fe200000000ff */
[----:B------:R1:W-:Y:S04]  /*3fd10*/  @P2 STG.E.U8 desc[UR32][R192.64], R7 ;  /* 0x00000007c0002986 */ /* 0x0003e8000c101120 */
[----:B------:R2:W-:Y:S04]  /*3fd20*/  @P3 STG.E.U8 desc[UR32][R194.64], R9 ;  /* 0x00000009c2003986 */ /* 0x0005e8000c101120 */
[----:B------:R3:W-:Y:S04]  /*3fd30*/  @P1 STG.E.U8 desc[UR32][R196.64], R3 ;  /* 0x00000003c4001986 */ /* 0x0007e8000c101120 */
[----:B------:R-:W-:Y:S04]  /*3fd40*/  @P6 STG.E.U8 desc[UR32][R198.64], R13 ;  /* 0x0000000dc6006986 */ /* 0x000fe8000c101120 */
[----:B------:R4:W-:Y:S01]  /*3fd50*/  @P4 STG.E.U8 desc[UR32][R200.64], R5 ;  /* 0x00000005c8004986 */ /* 0x0009e2000c101120 */
[----:B------:R-:W-:-:S02]  /*3fd60*/  ISETP.NE.AND P4, PT, R0, RZ, PT ;  /* 0x000000ff0000720c */ /* 0x000fc40003f85270 */
[C---:B------:R-:W-:Y:S02]  /*3fd70*/  LOP3.LUT P3, RZ, R4.reuse, 0x100, RZ, 0xc0, !PT ;  /* 0x0000010004ff7812 */ /* 0x040fe4000786c0ff */
[----:B------:R-:W-:Y:S02]  /*3fd80*/  PRMT R57, R57, 0x7773, RZ ;  /* 0x0000777339397816 */ /* 0x000fe400000000ff */
[----:B------:R-:W-:Y:S02]  /*3fd90*/  P2R R17, PR, RZ, 0x8 ;  /* 0x00000008ff117803 */ /* 0x000fe40000000000 */
[----:B------:R-:W-:-:S04]  /*3fda0*/  LOP3.LUT P3, RZ, R4, 0x200, RZ, 0xc0, !PT ;  /* 0x0000020004ff7812 */ /* 0x000fc8000786c0ff */
[----:B------:R-:W-:Y:S01]  /*3fdb0*/  P2R R16, PR, RZ, 0x8 ;  /* 0x00000008ff107803 */ /* 0x000fe20000000000 */
[----:B------:R-:W-:Y:S01]  /*3fdc0*/  @P4 STG.E.U8 desc[UR32][R202.64], R57 ;  /* 0x00000039ca004986 */ /* 0x000fe2000c101120 */
[----:B------:R-:W-:Y:S02]  /*3fdd0*/  LOP3.LUT P3, RZ, R4, 0x400, RZ, 0xc0, !PT ;  /* 0x0000040004ff7812 */ /* 0x000fe4000786c0ff */
[----:B------:R-:W-:Y:S02]  /*3fde0*/  ISETP.NE.AND P4, PT, R6, RZ, PT ;  /* 0x000000ff0600720c */ /* 0x000fe40003f85270 */
[----:B0-----:R-:W-:Y:S02]  /*3fdf0*/  P2R R15, PR, RZ, 0x8 ;  /* 0x00000008ff0f7803 */ /* 0x001fe40000000000 */
[----:B------:R-:W-:Y:S02]  /*3fe00*/  LOP3.LUT P3, RZ, R4, 0x800, RZ, 0xc0, !PT ;  /* 0x0000080004ff7812 */ /* 0x000fe4000786c0ff */
[----:B-1----:R-:W-:-:S02]  /*3fe10*/  PRMT R7, R58, 0x7772, RZ ;  /* 0x000077723a077816 */ /* 0x002fc400000000ff */
[----:B------:R-:W-:Y:S02]  /*3fe20*/  P2R R14, PR, RZ, 0x8 ;  /* 0x00000008ff0e7803 */ /* 0x000fe40000000000 */
[----:B------:R-:W-:-:S03]  /*3fe30*/  LOP3.LUT P3, RZ, R4, 0x1000, RZ, 0xc0, !PT ;  /* 0x0000100004ff7812 */ /* 0x000fc6000786c0ff */
[----:B------:R0:W-:Y:S01]  /*3fe40*/  @P4 STG.E.U8 desc[UR32][R204.64], R7 ;  /* 0x00000007cc004986 */ /* 0x0001e2000c101120 */
[----:B------:R-:W-:Y:S02]  /*3fe50*/  P2R R12, PR, RZ, 0x8 ;  /* 0x00000008ff0c7803 */ /* 0x000fe40000000000 */
[----:B------:R-:W-:Y:S02]  /*3fe60*/  ISETP.NE.AND P4, PT, R8, RZ, PT ;  /* 0x000000ff0800720c */ /* 0x000fe40003f85270 */
[----:B------:R-:W-:Y:S02]  /*3fe70*/  LOP3.LUT P3, RZ, R4, 0x2000, RZ, 0xc0, !PT ;  /* 0x0000200004ff7812 */ /* 0x000fe4000786c0ff */
[----:B--2---:R-:W-:Y:S02]  /*3fe80*/  PRMT R9, R58, 0x7773, RZ ;  /* 0x000077733a097816 */ /* 0x004fe400000000ff */
[----:B---3--:R-:W-:-:S07]  /*3fe90*/  PRMT R3, R59, 0x7772, RZ ;  /* 0x000077723b037816 */ /* 0x008fce00000000ff */
[----:B------:R1:W-:Y:S04]  /*3fea0*/  @P4 STG.E.U8 desc[UR32][R206.64], R9 ;  /* 0x00000009ce004986 */ /* 0x0003e8000c101120 */
[----:B------:R2:W-:Y:S01]  /*3feb0*/  @P3 STG.E.U8 desc[UR32][R208.64], R3 ;  /* 0x00000003d0003986 */ /* 0x0005e2000c101120 */
[----:B------:R-:W-:Y:S02]  /*3fec0*/  ISETP.NE.AND P3, PT, R12, RZ, PT ;  /* 0x000000ff0c00720c */ /* 0x000fe40003f65270 */
[----:B------:R-:W-:Y:S02]  /*3fed0*/  PRMT R59, R59, 0x7773, RZ ;  /* 0x000077733b3b7816 */ /* 0x000fe400000000ff */
[----:B----4-:R-:W-:-:S09]  /*3fee0*/  PRMT R5, R248, 0x7770, RZ ;  /* 0x00007770f8057816 */ /* 0x010fd200000000ff */
[----:B------:R-:W-:Y:S01]  /*3fef0*/  @P3 STG.E.U8 desc[UR32][R210.64], R59 ;  /* 0x0000003bd2003986 */ /* 0x000fe2000c101120 */
[----:B------:R-:W-:Y:S02]  /*3ff00*/  ISETP.NE.AND P3, PT, R14, RZ, PT ;  /* 0x000000ff0e00720c */ /* 0x000fe40003f65270 */
[----:B------:R-:W-:-:S11]  /*3ff10*/  PRMT R13, R248, 0x7771, RZ ;  /* 0x00007771f80d7816 */ /* 0x000fd600000000ff */
[----:B------:R3:W-:Y:S01]  /*3ff20*/  @P3 STG.E.U8 desc[UR32][R212.64], R5 ;  /* 0x00000005d4003986 */ /* 0x0007e2000c101120 */
[----:B------:R-:W-:Y:S02]  /*3ff30*/  ISETP.NE.AND P3, PT, R15, RZ, PT ;  /* 0x000000ff0f00720c */ /* 0x000fe40003f65270 */
[----:B0-----:R-:W-:-:S11]  /*3ff40*/  PRMT R7, R249, 0x7770, RZ ;  /* 0x00007770f9077816 */ /* 0x001fd600000000ff */
        /* <DEDUP_REMOVED lines=8> */
[----:B------:R-:W-:Y:S02]  /*3ffd0*/  LOP3.LUT P5, RZ, R4, 0x8, RZ, 0xc0, !PT ;  /* 0x0000000804ff7812 */ /* 0x000fe400078ac0ff */
[----:B-1----:R-:W-:Y:S02]  /*3ffe0*/  PRMT R9, R249, 0x7771, RZ ;  /* 0x00007771f9097816 */ /* 0x002fe400000000ff */
[C---:B--2---:R-:W-:Y:S02]  /*3fff0*/  PRMT R3, R250.reuse, 0x7770, RZ ;  /* 0x00007770fa037816 */ /* 0x044fe400000000ff */
[----:B------:R-:W-:Y:S02]  /*40000*/  PRMT R15, R250, 0x7771, RZ ;  /* 0x00007771fa0f7816 */ /* 0x000fe400000000ff */
[----:B---3--:R-:W-:-:S02]  /*40010*/  PRMT R5, R251, 0x7770, RZ ;  /* 0x00007770fb057816 */ /* 0x008fc400000000ff */
[----:B0-----:R-:W-:Y:S01]  /*40020*/  PRMT R13, R251, 0x7771, RZ ;  /* 0x00007771fb0d7816 */ /* 0x001fe200000000ff */
[----:B------:R0:W-:Y:S01]  /*40030*/  @P3 STG.E.U8 desc[UR32][R218.64], R9 ;  /* 0x00000009da003986 */ /* 0x0001e2000c101120 */
[----:B------:R-:W-:Y:S02]  /*40040*/  LOP3.LUT P4, RZ, R4, 0x4, RZ, 0xc0, !PT ;  /* 0x0000000404ff7812 */ /* 0x000fe4000788c0ff */
[----:B----4-:R-:W-:Y:S01]  /*40050*/  PRMT R7, R248, 0x7772, RZ ;  /* 0x00007772f8077816 */ /* 0x010fe200000000ff */
[----:B------:R1:W-:Y:S01]  /*40060*/  @P2 STG.E.U8 desc[UR32][R220.64], R3 ;  /* 0x00000003dc002986 */ /* 0x0003e2000c101120 */
[C---:B------:R-:W-:Y:S02]  /*40070*/  LOP3.LUT P3, RZ, R2.reuse, 0x40000000, RZ, 0xc0, !PT ;  /* 0x4000000002ff7812 */ /* 0x040fe4000786c0ff */
[C---:B------:R-:W-:Y:S01]  /*40080*/  LOP3.LUT P2, RZ, R2.reuse, 0x20000000, RZ, 0xc0, !PT ;  /* 0x2000000002ff7812 */ /* 0x040fe2000784c0ff */
[----:B------:R2:W-:Y:S01]  /*40090*/  @P1 STG.E.U8 desc[UR32][R222.64], R15 ;  /* 0x0000000fde001986 */ /* 0x0005e2000c101120 */
[----:B------:R-:W-:-:S03]  /*400a0*/  LOP3.LUT P1, RZ, R2, 0x10000000, RZ, 0xc0, !PT ;  /* 0x1000000002ff7812 */ /* 0x000fc6000782c0ff */
[----:B------:R3:W-:Y:S01]  /*400b0*/  @P0 STG.E.U8 desc[UR32][R224.64], R5 ;  /* 0x00000005e0000986 */ /* 0x0007e2000c101120 */
[----:B------:R-:W-:-:S03]  /*400c0*/  LOP3.LUT P0, RZ, R2, 0x8000000, RZ, 0xc0, !PT ;  /* 0x0800000002ff7812 */ /* 0x000fc6000780c0ff */
[----:B------:R3:W-:Y:S01]  /*400d0*/  @P6 STG.E.U8 desc[UR32][R226.64], R13 ;  /* 0x0000000de2006986 */ /* 0x0007e2000c101120 */
[----:B------:R-:W-:-:S03]  /*400e0*/  LOP3.LUT P6, RZ, R2, 0x4000000, RZ, 0xc0, !PT ;  /* 0x0400000002ff7812 */ /* 0x000fc600078cc0ff */
[----:B------:R3:W-:Y:S01]  /*400f0*/  @P5 STG.E.U8 desc[UR32][R228.64], R7 ;  /* 0x00000007e4005986 */ /* 0x0007e2000c101120 */
[----:B------:R-:W-:Y:S02]  /*40100*/  LOP3.LUT P5, RZ, R2, 0x2000000, RZ, 0xc0, !PT ;  /* 0x0200000002ff7812 */ /* 0x000fe400078ac0ff */
[----:B0-----:R-:W-:Y:S02]  /*40110*/  PRMT R9, R248, 0x7773, RZ ;  /* 0x00007773f8097816 */ /* 0x001fe400000000ff */
[C---:B------:R-:W-:Y:S02]  /*40120*/  PRMT R17, R249.reuse, 0x7772, RZ ;  /* 0x00007772f9117816 */ /* 0x040fe400000000ff */
[----:B------:R-:W-:Y:S02]  /*40130*/  PRMT R249, R249, 0x7773, RZ ;  /* 0x00007773f9f97816 */ /* 0x000fe400000000ff */
[C---:B-1----:R-:W-:Y:S01]  /*40140*/  PRMT R3, R250.reuse, 0x7772, RZ ;  /* 0x00007772fa037816 */ /* 0x042fe200000000ff */
[----:B------:R3:W-:Y:S01]  /*40150*/  @P4 STG.E.U8 desc[UR32][R230.64], R9 ;  /* 0x00000009e6004986 */ /* 0x0007e2000c101120 */
[----:B--2---:R-:W-:-:S02]  /*40160*/  PRMT R15, R250, 0x7773, RZ ;  /* 0x00007773fa0f7816 */ /* 0x004fc400000000ff */
[C---:B------:R-:W-:Y:S01]  /*40170*/  PRMT R19, R251.reuse, 0x7772, RZ ;  /* 0x00007772fb137816 */ /* 0x040fe200000000ff */
[----:B------:R3:W-:Y:S04]  /*40180*/  @P3 STG.E.U8 desc[UR32][R232.64], R17 ;  /* 0x00000011e8003986 */ /* 0x0007e8000c101120 */
[----:B------:R3:W-:Y:S04]  /*40190*/  @P2 STG.E.U8 desc[UR32][R234.64], R249 ;  /* 0x000000f9ea002986 */ /* 0x0007e8000c101120 */
[----:B------:R3:W-:Y:S04]  /*401a0*/  @P1 STG.E.U8 desc[UR32][R236.64], R3 ;  /* 0x00000003ec001986 */ /* 0x0007e8000c101120 */
[----:B------:R3:W-:Y:S01]  /*401b0*/  @P0 STG.E.U8 desc[UR32][R238.64], R15 ;  /* 0x0000000fee000986 */ /* 0x0007e2000c101120 */
[----:B------:R-:W-:-:S03]  /*401c0*/  PRMT R251, R251, 0x7773, RZ ;  /* 0x00007773fbfb7816 */ /* 0x000fc600000000ff */
[----:B------:R3:W-:Y:S01]  /*401d0*/  @P6 STG.E.U8 desc[UR32][R240.64], R19 ;  /* 0x00000013f0006986 */ /* 0x0007e2000c101120 */
[----:B------:R-:W-:Y:S05]  /*401e0*/  @!P5 EXIT ;  /* 0x000000000000d94d */ /* 0x000fea0003800000 */
[----:B------:R-:W-:Y:S01]  /*401f0*/  STG.E.U8 desc[UR32][R10.64], R251 ;  /* 0x000000fb0a007986 */ /* 0x000fe2000c101120 */
[----:B------:R-:W-:Y:S05]  /*40200*/  EXIT ;  /* 0x000000000000794d */ /* 0x000fea0003800000 */
.L_x_2:
[----:B------:R-:W-:-:S00]  /*40210*/  BRA `(.L_x_2) ;  /* 0xfffffffc00fc7947 */ /* 0x000fc0000383ffff */
[----:B------:R-:W-:-:S00]  /*40220*/  NOP ;  /* 0x0000000000007918 */ /* 0x000fc00000000000 */
        /* <DEDUP_REMOVED lines=13> */
.L_x_3:


//--------------------- .nv.shared.matmul_kernel  --------------------------
	.section	.nv.shared.matmul_kernel,"aw",@nobits
	.sectionflags	@""
	.align	16
	.zero		1024


//--------------------- .nv.shared.reserved.0     --------------------------
	.section	.nv.shared.reserved.0,"aw",@nobits
	.weak		__nv_reservedSMEM_offset_0_alias
	.size		__nv_reservedSMEM_offset_0_alias, 0, 0
	.other		__nv_reservedSMEM_offset_0_alias,@"STO_CUDA_RESERVED_SHARED STV_DEFAULT"
__nv_reservedSMEM_offset_0_alias:
	.zero		0


//--------------------- .nv.constant0.matmul_kernel --------------------------
	.section	.nv.constant0.matmul_kernel,"a",@progbits
	.sectionflags	@""
	.align	4
.nv.constant0.matmul_kernel:
	.zero		608


//--------------------- SYMBOLS --------------------------

	.type		.nv.reservedSmem.offset0,@object
	.size		.nv.reservedSmem.offset0,0x4
